//
// Generated by NVIDIA NVVM Compiler
//
// Compiler Build ID: CL-36424714
// Cuda compilation tools, release 13.0, V13.0.88
// Based on NVVM 20.0.0
//

.version 9.0
.target sm_100
.address_size 64

	// .globl	_Z12count_kernelPfiS_
// _ZZN3cub18CUB_300001_SM_10006detail10radix_sort31DeviceRadixSortSingleTileKernelINS1_5radix10policy_hubIffyE10Policy1000ELNS0_9SortOrderE0EffyNS1_21identity_decomposer_tEEEvPKT1_PSA_PKT2_PSE_T3_iiT4_E12temp_storage has been demoted
// _ZZN3cub18CUB_300001_SM_10006detail10radix_sort30DeviceRadixSortHistogramKernelINS1_5radix10policy_hubIffyE10Policy1000ELNS0_9SortOrderE0EfyNS1_21identity_decomposer_tEEEvPT2_PKT1_SA_iiT3_E12temp_storage has been demoted
// _ZZN3cub18CUB_300001_SM_10006detail10radix_sort33DeviceRadixSortExclusiveSumKernelINS1_5radix10policy_hubIffyE10Policy1000EyEEvPT0_E12temp_storage has been demoted
// _ZZN3cub18CUB_300001_SM_10006detail10radix_sort29DeviceRadixSortOnesweepKernelINS1_5radix10policy_hubIffyE10Policy1000ELNS0_9SortOrderE0EffyiiNS1_21identity_decomposer_tEEEvPT5_SB_PT3_PKSC_PT1_PKSG_PT2_PKSK_T4_iiT6_E1s has been demoted
// _ZZN3cub18CUB_300001_SM_10006detail6reduce28DeviceReduceSingleTileKernelINS2_10policy_hubIfjN4cuda3std3__44plusIfEEE10Policy1000EN6thrust24THRUST_300001_SM_1000_NS6detail15normal_iteratorINSD_10device_ptrIfEEEEPfjS9_ffNS7_10__identityEEEvT0_T1_T2_T3_T4_T6_E12temp_storage has been demoted
// _ZZN3cub18CUB_300001_SM_10006detail6reduce18DeviceReduceKernelINS2_10policy_hubIfjN4cuda3std3__44plusIfEEE10Policy1000EN6thrust24THRUST_300001_SM_1000_NS6detail15normal_iteratorINSD_10device_ptrIfEEEEjS9_fNS7_10__identityEEEvT0_PT3_T1_NS0_13GridEvenShareISN_EET2_T4_E12temp_storage has been demoted
// _ZZN3cub18CUB_300001_SM_10006detail6reduce28DeviceReduceSingleTileKernelINS2_10policy_hubIfjN4cuda3std3__44plusIfEEE10Policy1000EPfSC_iS9_ffNS7_10__identityEEEvT0_T1_T2_T3_T4_T6_E12temp_storage has been demoted
// _ZZN3cub18CUB_300001_SM_10006detail6reduce28DeviceReduceSingleTileKernelINS2_10policy_hubIfyN4cuda3std3__44plusIfEEE10Policy1000EN6thrust24THRUST_300001_SM_1000_NS6detail15normal_iteratorINSD_10device_ptrIfEEEEPfyS9_ffNS7_10__identityEEEvT0_T1_T2_T3_T4_T6_E12temp_storage has been demoted
// _ZZN3cub18CUB_300001_SM_10006detail6reduce18DeviceReduceKernelINS2_10policy_hubIfyN4cuda3std3__44plusIfEEE10Policy1000EN6thrust24THRUST_300001_SM_1000_NS6detail15normal_iteratorINSD_10device_ptrIfEEEEyS9_fNS7_10__identityEEEvT0_PT3_T1_NS0_13GridEvenShareISN_EET2_T4_E12temp_storage has been demoted
// _ZZN3cub18CUB_300001_SM_10006detail6reduce28DeviceReduceSingleTileKernelINS2_10policy_hubIfyN4cuda3std3__44plusIfEEE10Policy1000EPfSC_iS9_ffNS7_10__identityEEEvT0_T1_T2_T3_T4_T6_E12temp_storage has been demoted
// _ZZN3cub18CUB_300001_SM_10006detail4scan16DeviceScanKernelINS2_10policy_hubIfffjN4cuda3std3__44plusIvEEE10Policy1000EN6thrust24THRUST_300001_SM_1000_NS6detail15normal_iteratorINSD_10device_ptrIfEEEESI_NS0_13ScanTileStateIfLb1EEES9_NS1_10InputValueIfPfEEjfLb0EfEEvT0_T1_T2_iT3_T4_T5_E12temp_storage has been demoted
// _ZZN3cub18CUB_300001_SM_10006detail4scan16DeviceScanKernelINS2_10policy_hubIfffmN4cuda3std3__44plusIvEEE10Policy1000EN6thrust24THRUST_300001_SM_1000_NS6detail15normal_iteratorINSD_10device_ptrIfEEEESI_NS0_13ScanTileStateIfLb1EEES9_NS1_10InputValueIfPfEEmfLb0EfEEvT0_T1_T2_iT3_T4_T5_E12temp_storage has been demoted
.global .align 1 .b8 _ZN34_INTERNAL_42b9dc8a_4_k_cu_c04beb064cuda3std3__45__cpo5beginE[1];
.global .align 1 .b8 _ZN34_INTERNAL_42b9dc8a_4_k_cu_c04beb064cuda3std3__45__cpo3endE[1];
.global .align 1 .b8 _ZN34_INTERNAL_42b9dc8a_4_k_cu_c04beb064cuda3std3__45__cpo6cbeginE[1];
.global .align 1 .b8 _ZN34_INTERNAL_42b9dc8a_4_k_cu_c04beb064cuda3std3__45__cpo4cendE[1];
.global .align 1 .b8 _ZN34_INTERNAL_42b9dc8a_4_k_cu_c04beb064cuda3std3__45__cpo6rbeginE[1];
.global .align 1 .b8 _ZN34_INTERNAL_42b9dc8a_4_k_cu_c04beb064cuda3std3__45__cpo4rendE[1];
.global .align 1 .b8 _ZN34_INTERNAL_42b9dc8a_4_k_cu_c04beb064cuda3std3__45__cpo7crbeginE[1];
.global .align 1 .b8 _ZN34_INTERNAL_42b9dc8a_4_k_cu_c04beb064cuda3std3__45__cpo5crendE[1];
.global .align 1 .b8 _ZN34_INTERNAL_42b9dc8a_4_k_cu_c04beb064cuda3std3__436_GLOBAL__N__42b9dc8a_4_k_cu_c04beb066ignoreE[1];
.global .align 1 .b8 _ZN34_INTERNAL_42b9dc8a_4_k_cu_c04beb064cuda3std3__419piecewise_constructE[1];
.global .align 1 .b8 _ZN34_INTERNAL_42b9dc8a_4_k_cu_c04beb064cuda3std3__48in_placeE[1];
.global .align 1 .b8 _ZN34_INTERNAL_42b9dc8a_4_k_cu_c04beb064cuda3std3__420unreachable_sentinelE[1];
.global .align 1 .b8 _ZN34_INTERNAL_42b9dc8a_4_k_cu_c04beb064cuda3std3__47nulloptE[1];
.global .align 1 .b8 _ZN34_INTERNAL_42b9dc8a_4_k_cu_c04beb064cuda3std3__48unexpectE[1];
.global .align 1 .b8 _ZN34_INTERNAL_42b9dc8a_4_k_cu_c04beb064cuda3std6ranges3__45__cpo4swapE[1];
.global .align 1 .b8 _ZN34_INTERNAL_42b9dc8a_4_k_cu_c04beb064cuda3std6ranges3__45__cpo9iter_moveE[1];
.global .align 1 .b8 _ZN34_INTERNAL_42b9dc8a_4_k_cu_c04beb064cuda3std6ranges3__45__cpo5beginE[1];
.global .align 1 .b8 _ZN34_INTERNAL_42b9dc8a_4_k_cu_c04beb064cuda3std6ranges3__45__cpo3endE[1];
.global .align 1 .b8 _ZN34_INTERNAL_42b9dc8a_4_k_cu_c04beb064cuda3std6ranges3__45__cpo6cbeginE[1];
.global .align 1 .b8 _ZN34_INTERNAL_42b9dc8a_4_k_cu_c04beb064cuda3std6ranges3__45__cpo4cendE[1];
.global .align 1 .b8 _ZN34_INTERNAL_42b9dc8a_4_k_cu_c04beb064cuda3std6ranges3__45__cpo7advanceE[1];
.global .align 1 .b8 _ZN34_INTERNAL_42b9dc8a_4_k_cu_c04beb064cuda3std6ranges3__45__cpo9iter_swapE[1];
.global .align 1 .b8 _ZN34_INTERNAL_42b9dc8a_4_k_cu_c04beb064cuda3std6ranges3__45__cpo4nextE[1];
.global .align 1 .b8 _ZN34_INTERNAL_42b9dc8a_4_k_cu_c04beb064cuda3std6ranges3__45__cpo4prevE[1];
.global .align 1 .b8 _ZN34_INTERNAL_42b9dc8a_4_k_cu_c04beb064cuda3std6ranges3__45__cpo4dataE[1];
.global .align 1 .b8 _ZN34_INTERNAL_42b9dc8a_4_k_cu_c04beb064cuda3std6ranges3__45__cpo5cdataE[1];
.global .align 1 .b8 _ZN34_INTERNAL_42b9dc8a_4_k_cu_c04beb064cuda3std6ranges3__45__cpo4sizeE[1];
.global .align 1 .b8 _ZN34_INTERNAL_42b9dc8a_4_k_cu_c04beb064cuda3std6ranges3__45__cpo5ssizeE[1];
.global .align 1 .b8 _ZN34_INTERNAL_42b9dc8a_4_k_cu_c04beb064cuda3std6ranges3__45__cpo8distanceE[1];
.global .align 1 .b8 _ZN34_INTERNAL_42b9dc8a_4_k_cu_c04beb066thrust24THRUST_300001_SM_1000_NS8cuda_cub3parE[1];
.global .align 1 .b8 _ZN34_INTERNAL_42b9dc8a_4_k_cu_c04beb066thrust24THRUST_300001_SM_1000_NS8cuda_cub10par_nosyncE[1];
.global .align 1 .b8 _ZN34_INTERNAL_42b9dc8a_4_k_cu_c04beb066thrust24THRUST_300001_SM_1000_NS6system6detail10sequential3seqE[1];
.global .align 1 .b8 _ZN34_INTERNAL_42b9dc8a_4_k_cu_c04beb066thrust24THRUST_300001_SM_1000_NS6system3cpp3parE[1];
.global .align 1 .b8 _ZN34_INTERNAL_42b9dc8a_4_k_cu_c04beb066thrust24THRUST_300001_SM_1000_NS12placeholders2_1E[1];
.global .align 1 .b8 _ZN34_INTERNAL_42b9dc8a_4_k_cu_c04beb066thrust24THRUST_300001_SM_1000_NS12placeholders2_2E[1];
.global .align 1 .b8 _ZN34_INTERNAL_42b9dc8a_4_k_cu_c04beb066thrust24THRUST_300001_SM_1000_NS12placeholders2_3E[1];
.global .align 1 .b8 _ZN34_INTERNAL_42b9dc8a_4_k_cu_c04beb066thrust24THRUST_300001_SM_1000_NS12placeholders2_4E[1];
.global .align 1 .b8 _ZN34_INTERNAL_42b9dc8a_4_k_cu_c04beb066thrust24THRUST_300001_SM_1000_NS12placeholders2_5E[1];
.global .align 1 .b8 _ZN34_INTERNAL_42b9dc8a_4_k_cu_c04beb066thrust24THRUST_300001_SM_1000_NS12placeholders2_6E[1];
.global .align 1 .b8 _ZN34_INTERNAL_42b9dc8a_4_k_cu_c04beb066thrust24THRUST_300001_SM_1000_NS12placeholders2_7E[1];
.global .align 1 .b8 _ZN34_INTERNAL_42b9dc8a_4_k_cu_c04beb066thrust24THRUST_300001_SM_1000_NS12placeholders2_8E[1];
.global .align 1 .b8 _ZN34_INTERNAL_42b9dc8a_4_k_cu_c04beb066thrust24THRUST_300001_SM_1000_NS12placeholders2_9E[1];
.global .align 1 .b8 _ZN34_INTERNAL_42b9dc8a_4_k_cu_c04beb066thrust24THRUST_300001_SM_1000_NS12placeholders3_10E[1];
.global .align 1 .b8 _ZN34_INTERNAL_42b9dc8a_4_k_cu_c04beb066thrust24THRUST_300001_SM_1000_NS3seqE[1];
.global .align 1 .b8 _ZN34_INTERNAL_42b9dc8a_4_k_cu_c04beb066thrust24THRUST_300001_SM_1000_NS6deviceE[1];

.visible .entry _Z12count_kernelPfiS_(
	.param .u64 .ptr .align 1 _Z12count_kernelPfiS__param_0,
	.param .u32 _Z12count_kernelPfiS__param_1,
	.param .u64 .ptr .align 1 _Z12count_kernelPfiS__param_2
)
{
	.reg .pred 	%p<40>;
	.reg .b32 	%r<29>;
	.reg .b32 	%f<124>;
	.reg .b64 	%rd<32>;

	ld.param.u64 	%rd9, [_Z12count_kernelPfiS__param_0];
	ld.param.u32 	%r18, [_Z12count_kernelPfiS__param_1];
	ld.param.u64 	%rd8, [_Z12count_kernelPfiS__param_2];
	cvta.to.global.u64 	%rd1, %rd9;
	mov.u32 	%r1, %ctaid.x;
	mov.u32 	%r19, %nctaid.x;
	mul.lo.s32 	%r2, %r18, %r1;
	setp.ge.u32 	%p1, %r1, %r19;
	@%p1 bra 	$L__BB0_15;
	setp.lt.s32 	%p2, %r18, 1;
	mov.f32 	%f123, 0f00000000;
	@%p2 bra 	$L__BB0_14;
	and.b32  	%r3, %r18, 15;
	setp.lt.u32 	%p3, %r18, 16;
	mov.f32 	%f123, 0f00000000;
	mov.f32 	%f113, 0fBF800000;
	mov.b32 	%r26, 0;
	@%p3 bra 	$L__BB0_5;
	and.b32  	%r26, %r18, 2147483632;
	neg.s32 	%r24, %r26;
	mul.wide.u32 	%rd10, %r2, 4;
	add.s64 	%rd11, %rd10, %rd1;
	add.s64 	%rd30, %rd11, 32;
	mov.f32 	%f123, 0f00000000;
	mov.f32 	%f113, 0fBF800000;
$L__BB0_4:
	.pragma "nounroll";
	ld.global.f32 	%f29, [%rd30+-32];
	setp.neu.f32 	%p4, %f29, %f113;
	add.f32 	%f30, %f123, 0f3F800000;
	selp.f32 	%f31, %f30, %f123, %p4;
	ld.global.f32 	%f32, [%rd30+-28];
	setp.neu.f32 	%p5, %f32, %f29;
	add.f32 	%f33, %f31, 0f3F800000;
	selp.f32 	%f34, %f33, %f31, %p5;
	ld.global.f32 	%f35, [%rd30+-24];
	setp.neu.f32 	%p6, %f35, %f32;
	add.f32 	%f36, %f34, 0f3F800000;
	selp.f32 	%f37, %f36, %f34, %p6;
	ld.global.f32 	%f38, [%rd30+-20];
	setp.neu.f32 	%p7, %f38, %f35;
	add.f32 	%f39, %f37, 0f3F800000;
	selp.f32 	%f40, %f39, %f37, %p7;
	ld.global.f32 	%f41, [%rd30+-16];
	setp.neu.f32 	%p8, %f41, %f38;
	add.f32 	%f42, %f40, 0f3F800000;
	selp.f32 	%f43, %f42, %f40, %p8;
	ld.global.f32 	%f44, [%rd30+-12];
	setp.neu.f32 	%p9, %f44, %f41;
	add.f32 	%f45, %f43, 0f3F800000;
	selp.f32 	%f46, %f45, %f43, %p9;
	ld.global.f32 	%f47, [%rd30+-8];
	setp.neu.f32 	%p10, %f47, %f44;
	add.f32 	%f48, %f46, 0f3F800000;
	selp.f32 	%f49, %f48, %f46, %p10;
	ld.global.f32 	%f50, [%rd30+-4];
	setp.neu.f32 	%p11, %f50, %f47;
	add.f32 	%f51, %f49, 0f3F800000;
	selp.f32 	%f52, %f51, %f49, %p11;
	ld.global.f32 	%f53, [%rd30];
	setp.neu.f32 	%p12, %f53, %f50;
	add.f32 	%f54, %f52, 0f3F800000;
	selp.f32 	%f55, %f54, %f52, %p12;
	ld.global.f32 	%f56, [%rd30+4];
	setp.neu.f32 	%p13, %f56, %f53;
	add.f32 	%f57, %f55, 0f3F800000;
	selp.f32 	%f58, %f57, %f55, %p13;
	ld.global.f32 	%f59, [%rd30+8];
	setp.neu.f32 	%p14, %f59, %f56;
	add.f32 	%f60, %f58, 0f3F800000;
	selp.f32 	%f61, %f60, %f58, %p14;
	ld.global.f32 	%f62, [%rd30+12];
	setp.neu.f32 	%p15, %f62, %f59;
	add.f32 	%f63, %f61, 0f3F800000;
	selp.f32 	%f64, %f63, %f61, %p15;
	ld.global.f32 	%f65, [%rd30+16];
	setp.neu.f32 	%p16, %f65, %f62;
	add.f32 	%f66, %f64, 0f3F800000;
	selp.f32 	%f67, %f66, %f64, %p16;
	ld.global.f32 	%f68, [%rd30+20];
	setp.neu.f32 	%p17, %f68, %f65;
	add.f32 	%f69, %f67, 0f3F800000;
	selp.f32 	%f70, %f69, %f67, %p17;
	ld.global.f32 	%f71, [%rd30+24];
	setp.neu.f32 	%p18, %f71, %f68;
	add.f32 	%f72, %f70, 0f3F800000;
	selp.f32 	%f73, %f72, %f70, %p18;
	ld.global.f32 	%f113, [%rd30+28];
	setp.neu.f32 	%p19, %f113, %f71;
	add.f32 	%f74, %f73, 0f3F800000;
	selp.f32 	%f123, %f74, %f73, %p19;
	add.s32 	%r24, %r24, 16;
	add.s64 	%rd30, %rd30, 64;
	setp.ne.s32 	%p20, %r24, 0;
	@%p20 bra 	$L__BB0_4;
$L__BB0_5:
	setp.eq.s32 	%p21, %r3, 0;
	@%p21 bra 	$L__BB0_14;
	and.b32  	%r9, %r18, 7;
	setp.lt.u32 	%p22, %r3, 8;
	@%p22 bra 	$L__BB0_8;
	add.s32 	%r21, %r26, %r2;
	mul.wide.u32 	%rd12, %r21, 4;
	add.s64 	%rd13, %rd1, %rd12;
	ld.global.f32 	%f76, [%rd13];
	setp.neu.f32 	%p23, %f76, %f113;
	add.f32 	%f77, %f123, 0f3F800000;
	selp.f32 	%f78, %f77, %f123, %p23;
	cvt.u64.u32 	%rd14, %r2;
	cvt.u64.u32 	%rd15, %r26;
	add.s64 	%rd16, %rd15, %rd14;
	shl.b64 	%rd17, %rd16, 2;
	add.s64 	%rd18, %rd1, %rd17;
	ld.global.f32 	%f79, [%rd18+4];
	setp.neu.f32 	%p24, %f79, %f76;
	add.f32 	%f80, %f78, 0f3F800000;
	selp.f32 	%f81, %f80, %f78, %p24;
	ld.global.f32 	%f82, [%rd18+8];
	setp.neu.f32 	%p25, %f82, %f79;
	add.f32 	%f83, %f81, 0f3F800000;
	selp.f32 	%f84, %f83, %f81, %p25;
	ld.global.f32 	%f85, [%rd18+12];
	setp.neu.f32 	%p26, %f85, %f82;
	add.f32 	%f86, %f84, 0f3F800000;
	selp.f32 	%f87, %f86, %f84, %p26;
	ld.global.f32 	%f88, [%rd18+16];
	setp.neu.f32 	%p27, %f88, %f85;
	add.f32 	%f89, %f87, 0f3F800000;
	selp.f32 	%f90, %f89, %f87, %p27;
	ld.global.f32 	%f91, [%rd18+20];
	setp.neu.f32 	%p28, %f91, %f88;
	add.f32 	%f92, %f90, 0f3F800000;
	selp.f32 	%f93, %f92, %f90, %p28;
	ld.global.f32 	%f94, [%rd18+24];
	setp.neu.f32 	%p29, %f94, %f91;
	add.f32 	%f95, %f93, 0f3F800000;
	selp.f32 	%f96, %f95, %f93, %p29;
	ld.global.f32 	%f113, [%rd18+28];
	setp.neu.f32 	%p30, %f113, %f94;
	add.f32 	%f97, %f96, 0f3F800000;
	selp.f32 	%f123, %f97, %f96, %p30;
	add.s32 	%r26, %r26, 8;
$L__BB0_8:
	setp.eq.s32 	%p31, %r9, 0;
	@%p31 bra 	$L__BB0_14;
	and.b32  	%r12, %r18, 3;
	setp.lt.u32 	%p32, %r9, 4;
	@%p32 bra 	$L__BB0_11;
	add.s32 	%r22, %r26, %r2;
	mul.wide.u32 	%rd19, %r22, 4;
	add.s64 	%rd20, %rd1, %rd19;
	ld.global.f32 	%f99, [%rd20];
	setp.neu.f32 	%p33, %f99, %f113;
	add.f32 	%f100, %f123, 0f3F800000;
	selp.f32 	%f101, %f100, %f123, %p33;
	cvt.u64.u32 	%rd21, %r2;
	cvt.u64.u32 	%rd22, %r26;
	add.s64 	%rd23, %rd22, %rd21;
	shl.b64 	%rd24, %rd23, 2;
	add.s64 	%rd25, %rd1, %rd24;
	ld.global.f32 	%f102, [%rd25+4];
	setp.neu.f32 	%p34, %f102, %f99;
	add.f32 	%f103, %f101, 0f3F800000;
	selp.f32 	%f104, %f103, %f101, %p34;
	ld.global.f32 	%f105, [%rd25+8];
	setp.neu.f32 	%p35, %f105, %f102;
	add.f32 	%f106, %f104, 0f3F800000;
	selp.f32 	%f107, %f106, %f104, %p35;
	ld.global.f32 	%f113, [%rd25+12];
	setp.neu.f32 	%p36, %f113, %f105;
	add.f32 	%f108, %f107, 0f3F800000;
	selp.f32 	%f123, %f108, %f107, %p36;
	add.s32 	%r26, %r26, 4;
$L__BB0_11:
	setp.eq.s32 	%p37, %r12, 0;
	@%p37 bra 	$L__BB0_14;
	add.s32 	%r23, %r26, %r2;
	mul.wide.u32 	%rd26, %r23, 4;
	add.s64 	%rd31, %rd1, %rd26;
	neg.s32 	%r28, %r12;
$L__BB0_13:
	.pragma "nounroll";
	ld.global.f32 	%f20, [%rd31];
	setp.neu.f32 	%p38, %f20, %f113;
	add.f32 	%f109, %f123, 0f3F800000;
	selp.f32 	%f123, %f109, %f123, %p38;
	add.s64 	%rd31, %rd31, 4;
	add.s32 	%r28, %r28, 1;
	setp.ne.s32 	%p39, %r28, 0;
	mov.f32 	%f113, %f20;
	@%p39 bra 	$L__BB0_13;
$L__BB0_14:
	cvta.to.global.u64 	%rd27, %rd8;
	mul.wide.u32 	%rd28, %r1, 4;
	add.s64 	%rd29, %rd27, %rd28;
	st.global.f32 	[%rd29], %f123;
$L__BB0_15:
	ret;

}
	// .globl	_Z13reduce_kernelPfiiS_S_S_S_S_
.visible .entry _Z13reduce_kernelPfiiS_S_S_S_S_(
	.param .u64 .ptr .align 1 _Z13reduce_kernelPfiiS_S_S_S_S__param_0,
	.param .u32 _Z13reduce_kernelPfiiS_S_S_S_S__param_1,
	.param .u32 _Z13reduce_kernelPfiiS_S_S_S_S__param_2,
	.param .u64 .ptr .align 1 _Z13reduce_kernelPfiiS_S_S_S_S__param_3,
	.param .u64 .ptr .align 1 _Z13reduce_kernelPfiiS_S_S_S_S__param_4,
	.param .u64 .ptr .align 1 _Z13reduce_kernelPfiiS_S_S_S_S__param_5,
	.param .u64 .ptr .align 1 _Z13reduce_kernelPfiiS_S_S_S_S__param_6,
	.param .u64 .ptr .align 1 _Z13reduce_kernelPfiiS_S_S_S_S__param_7
)
{
	.reg .pred 	%p<36>;
	.reg .b32 	%r<130>;
	.reg .b32 	%f<134>;
	.reg .b64 	%rd<97>;

	ld.param.u64 	%rd10, [_Z13reduce_kernelPfiiS_S_S_S_S__param_0];
	ld.param.u32 	%r66, [_Z13reduce_kernelPfiiS_S_S_S_S__param_1];
	ld.param.u64 	%rd11, [_Z13reduce_kernelPfiiS_S_S_S_S__param_3];
	ld.param.u64 	%rd12, [_Z13reduce_kernelPfiiS_S_S_S_S__param_4];
	ld.param.u64 	%rd13, [_Z13reduce_kernelPfiiS_S_S_S_S__param_5];
	ld.param.u64 	%rd14, [_Z13reduce_kernelPfiiS_S_S_S_S__param_6];
	ld.param.u64 	%rd15, [_Z13reduce_kernelPfiiS_S_S_S_S__param_7];
	cvta.to.global.u64 	%rd1, %rd11;
	cvta.to.global.u64 	%rd2, %rd13;
	cvta.to.global.u64 	%rd3, %rd12;
	cvta.to.global.u64 	%rd4, %rd10;
	cvta.to.global.u64 	%rd16, %rd15;
	cvta.to.global.u64 	%rd17, %rd14;
	mov.u32 	%r1, %ctaid.x;
	mov.u32 	%r67, %nctaid.x;
	mul.lo.s32 	%r2, %r66, %r1;
	mul.wide.u32 	%rd18, %r1, 4;
	add.s64 	%rd19, %rd17, %rd18;
	ld.global.f32 	%f64, [%rd19];
	cvt.rzi.s32.f32 	%r3, %f64;
	add.s64 	%rd20, %rd16, %rd18;
	ld.global.f32 	%f65, [%rd20];
	cvt.rzi.s32.f32 	%r4, %f65;
	mul.wide.s32 	%rd21, %r2, 4;
	add.s64 	%rd22, %rd4, %rd21;
	ld.global.f32 	%f132, [%rd22];
	setp.ge.u32 	%p1, %r1, %r67;
	@%p1 bra 	$L__BB1_71;
	cvt.rn.f32.u32 	%f2, %r1;
	setp.lt.s32 	%p2, %r3, 1;
	@%p2 bra 	$L__BB1_13;
	and.b32  	%r5, %r3, 7;
	setp.lt.u32 	%p3, %r3, 8;
	mov.b32 	%r99, 0;
	@%p3 bra 	$L__BB1_5;
	and.b32  	%r99, %r3, 2147483640;
	neg.s32 	%r103, %r99;
	add.s64 	%rd5, %rd1, 16;
	mov.u32 	%r102, %r4;
$L__BB1_4:
	.pragma "nounroll";
	mul.wide.s32 	%rd23, %r102, 4;
	add.s64 	%rd24, %rd5, %rd23;
	st.global.f32 	[%rd24+-16], %f2;
	st.global.f32 	[%rd24+-12], %f2;
	st.global.f32 	[%rd24+-8], %f2;
	st.global.f32 	[%rd24+-4], %f2;
	st.global.f32 	[%rd24], %f2;
	st.global.f32 	[%rd24+4], %f2;
	st.global.f32 	[%rd24+8], %f2;
	st.global.f32 	[%rd24+12], %f2;
	add.s32 	%r103, %r103, 8;
	add.s32 	%r102, %r102, 8;
	setp.eq.s32 	%p4, %r103, 0;
	@%p4 bra 	$L__BB1_5;
	bra.uni 	$L__BB1_4;
$L__BB1_5:
	setp.eq.s32 	%p5, %r5, 0;
	@%p5 bra 	$L__BB1_13;
	and.b32  	%r9, %r3, 3;
	setp.lt.u32 	%p6, %r5, 4;
	@%p6 bra 	$L__BB1_8;
	add.s32 	%r69, %r99, %r4;
	mul.wide.s32 	%rd25, %r69, 4;
	add.s64 	%rd26, %rd1, %rd25;
	st.global.f32 	[%rd26], %f2;
	st.global.f32 	[%rd26+4], %f2;
	st.global.f32 	[%rd26+8], %f2;
	st.global.f32 	[%rd26+12], %f2;
	add.s32 	%r99, %r99, 4;
$L__BB1_8:
	setp.eq.s32 	%p7, %r9, 0;
	@%p7 bra 	$L__BB1_13;
	setp.eq.s32 	%p8, %r9, 1;
	@%p8 bra 	$L__BB1_11;
	add.s32 	%r70, %r99, %r4;
	mul.wide.s32 	%rd27, %r70, 4;
	add.s64 	%rd28, %rd1, %rd27;
	st.global.f32 	[%rd28], %f2;
	st.global.f32 	[%rd28+4], %f2;
	add.s32 	%r99, %r99, 2;
$L__BB1_11:
	and.b32  	%r71, %r3, 1;
	setp.eq.b32 	%p9, %r71, 1;
	not.pred 	%p10, %p9;
	@%p10 bra 	$L__BB1_13;
	add.s32 	%r72, %r99, %r4;
	mul.wide.s32 	%rd29, %r72, 4;
	add.s64 	%rd30, %rd1, %rd29;
	st.global.f32 	[%rd30], %f2;
$L__BB1_13:
	setp.lt.s32 	%p11, %r66, 1;
	mov.f32 	%f104, 0f00000000;
	mov.b32 	%r105, 0;
	@%p11 bra 	$L__BB1_69;
	cvt.rn.f32.u32 	%f3, %r66;
	and.b32  	%r14, %r66, 7;
	setp.lt.u32 	%p12, %r66, 8;
	mov.f32 	%f104, 0f00000000;
	mov.b32 	%r115, 0;
	mov.u32 	%r105, %r115;
	@%p12 bra 	$L__BB1_41;
	and.b32  	%r115, %r66, 2147483640;
	neg.s32 	%r104, %r115;
	mul.wide.u32 	%rd31, %r2, 4;
	add.s64 	%rd32, %rd31, %rd4;
	add.s64 	%rd96, %rd32, 16;
	mov.b32 	%r105, 0;
	mov.f32 	%f104, 0f00000000;
$L__BB1_16:
	.pragma "nounroll";
	ld.global.f32 	%f6, [%rd96+-16];
	setp.eq.f32 	%p13, %f6, %f132;
	@%p13 bra 	$L__BB1_18;
	add.s32 	%r77, %r105, %r4;
	mul.wide.s32 	%rd33, %r77, 4;
	add.s64 	%rd34, %rd3, %rd33;
	st.global.f32 	[%rd34], %f132;
	div.rn.f32 	%f71, %f104, %f3;
	add.s64 	%rd35, %rd2, %rd33;
	st.global.f32 	[%rd35], %f71;
	add.s32 	%r105, %r105, 1;
	mov.f32 	%f106, 0f3F800000;
	bra.uni 	$L__BB1_19;
$L__BB1_18:
	add.f32 	%f106, %f104, 0f3F800000;
$L__BB1_19:
	ld.global.f32 	%f9, [%rd96+-12];
	setp.neu.f32 	%p14, %f9, %f6;
	@%p14 bra 	$L__BB1_21;
	add.f32 	%f107, %f106, 0f3F800000;
	bra.uni 	$L__BB1_22;
$L__BB1_21:
	add.s32 	%r78, %r105, %r4;
	mul.wide.s32 	%rd36, %r78, 4;
	add.s64 	%rd37, %rd3, %rd36;
	st.global.f32 	[%rd37], %f6;
	div.rn.f32 	%f73, %f106, %f3;
	add.s64 	%rd38, %rd2, %rd36;
	st.global.f32 	[%rd38], %f73;
	add.s32 	%r105, %r105, 1;
	mov.f32 	%f107, 0f3F800000;
$L__BB1_22:
	ld.global.f32 	%f12, [%rd96+-8];
	setp.neu.f32 	%p15, %f12, %f9;
	@%p15 bra 	$L__BB1_24;
	add.f32 	%f108, %f107, 0f3F800000;
	bra.uni 	$L__BB1_25;
$L__BB1_24:
	add.s32 	%r79, %r105, %r4;
	mul.wide.s32 	%rd39, %r79, 4;
	add.s64 	%rd40, %rd3, %rd39;
	st.global.f32 	[%rd40], %f9;
	div.rn.f32 	%f75, %f107, %f3;
	add.s64 	%rd41, %rd2, %rd39;
	st.global.f32 	[%rd41], %f75;
	add.s32 	%r105, %r105, 1;
	mov.f32 	%f108, 0f3F800000;
$L__BB1_25:
	ld.global.f32 	%f15, [%rd96+-4];
	setp.neu.f32 	%p16, %f15, %f12;
	@%p16 bra 	$L__BB1_27;
	add.f32 	%f109, %f108, 0f3F800000;
	bra.uni 	$L__BB1_28;
$L__BB1_27:
	add.s32 	%r80, %r105, %r4;
	mul.wide.s32 	%rd42, %r80, 4;
	add.s64 	%rd43, %rd3, %rd42;
	st.global.f32 	[%rd43], %f12;
	div.rn.f32 	%f77, %f108, %f3;
	add.s64 	%rd44, %rd2, %rd42;
	st.global.f32 	[%rd44], %f77;
	add.s32 	%r105, %r105, 1;
	mov.f32 	%f109, 0f3F800000;
$L__BB1_28:
	ld.global.f32 	%f18, [%rd96];
	setp.neu.f32 	%p17, %f18, %f15;
	@%p17 bra 	$L__BB1_30;
	add.f32 	%f110, %f109, 0f3F800000;
	bra.uni 	$L__BB1_31;
$L__BB1_30:
	add.s32 	%r81, %r105, %r4;
	mul.wide.s32 	%rd45, %r81, 4;
	add.s64 	%rd46, %rd3, %rd45;
	st.global.f32 	[%rd46], %f15;
	div.rn.f32 	%f79, %f109, %f3;
	add.s64 	%rd47, %rd2, %rd45;
	st.global.f32 	[%rd47], %f79;
	add.s32 	%r105, %r105, 1;
	mov.f32 	%f110, 0f3F800000;
$L__BB1_31:
	ld.global.f32 	%f21, [%rd96+4];
	setp.neu.f32 	%p18, %f21, %f18;
	@%p18 bra 	$L__BB1_33;
	add.f32 	%f111, %f110, 0f3F800000;
	bra.uni 	$L__BB1_34;
$L__BB1_33:
	add.s32 	%r82, %r105, %r4;
	mul.wide.s32 	%rd48, %r82, 4;
	add.s64 	%rd49, %rd3, %rd48;
	st.global.f32 	[%rd49], %f18;
	div.rn.f32 	%f81, %f110, %f3;
	add.s64 	%rd50, %rd2, %rd48;
	st.global.f32 	[%rd50], %f81;
	add.s32 	%r105, %r105, 1;
	mov.f32 	%f111, 0f3F800000;
$L__BB1_34:
	ld.global.f32 	%f24, [%rd96+8];
	setp.neu.f32 	%p19, %f24, %f21;
	@%p19 bra 	$L__BB1_36;
	add.f32 	%f112, %f111, 0f3F800000;
	bra.uni 	$L__BB1_37;
$L__BB1_36:
	add.s32 	%r83, %r105, %r4;
	mul.wide.s32 	%rd51, %r83, 4;
	add.s64 	%rd52, %rd3, %rd51;
	st.global.f32 	[%rd52], %f21;
	div.rn.f32 	%f83, %f111, %f3;
	add.s64 	%rd53, %rd2, %rd51;
	st.global.f32 	[%rd53], %f83;
	add.s32 	%r105, %r105, 1;
	mov.f32 	%f112, 0f3F800000;
$L__BB1_37:
	ld.global.f32 	%f132, [%rd96+12];
	setp.neu.f32 	%p20, %f132, %f24;
	@%p20 bra 	$L__BB1_39;
	add.f32 	%f104, %f112, 0f3F800000;
	bra.uni 	$L__BB1_40;
$L__BB1_39:
	add.s32 	%r84, %r105, %r4;
	mul.wide.s32 	%rd54, %r84, 4;
	add.s64 	%rd55, %rd3, %rd54;
	st.global.f32 	[%rd55], %f24;
	div.rn.f32 	%f85, %f112, %f3;
	add.s64 	%rd56, %rd2, %rd54;
	st.global.f32 	[%rd56], %f85;
	add.s32 	%r105, %r105, 1;
	mov.f32 	%f104, 0f3F800000;
$L__BB1_40:
	add.s32 	%r104, %r104, 8;
	add.s64 	%rd96, %rd96, 32;
	setp.ne.s32 	%p21, %r104, 0;
	@%p21 bra 	$L__BB1_16;
$L__BB1_41:
	setp.eq.s32 	%p22, %r14, 0;
	@%p22 bra 	$L__BB1_69;
	and.b32  	%r43, %r66, 3;
	setp.lt.u32 	%p23, %r14, 4;
	@%p23 bra 	$L__BB1_56;
	add.s32 	%r86, %r115, %r2;
	mul.wide.u32 	%rd57, %r86, 4;
	add.s64 	%rd58, %rd4, %rd57;
	ld.global.f32 	%f34, [%rd58];
	setp.neu.f32 	%p24, %f34, %f132;
	@%p24 bra 	$L__BB1_45;
	add.f32 	%f118, %f104, 0f3F800000;
	bra.uni 	$L__BB1_46;
$L__BB1_45:
	add.s32 	%r87, %r105, %r4;
	mul.wide.s32 	%rd59, %r87, 4;
	add.s64 	%rd60, %rd3, %rd59;
	st.global.f32 	[%rd60], %f132;
	div.rn.f32 	%f88, %f104, %f3;
	add.s64 	%rd61, %rd2, %rd59;
	st.global.f32 	[%rd61], %f88;
	add.s32 	%r105, %r105, 1;
	mov.f32 	%f118, 0f3F800000;
$L__BB1_46:
	cvt.u64.u32 	%rd62, %r2;
	cvt.u64.u32 	%rd63, %r115;
	add.s64 	%rd64, %rd63, %rd62;
	shl.b64 	%rd65, %rd64, 2;
	add.s64 	%rd9, %rd4, %rd65;
	ld.global.f32 	%f37, [%rd9+4];
	setp.neu.f32 	%p25, %f37, %f34;
	@%p25 bra 	$L__BB1_48;
	add.f32 	%f119, %f118, 0f3F800000;
	bra.uni 	$L__BB1_49;
$L__BB1_48:
	add.s32 	%r88, %r105, %r4;
	mul.wide.s32 	%rd66, %r88, 4;
	add.s64 	%rd67, %rd3, %rd66;
	st.global.f32 	[%rd67], %f34;
	div.rn.f32 	%f90, %f118, %f3;
	add.s64 	%rd68, %rd2, %rd66;
	st.global.f32 	[%rd68], %f90;
	add.s32 	%r105, %r105, 1;
	mov.f32 	%f119, 0f3F800000;
$L__BB1_49:
	ld.global.f32 	%f40, [%rd9+8];
	setp.neu.f32 	%p26, %f40, %f37;
	@%p26 bra 	$L__BB1_51;
	add.f32 	%f120, %f119, 0f3F800000;
	bra.uni 	$L__BB1_52;
$L__BB1_51:
	add.s32 	%r89, %r105, %r4;
	mul.wide.s32 	%rd69, %r89, 4;
	add.s64 	%rd70, %rd3, %rd69;
	st.global.f32 	[%rd70], %f37;
	div.rn.f32 	%f92, %f119, %f3;
	add.s64 	%rd71, %rd2, %rd69;
	st.global.f32 	[%rd71], %f92;
	add.s32 	%r105, %r105, 1;
	mov.f32 	%f120, 0f3F800000;
$L__BB1_52:
	ld.global.f32 	%f132, [%rd9+12];
	setp.neu.f32 	%p27, %f132, %f40;
	@%p27 bra 	$L__BB1_54;
	add.f32 	%f104, %f120, 0f3F800000;
	bra.uni 	$L__BB1_55;
$L__BB1_54:
	add.s32 	%r90, %r105, %r4;
	mul.wide.s32 	%rd72, %r90, 4;
	add.s64 	%rd73, %rd3, %rd72;
	st.global.f32 	[%rd73], %f40;
	div.rn.f32 	%f94, %f120, %f3;
	add.s64 	%rd74, %rd2, %rd72;
	st.global.f32 	[%rd74], %f94;
	add.s32 	%r105, %r105, 1;
	mov.f32 	%f104, 0f3F800000;
$L__BB1_55:
	add.s32 	%r115, %r115, 4;
$L__BB1_56:
	setp.eq.s32 	%p28, %r43, 0;
	@%p28 bra 	$L__BB1_69;
	setp.eq.s32 	%p29, %r43, 1;
	@%p29 bra 	$L__BB1_65;
	add.s32 	%r92, %r115, %r2;
	mul.wide.u32 	%rd75, %r92, 4;
	add.s64 	%rd76, %rd4, %rd75;
	ld.global.f32 	%f50, [%rd76];
	setp.neu.f32 	%p30, %f50, %f132;
	@%p30 bra 	$L__BB1_60;
	add.f32 	%f126, %f104, 0f3F800000;
	bra.uni 	$L__BB1_61;
$L__BB1_60:
	add.s32 	%r93, %r105, %r4;
	mul.wide.s32 	%rd77, %r93, 4;
	add.s64 	%rd78, %rd3, %rd77;
	st.global.f32 	[%rd78], %f132;
	div.rn.f32 	%f97, %f104, %f3;
	add.s64 	%rd79, %rd2, %rd77;
	st.global.f32 	[%rd79], %f97;
	add.s32 	%r105, %r105, 1;
	mov.f32 	%f126, 0f3F800000;
$L__BB1_61:
	cvt.u64.u32 	%rd80, %r2;
	cvt.u64.u32 	%rd81, %r115;
	add.s64 	%rd82, %rd81, %rd80;
	shl.b64 	%rd83, %rd82, 2;
	add.s64 	%rd84, %rd4, %rd83;
	ld.global.f32 	%f132, [%rd84+4];
	setp.neu.f32 	%p31, %f132, %f50;
	@%p31 bra 	$L__BB1_63;
	add.f32 	%f104, %f126, 0f3F800000;
	bra.uni 	$L__BB1_64;
$L__BB1_63:
	add.s32 	%r94, %r105, %r4;
	mul.wide.s32 	%rd85, %r94, 4;
	add.s64 	%rd86, %rd3, %rd85;
	st.global.f32 	[%rd86], %f50;
	div.rn.f32 	%f99, %f126, %f3;
	add.s64 	%rd87, %rd2, %rd85;
	st.global.f32 	[%rd87], %f99;
	add.s32 	%r105, %r105, 1;
	mov.f32 	%f104, 0f3F800000;
$L__BB1_64:
	add.s32 	%r115, %r115, 2;
$L__BB1_65:
	and.b32  	%r95, %r66, 1;
	setp.eq.b32 	%p32, %r95, 1;
	not.pred 	%p33, %p32;
	@%p33 bra 	$L__BB1_69;
	add.s32 	%r96, %r115, %r2;
	mul.wide.u32 	%rd88, %r96, 4;
	add.s64 	%rd89, %rd4, %rd88;
	ld.global.f32 	%f60, [%rd89];
	setp.neu.f32 	%p34, %f60, %f132;
	@%p34 bra 	$L__BB1_68;
	add.f32 	%f104, %f104, 0f3F800000;
	mov.f32 	%f132, %f60;
	bra.uni 	$L__BB1_69;
$L__BB1_68:
	add.s32 	%r97, %r105, %r4;
	mul.wide.s32 	%rd90, %r97, 4;
	add.s64 	%rd91, %rd3, %rd90;
	st.global.f32 	[%rd91], %f132;
	div.rn.f32 	%f101, %f104, %f3;
	add.s64 	%rd92, %rd2, %rd90;
	st.global.f32 	[%rd92], %f101;
	add.s32 	%r105, %r105, 1;
	mov.f32 	%f104, 0f3F800000;
	mov.f32 	%f132, %f60;
$L__BB1_69:
	setp.ge.s32 	%p35, %r105, %r3;
	@%p35 bra 	$L__BB1_71;
	add.s32 	%r98, %r105, %r4;
	mul.wide.s32 	%rd93, %r98, 4;
	add.s64 	%rd94, %rd3, %rd93;
	st.global.f32 	[%rd94], %f132;
	cvt.rn.f32.s32 	%f102, %r66;
	div.rn.f32 	%f103, %f104, %f102;
	add.s64 	%rd95, %rd2, %rd93;
	st.global.f32 	[%rd95], %f103;
$L__BB1_71:
	ret;

}
	// .globl	_Z21insertion_sort_masterPfii
.visible .entry _Z21insertion_sort_masterPfii(
	.param .u64 .ptr .align 1 _Z21insertion_sort_masterPfii_param_0,
	.param .u32 _Z21insertion_sort_masterPfii_param_1,
	.param .u32 _Z21insertion_sort_masterPfii_param_2
)
{
	.reg .pred 	%p<6>;
	.reg .b32 	%r<16>;
	.reg .b32 	%f<4>;
	.reg .b64 	%rd<11>;

	ld.param.u64 	%rd3, [_Z21insertion_sort_masterPfii_param_0];
	ld.param.u32 	%r7, [_Z21insertion_sort_masterPfii_param_2];
	mov.u32 	%r1, %ctaid.x;
	mov.u32 	%r8, %nctaid.x;
	setp.ge.u32 	%p1, %r1, %r8;
	@%p1 bra 	$L__BB2_7;
	cvta.to.global.u64 	%rd4, %rd3;
	mul.lo.s32 	%r9, %r7, %r1;
	mul.wide.s32 	%rd5, %r9, 4;
	add.s64 	%rd1, %rd4, %rd5;
	setp.lt.s32 	%p2, %r7, 2;
	@%p2 bra 	$L__BB2_7;
	mov.b32 	%r13, 1;
$L__BB2_3:
	mul.wide.u32 	%rd6, %r13, 4;
	add.s64 	%rd7, %rd1, %rd6;
	ld.global.f32 	%f3, [%rd7];
	cvt.rzi.s32.f32 	%r11, %f3;
	cvt.rn.f32.s32 	%f1, %r11;
	mov.u32 	%r14, %r13;
$L__BB2_4:
	add.s32 	%r4, %r14, -1;
	mul.wide.u32 	%rd8, %r4, 4;
	add.s64 	%rd2, %rd1, %rd8;
	ld.global.f32 	%f2, [%rd2];
	setp.leu.f32 	%p3, %f2, %f1;
	mov.u32 	%r15, %r14;
	@%p3 bra 	$L__BB2_6;
	st.global.f32 	[%rd2+4], %f2;
	setp.gt.s32 	%p4, %r14, 1;
	mov.b32 	%r15, 0;
	mov.u32 	%r14, %r4;
	@%p4 bra 	$L__BB2_4;
$L__BB2_6:
	mul.wide.s32 	%rd9, %r15, 4;
	add.s64 	%rd10, %rd1, %rd9;
	st.global.f32 	[%rd10], %f1;
	add.s32 	%r13, %r13, 1;
	setp.ne.s32 	%p5, %r13, %r7;
	@%p5 bra 	$L__BB2_3;
$L__BB2_7:
	ret;

}
	// .globl	_ZN3cub18CUB_300001_SM_10006detail11EmptyKernelIvEEvv
.visible .entry _ZN3cub18CUB_300001_SM_10006detail11EmptyKernelIvEEvv()
{


	ret;

}
	// .globl	_ZN3cub18CUB_300001_SM_10006detail8for_each13static_kernelINS2_12policy_hub_t12policy_500_tEmN6thrust24THRUST_300001_SM_1000_NS8cuda_cub20__uninitialized_fill7functorINS7_10device_ptrIfEEfEEEEvT0_T1_
.visible .entry _ZN3cub18CUB_300001_SM_10006detail8for_each13static_kernelINS2_12policy_hub_t12policy_500_tEmN6thrust24THRUST_300001_SM_1000_NS8cuda_cub20__uninitialized_fill7functorINS7_10device_ptrIfEEfEEEEvT0_T1_(
	.param .u64 _ZN3cub18CUB_300001_SM_10006detail8for_each13static_kernelINS2_12policy_hub_t12policy_500_tEmN6thrust24THRUST_300001_SM_1000_NS8cuda_cub20__uninitialized_fill7functorINS7_10device_ptrIfEEfEEEEvT0_T1__param_0,
	.param .align 8 .b8 _ZN3cub18CUB_300001_SM_10006detail8for_each13static_kernelINS2_12policy_hub_t12policy_500_tEmN6thrust24THRUST_300001_SM_1000_NS8cuda_cub20__uninitialized_fill7functorINS7_10device_ptrIfEEfEEEEvT0_T1__param_1[16]
)
.maxntid 256
{
	.reg .pred 	%p<4>;
	.reg .b16 	%rs<5>;
	.reg .b32 	%r<10>;
	.reg .b32 	%f<3>;
	.reg .b64 	%rd<16>;

	ld.param.f32 	%f2, [_ZN3cub18CUB_300001_SM_10006detail8for_each13static_kernelINS2_12policy_hub_t12policy_500_tEmN6thrust24THRUST_300001_SM_1000_NS8cuda_cub20__uninitialized_fill7functorINS7_10device_ptrIfEEfEEEEvT0_T1__param_1+8];
	ld.param.u64 	%rd4, [_ZN3cub18CUB_300001_SM_10006detail8for_each13static_kernelINS2_12policy_hub_t12policy_500_tEmN6thrust24THRUST_300001_SM_1000_NS8cuda_cub20__uninitialized_fill7functorINS7_10device_ptrIfEEfEEEEvT0_T1__param_1];
	ld.param.u64 	%rd5, [_ZN3cub18CUB_300001_SM_10006detail8for_each13static_kernelINS2_12policy_hub_t12policy_500_tEmN6thrust24THRUST_300001_SM_1000_NS8cuda_cub20__uninitialized_fill7functorINS7_10device_ptrIfEEfEEEEvT0_T1__param_0];
	mov.u32 	%r7, %ctaid.x;
	mul.wide.u32 	%rd1, %r7, 512;
	sub.s64 	%rd2, %rd5, %rd1;
	setp.lt.u64 	%p1, %rd2, 512;
	@%p1 bra 	$L__BB4_2;
	mov.u32 	%r9, %tid.x;
	cvta.to.global.u64 	%rd11, %rd4;
	cvt.u64.u32 	%rd12, %r9;
	add.s64 	%rd13, %rd1, %rd12;
	shl.b64 	%rd14, %rd13, 2;
	add.s64 	%rd15, %rd11, %rd14;
	st.global.f32 	[%rd15], %f2;
	st.global.f32 	[%rd15+1024], %f2;
	bra.uni 	$L__BB4_6;
$L__BB4_2:
	cvta.to.global.u64 	%rd6, %rd4;
	mov.u32 	%r1, %tid.x;
	cvt.u64.u32 	%rd7, %r1;
	setp.le.u64 	%p2, %rd2, %rd7;
	add.s64 	%rd8, %rd1, %rd7;
	shl.b64 	%rd9, %rd8, 2;
	add.s64 	%rd3, %rd6, %rd9;
	@%p2 bra 	$L__BB4_4;
	st.global.f32 	[%rd3], %f2;
$L__BB4_4:
	add.s32 	%r8, %r1, 256;
	cvt.u64.u32 	%rd10, %r8;
	setp.le.u64 	%p3, %rd2, %rd10;
	@%p3 bra 	$L__BB4_6;
	st.global.f32 	[%rd3+1024], %f2;
$L__BB4_6:
	ret;

}
	// .globl	_ZN3cub18CUB_300001_SM_10006detail6reduce28DeviceReduceSingleTileKernelINS2_10policy_hubIfjN4cuda3std3__44plusIfEEE10Policy1000EN6thrust24THRUST_300001_SM_1000_NS6detail15normal_iteratorINSD_10device_ptrIfEEEEPfjS9_ffNS7_10__identityEEEvT0_T1_T2_T3_T4_T6_
.visible .entry _ZN3cub18CUB_300001_SM_10006detail6reduce28DeviceReduceSingleTileKernelINS2_10policy_hubIfjN4cuda3std3__44plusIfEEE10Policy1000EN6thrust24THRUST_300001_SM_1000_NS6detail15normal_iteratorINSD_10device_ptrIfEEEEPfjS9_ffNS7_10__identityEEEvT0_T1_T2_T3_T4_T6_(
	.param .align 8 .b8 _ZN3cub18CUB_300001_SM_10006detail6reduce28DeviceReduceSingleTileKernelINS2_10policy_hubIfjN4cuda3std3__44plusIfEEE10Policy1000EN6thrust24THRUST_300001_SM_1000_NS6detail15normal_iteratorINSD_10device_ptrIfEEEEPfjS9_ffNS7_10__identityEEEvT0_T1_T2_T3_T4_T6__param_0[8],
	.param .u64 .ptr .align 1 _ZN3cub18CUB_300001_SM_10006detail6reduce28DeviceReduceSingleTileKernelINS2_10policy_hubIfjN4cuda3std3__44plusIfEEE10Policy1000EN6thrust24THRUST_300001_SM_1000_NS6detail15normal_iteratorINSD_10device_ptrIfEEEEPfjS9_ffNS7_10__identityEEEvT0_T1_T2_T3_T4_T6__param_1,
	.param .u32 _ZN3cub18CUB_300001_SM_10006detail6reduce28DeviceReduceSingleTileKernelINS2_10policy_hubIfjN4cuda3std3__44plusIfEEE10Policy1000EN6thrust24THRUST_300001_SM_1000_NS6detail15normal_iteratorINSD_10device_ptrIfEEEEPfjS9_ffNS7_10__identityEEEvT0_T1_T2_T3_T4_T6__param_2,
	.param .align 1 .b8 _ZN3cub18CUB_300001_SM_10006detail6reduce28DeviceReduceSingleTileKernelINS2_10policy_hubIfjN4cuda3std3__44plusIfEEE10Policy1000EN6thrust24THRUST_300001_SM_1000_NS6detail15normal_iteratorINSD_10device_ptrIfEEEEPfjS9_ffNS7_10__identityEEEvT0_T1_T2_T3_T4_T6__param_3[1],
	.param .f32 _ZN3cub18CUB_300001_SM_10006detail6reduce28DeviceReduceSingleTileKernelINS2_10policy_hubIfjN4cuda3std3__44plusIfEEE10Policy1000EN6thrust24THRUST_300001_SM_1000_NS6detail15normal_iteratorINSD_10device_ptrIfEEEEPfjS9_ffNS7_10__identityEEEvT0_T1_T2_T3_T4_T6__param_4,
	.param .align 1 .b8 _ZN3cub18CUB_300001_SM_10006detail6reduce28DeviceReduceSingleTileKernelINS2_10policy_hubIfjN4cuda3std3__44plusIfEEE10Policy1000EN6thrust24THRUST_300001_SM_1000_NS6detail15normal_iteratorINSD_10device_ptrIfEEEEPfjS9_ffNS7_10__identityEEEvT0_T1_T2_T3_T4_T6__param_5[1]
)
.maxntid 512
.minnctapersm 1
{
	.reg .pred 	%p<67>;
	.reg .b32 	%r<211>;
	.reg .b32 	%f<384>;
	.reg .b64 	%rd<84>;
	// demoted variable
	.shared .align 4 .b8 _ZZN3cub18CUB_300001_SM_10006detail6reduce28DeviceReduceSingleTileKernelINS2_10policy_hubIfjN4cuda3std3__44plusIfEEE10Policy1000EN6thrust24THRUST_300001_SM_1000_NS6detail15normal_iteratorINSD_10device_ptrIfEEEEPfjS9_ffNS7_10__identityEEEvT0_T1_T2_T3_T4_T6_E12temp_storage[84];
	ld.param.u64 	%rd9, [_ZN3cub18CUB_300001_SM_10006detail6reduce28DeviceReduceSingleTileKernelINS2_10policy_hubIfjN4cuda3std3__44plusIfEEE10Policy1000EN6thrust24THRUST_300001_SM_1000_NS6detail15normal_iteratorINSD_10device_ptrIfEEEEPfjS9_ffNS7_10__identityEEEvT0_T1_T2_T3_T4_T6__param_0];
	ld.param.u64 	%rd10, [_ZN3cub18CUB_300001_SM_10006detail6reduce28DeviceReduceSingleTileKernelINS2_10policy_hubIfjN4cuda3std3__44plusIfEEE10Policy1000EN6thrust24THRUST_300001_SM_1000_NS6detail15normal_iteratorINSD_10device_ptrIfEEEEPfjS9_ffNS7_10__identityEEEvT0_T1_T2_T3_T4_T6__param_1];
	ld.param.u32 	%r51, [_ZN3cub18CUB_300001_SM_10006detail6reduce28DeviceReduceSingleTileKernelINS2_10policy_hubIfjN4cuda3std3__44plusIfEEE10Policy1000EN6thrust24THRUST_300001_SM_1000_NS6detail15normal_iteratorINSD_10device_ptrIfEEEEPfjS9_ffNS7_10__identityEEEvT0_T1_T2_T3_T4_T6__param_2];
	ld.param.f32 	%f42, [_ZN3cub18CUB_300001_SM_10006detail6reduce28DeviceReduceSingleTileKernelINS2_10policy_hubIfjN4cuda3std3__44plusIfEEE10Policy1000EN6thrust24THRUST_300001_SM_1000_NS6detail15normal_iteratorINSD_10device_ptrIfEEEEPfjS9_ffNS7_10__identityEEEvT0_T1_T2_T3_T4_T6__param_4];
	cvta.to.global.u64 	%rd1, %rd10;
	setp.ne.s32 	%p1, %r51, 0;
	@%p1 bra 	$L__BB5_3;
	mov.u32 	%r193, %tid.x;
	setp.ne.s32 	%p66, %r193, 0;
	@%p66 bra 	$L__BB5_52;
	st.global.f32 	[%rd1], %f42;
	bra.uni 	$L__BB5_52;
$L__BB5_3:
	cvta.to.global.u64 	%rd2, %rd9;
	setp.gt.u32 	%p2, %r51, 8191;
	@%p2 bra 	$L__BB5_28;
	mov.u32 	%r1, %tid.x;
	setp.ge.u32 	%p24, %r1, %r51;
	mov.f32 	%f371, 0f00000000;
	mov.u32 	%r197, %r1;
	@%p24 bra 	$L__BB5_6;
	mul.wide.u32 	%rd73, %r1, 4;
	add.s64 	%rd74, %rd2, %rd73;
	ld.global.f32 	%f371, [%rd74];
	add.s32 	%r197, %r1, 512;
$L__BB5_6:
	setp.ge.u32 	%p25, %r197, %r51;
	@%p25 bra 	$L__BB5_19;
	not.b32 	%r120, %r197;
	add.s32 	%r121, %r51, %r120;
	shr.u32 	%r122, %r121, 9;
	add.s32 	%r4, %r122, 1;
	and.b32  	%r5, %r4, 15;
	setp.lt.u32 	%p26, %r121, 7680;
	@%p26 bra 	$L__BB5_10;
	and.b32  	%r123, %r4, 16777200;
	neg.s32 	%r195, %r123;
	mul.wide.u32 	%rd75, %r197, 4;
	add.s64 	%rd76, %rd75, %rd2;
	add.s64 	%rd82, %rd76, 16384;
$L__BB5_9:
	.pragma "nounroll";
	ld.global.f32 	%f205, [%rd82+-16384];
	add.f32 	%f206, %f371, %f205;
	ld.global.f32 	%f207, [%rd82+-14336];
	add.f32 	%f208, %f206, %f207;
	ld.global.f32 	%f209, [%rd82+-12288];
	add.f32 	%f210, %f208, %f209;
	ld.global.f32 	%f211, [%rd82+-10240];
	add.f32 	%f212, %f210, %f211;
	ld.global.f32 	%f213, [%rd82+-8192];
	add.f32 	%f214, %f212, %f213;
	ld.global.f32 	%f215, [%rd82+-6144];
	add.f32 	%f216, %f214, %f215;
	ld.global.f32 	%f217, [%rd82+-4096];
	add.f32 	%f218, %f216, %f217;
	ld.global.f32 	%f219, [%rd82+-2048];
	add.f32 	%f220, %f218, %f219;
	ld.global.f32 	%f221, [%rd82];
	add.f32 	%f222, %f220, %f221;
	ld.global.f32 	%f223, [%rd82+2048];
	add.f32 	%f224, %f222, %f223;
	ld.global.f32 	%f225, [%rd82+4096];
	add.f32 	%f226, %f224, %f225;
	ld.global.f32 	%f227, [%rd82+6144];
	add.f32 	%f228, %f226, %f227;
	ld.global.f32 	%f229, [%rd82+8192];
	add.f32 	%f230, %f228, %f229;
	ld.global.f32 	%f231, [%rd82+10240];
	add.f32 	%f232, %f230, %f231;
	ld.global.f32 	%f233, [%rd82+12288];
	add.f32 	%f234, %f232, %f233;
	ld.global.f32 	%f235, [%rd82+14336];
	add.f32 	%f371, %f234, %f235;
	add.s32 	%r197, %r197, 8192;
	add.s32 	%r195, %r195, 16;
	add.s64 	%rd82, %rd82, 32768;
	setp.ne.s32 	%p27, %r195, 0;
	@%p27 bra 	$L__BB5_9;
$L__BB5_10:
	setp.eq.s32 	%p28, %r5, 0;
	@%p28 bra 	$L__BB5_19;
	and.b32  	%r12, %r4, 7;
	setp.lt.u32 	%p29, %r5, 8;
	@%p29 bra 	$L__BB5_13;
	mul.wide.u32 	%rd77, %r197, 4;
	add.s64 	%rd78, %rd2, %rd77;
	ld.global.f32 	%f237, [%rd78];
	add.f32 	%f238, %f371, %f237;
	ld.global.f32 	%f239, [%rd78+2048];
	add.f32 	%f240, %f238, %f239;
	ld.global.f32 	%f241, [%rd78+4096];
	add.f32 	%f242, %f240, %f241;
	ld.global.f32 	%f243, [%rd78+6144];
	add.f32 	%f244, %f242, %f243;
	ld.global.f32 	%f245, [%rd78+8192];
	add.f32 	%f246, %f244, %f245;
	ld.global.f32 	%f247, [%rd78+10240];
	add.f32 	%f248, %f246, %f247;
	ld.global.f32 	%f249, [%rd78+12288];
	add.f32 	%f250, %f248, %f249;
	ld.global.f32 	%f251, [%rd78+14336];
	add.f32 	%f371, %f250, %f251;
	add.s32 	%r197, %r197, 4096;
$L__BB5_13:
	setp.eq.s32 	%p30, %r12, 0;
	@%p30 bra 	$L__BB5_19;
	and.b32  	%r15, %r4, 3;
	setp.lt.u32 	%p31, %r12, 4;
	@%p31 bra 	$L__BB5_16;
	mul.wide.u32 	%rd79, %r197, 4;
	add.s64 	%rd80, %rd2, %rd79;
	ld.global.f32 	%f253, [%rd80];
	add.f32 	%f254, %f371, %f253;
	ld.global.f32 	%f255, [%rd80+2048];
	add.f32 	%f256, %f254, %f255;
	ld.global.f32 	%f257, [%rd80+4096];
	add.f32 	%f258, %f256, %f257;
	ld.global.f32 	%f259, [%rd80+6144];
	add.f32 	%f371, %f258, %f259;
	add.s32 	%r197, %r197, 2048;
$L__BB5_16:
	setp.eq.s32 	%p32, %r15, 0;
	@%p32 bra 	$L__BB5_19;
	mul.wide.u32 	%rd81, %r197, 4;
	add.s64 	%rd83, %rd2, %rd81;
	neg.s32 	%r200, %r15;
$L__BB5_18:
	.pragma "nounroll";
	ld.global.f32 	%f260, [%rd83];
	add.f32 	%f371, %f371, %f260;
	add.s64 	%rd83, %rd83, 2048;
	add.s32 	%r200, %r200, 1;
	setp.ne.s32 	%p33, %r200, 0;
	@%p33 bra 	$L__BB5_18;
$L__BB5_19:
	setp.lt.u32 	%p34, %r51, 512;
	@%p34 bra 	$L__BB5_24;
	// begin inline asm
	mov.u32 %r162, %laneid;
	// end inline asm
	mov.b32 	%r164, %f371;
	mov.b32 	%r165, 1;
	mov.b32 	%r186, 31;
	mov.b32 	%r187, -1;
	// begin inline asm
	shfl.sync.down.b32 %r163, %r164, %r165, %r186, %r187;
	// end inline asm
	setp.gt.s32 	%p58, %r162, 30;
	mov.b32 	%f319, %r163;
	add.f32 	%f320, %f371, %f319;
	selp.f32 	%f321, %f371, %f320, %p58;
	mov.b32 	%r169, %f321;
	mov.b32 	%r170, 2;
	// begin inline asm
	shfl.sync.down.b32 %r168, %r169, %r170, %r186, %r187;
	// end inline asm
	setp.gt.s32 	%p59, %r162, 29;
	mov.b32 	%f322, %r168;
	add.f32 	%f323, %f321, %f322;
	selp.f32 	%f324, %f321, %f323, %p59;
	mov.b32 	%r174, %f324;
	mov.b32 	%r175, 4;
	// begin inline asm
	shfl.sync.down.b32 %r173, %r174, %r175, %r186, %r187;
	// end inline asm
	setp.gt.s32 	%p60, %r162, 27;
	mov.b32 	%f325, %r173;
	add.f32 	%f326, %f324, %f325;
	selp.f32 	%f327, %f324, %f326, %p60;
	mov.b32 	%r179, %f327;
	mov.b32 	%r180, 8;
	// begin inline asm
	shfl.sync.down.b32 %r178, %r179, %r180, %r186, %r187;
	// end inline asm
	setp.gt.s32 	%p61, %r162, 23;
	mov.b32 	%f328, %r178;
	add.f32 	%f329, %f327, %f328;
	selp.f32 	%f330, %f327, %f329, %p61;
	mov.b32 	%r184, %f330;
	mov.b32 	%r185, 16;
	// begin inline asm
	shfl.sync.down.b32 %r183, %r184, %r185, %r186, %r187;
	// end inline asm
	setp.gt.s32 	%p62, %r162, 15;
	mov.b32 	%f331, %r183;
	add.f32 	%f16, %f330, %f331;
	selp.f32 	%f383, %f330, %f16, %p62;
	setp.ne.s32 	%p63, %r162, 0;
	@%p63 bra 	$L__BB5_22;
	shr.u32 	%r188, %r1, 3;
	and.b32  	%r189, %r188, 124;
	mov.u32 	%r190, _ZZN3cub18CUB_300001_SM_10006detail6reduce28DeviceReduceSingleTileKernelINS2_10policy_hubIfjN4cuda3std3__44plusIfEEE10Policy1000EN6thrust24THRUST_300001_SM_1000_NS6detail15normal_iteratorINSD_10device_ptrIfEEEEPfjS9_ffNS7_10__identityEEEvT0_T1_T2_T3_T4_T6_E12temp_storage;
	add.s32 	%r191, %r190, %r189;
	st.shared.f32 	[%r191+16], %f16;
$L__BB5_22:
	bar.sync 	0;
	setp.ne.s32 	%p64, %r1, 0;
	@%p64 bra 	$L__BB5_50;
	ld.shared.f32 	%f332, [_ZZN3cub18CUB_300001_SM_10006detail6reduce28DeviceReduceSingleTileKernelINS2_10policy_hubIfjN4cuda3std3__44plusIfEEE10Policy1000EN6thrust24THRUST_300001_SM_1000_NS6detail15normal_iteratorINSD_10device_ptrIfEEEEPfjS9_ffNS7_10__identityEEEvT0_T1_T2_T3_T4_T6_E12temp_storage+20];
	add.f32 	%f333, %f383, %f332;
	ld.shared.f32 	%f334, [_ZZN3cub18CUB_300001_SM_10006detail6reduce28DeviceReduceSingleTileKernelINS2_10policy_hubIfjN4cuda3std3__44plusIfEEE10Policy1000EN6thrust24THRUST_300001_SM_1000_NS6detail15normal_iteratorINSD_10device_ptrIfEEEEPfjS9_ffNS7_10__identityEEEvT0_T1_T2_T3_T4_T6_E12temp_storage+24];
	add.f32 	%f335, %f333, %f334;
	ld.shared.f32 	%f336, [_ZZN3cub18CUB_300001_SM_10006detail6reduce28DeviceReduceSingleTileKernelINS2_10policy_hubIfjN4cuda3std3__44plusIfEEE10Policy1000EN6thrust24THRUST_300001_SM_1000_NS6detail15normal_iteratorINSD_10device_ptrIfEEEEPfjS9_ffNS7_10__identityEEEvT0_T1_T2_T3_T4_T6_E12temp_storage+28];
	add.f32 	%f337, %f335, %f336;
	ld.shared.f32 	%f338, [_ZZN3cub18CUB_300001_SM_10006detail6reduce28DeviceReduceSingleTileKernelINS2_10policy_hubIfjN4cuda3std3__44plusIfEEE10Policy1000EN6thrust24THRUST_300001_SM_1000_NS6detail15normal_iteratorINSD_10device_ptrIfEEEEPfjS9_ffNS7_10__identityEEEvT0_T1_T2_T3_T4_T6_E12temp_storage+32];
	add.f32 	%f339, %f337, %f338;
	ld.shared.f32 	%f340, [_ZZN3cub18CUB_300001_SM_10006detail6reduce28DeviceReduceSingleTileKernelINS2_10policy_hubIfjN4cuda3std3__44plusIfEEE10Policy1000EN6thrust24THRUST_300001_SM_1000_NS6detail15normal_iteratorINSD_10device_ptrIfEEEEPfjS9_ffNS7_10__identityEEEvT0_T1_T2_T3_T4_T6_E12temp_storage+36];
	add.f32 	%f341, %f339, %f340;
	ld.shared.f32 	%f342, [_ZZN3cub18CUB_300001_SM_10006detail6reduce28DeviceReduceSingleTileKernelINS2_10policy_hubIfjN4cuda3std3__44plusIfEEE10Policy1000EN6thrust24THRUST_300001_SM_1000_NS6detail15normal_iteratorINSD_10device_ptrIfEEEEPfjS9_ffNS7_10__identityEEEvT0_T1_T2_T3_T4_T6_E12temp_storage+40];
	add.f32 	%f343, %f341, %f342;
	ld.shared.f32 	%f344, [_ZZN3cub18CUB_300001_SM_10006detail6reduce28DeviceReduceSingleTileKernelINS2_10policy_hubIfjN4cuda3std3__44plusIfEEE10Policy1000EN6thrust24THRUST_300001_SM_1000_NS6detail15normal_iteratorINSD_10device_ptrIfEEEEPfjS9_ffNS7_10__identityEEEvT0_T1_T2_T3_T4_T6_E12temp_storage+44];
	add.f32 	%f345, %f343, %f344;
	ld.shared.f32 	%f346, [_ZZN3cub18CUB_300001_SM_10006detail6reduce28DeviceReduceSingleTileKernelINS2_10policy_hubIfjN4cuda3std3__44plusIfEEE10Policy1000EN6thrust24THRUST_300001_SM_1000_NS6detail15normal_iteratorINSD_10device_ptrIfEEEEPfjS9_ffNS7_10__identityEEEvT0_T1_T2_T3_T4_T6_E12temp_storage+48];
	add.f32 	%f347, %f345, %f346;
	ld.shared.f32 	%f348, [_ZZN3cub18CUB_300001_SM_10006detail6reduce28DeviceReduceSingleTileKernelINS2_10policy_hubIfjN4cuda3std3__44plusIfEEE10Policy1000EN6thrust24THRUST_300001_SM_1000_NS6detail15normal_iteratorINSD_10device_ptrIfEEEEPfjS9_ffNS7_10__identityEEEvT0_T1_T2_T3_T4_T6_E12temp_storage+52];
	add.f32 	%f349, %f347, %f348;
	ld.shared.f32 	%f350, [_ZZN3cub18CUB_300001_SM_10006detail6reduce28DeviceReduceSingleTileKernelINS2_10policy_hubIfjN4cuda3std3__44plusIfEEE10Policy1000EN6thrust24THRUST_300001_SM_1000_NS6detail15normal_iteratorINSD_10device_ptrIfEEEEPfjS9_ffNS7_10__identityEEEvT0_T1_T2_T3_T4_T6_E12temp_storage+56];
	add.f32 	%f351, %f349, %f350;
	ld.shared.f32 	%f352, [_ZZN3cub18CUB_300001_SM_10006detail6reduce28DeviceReduceSingleTileKernelINS2_10policy_hubIfjN4cuda3std3__44plusIfEEE10Policy1000EN6thrust24THRUST_300001_SM_1000_NS6detail15normal_iteratorINSD_10device_ptrIfEEEEPfjS9_ffNS7_10__identityEEEvT0_T1_T2_T3_T4_T6_E12temp_storage+60];
	add.f32 	%f353, %f351, %f352;
	ld.shared.f32 	%f354, [_ZZN3cub18CUB_300001_SM_10006detail6reduce28DeviceReduceSingleTileKernelINS2_10policy_hubIfjN4cuda3std3__44plusIfEEE10Policy1000EN6thrust24THRUST_300001_SM_1000_NS6detail15normal_iteratorINSD_10device_ptrIfEEEEPfjS9_ffNS7_10__identityEEEvT0_T1_T2_T3_T4_T6_E12temp_storage+64];
	add.f32 	%f355, %f353, %f354;
	ld.shared.f32 	%f356, [_ZZN3cub18CUB_300001_SM_10006detail6reduce28DeviceReduceSingleTileKernelINS2_10policy_hubIfjN4cuda3std3__44plusIfEEE10Policy1000EN6thrust24THRUST_300001_SM_1000_NS6detail15normal_iteratorINSD_10device_ptrIfEEEEPfjS9_ffNS7_10__identityEEEvT0_T1_T2_T3_T4_T6_E12temp_storage+68];
	add.f32 	%f357, %f355, %f356;
	ld.shared.f32 	%f358, [_ZZN3cub18CUB_300001_SM_10006detail6reduce28DeviceReduceSingleTileKernelINS2_10policy_hubIfjN4cuda3std3__44plusIfEEE10Policy1000EN6thrust24THRUST_300001_SM_1000_NS6detail15normal_iteratorINSD_10device_ptrIfEEEEPfjS9_ffNS7_10__identityEEEvT0_T1_T2_T3_T4_T6_E12temp_storage+72];
	add.f32 	%f359, %f357, %f358;
	ld.shared.f32 	%f360, [_ZZN3cub18CUB_300001_SM_10006detail6reduce28DeviceReduceSingleTileKernelINS2_10policy_hubIfjN4cuda3std3__44plusIfEEE10Policy1000EN6thrust24THRUST_300001_SM_1000_NS6detail15normal_iteratorINSD_10device_ptrIfEEEEPfjS9_ffNS7_10__identityEEEvT0_T1_T2_T3_T4_T6_E12temp_storage+76];
	add.f32 	%f383, %f359, %f360;
	bra.uni 	$L__BB5_50;
$L__BB5_24:
	// begin inline asm
	mov.u32 %r124, %laneid;
	// end inline asm
	and.b32  	%r150, %r1, 992;
	add.s32 	%r151, %r150, 32;
	setp.gt.u32 	%p35, %r151, %r51;
	not.b32 	%r152, %r150;
	add.s32 	%r153, %r51, %r152;
	selp.b32 	%r148, %r153, 31, %p35;
	mov.b32 	%r126, %f371;
	mov.b32 	%r127, 1;
	mov.b32 	%r149, -1;
	// begin inline asm
	shfl.sync.down.b32 %r125, %r126, %r127, %r148, %r149;
	// end inline asm
	setp.lt.s32 	%p36, %r124, %r148;
	mov.b32 	%f261, %r125;
	add.f32 	%f262, %f371, %f261;
	selp.f32 	%f263, %f262, %f371, %p36;
	mov.b32 	%r131, %f263;
	mov.b32 	%r132, 2;
	// begin inline asm
	shfl.sync.down.b32 %r130, %r131, %r132, %r148, %r149;
	// end inline asm
	add.s32 	%r154, %r124, 2;
	setp.gt.s32 	%p37, %r154, %r148;
	mov.b32 	%f264, %r130;
	add.f32 	%f265, %f263, %f264;
	selp.f32 	%f266, %f263, %f265, %p37;
	mov.b32 	%r136, %f266;
	mov.b32 	%r137, 4;
	// begin inline asm
	shfl.sync.down.b32 %r135, %r136, %r137, %r148, %r149;
	// end inline asm
	add.s32 	%r155, %r124, 4;
	setp.gt.s32 	%p38, %r155, %r148;
	mov.b32 	%f267, %r135;
	add.f32 	%f268, %f266, %f267;
	selp.f32 	%f269, %f266, %f268, %p38;
	mov.b32 	%r141, %f269;
	mov.b32 	%r142, 8;
	// begin inline asm
	shfl.sync.down.b32 %r140, %r141, %r142, %r148, %r149;
	// end inline asm
	add.s32 	%r156, %r124, 8;
	setp.gt.s32 	%p39, %r156, %r148;
	mov.b32 	%f270, %r140;
	add.f32 	%f271, %f269, %f270;
	selp.f32 	%f272, %f269, %f271, %p39;
	mov.b32 	%r146, %f272;
	mov.b32 	%r147, 16;
	// begin inline asm
	shfl.sync.down.b32 %r145, %r146, %r147, %r148, %r149;
	// end inline asm
	add.s32 	%r157, %r124, 16;
	setp.gt.s32 	%p40, %r157, %r148;
	mov.b32 	%f273, %r145;
	add.f32 	%f274, %f272, %f273;
	selp.f32 	%f383, %f272, %f274, %p40;
	setp.ne.s32 	%p41, %r124, 0;
	@%p41 bra 	$L__BB5_26;
	shr.u32 	%r158, %r1, 3;
	and.b32  	%r159, %r158, 124;
	mov.u32 	%r160, _ZZN3cub18CUB_300001_SM_10006detail6reduce28DeviceReduceSingleTileKernelINS2_10policy_hubIfjN4cuda3std3__44plusIfEEE10Policy1000EN6thrust24THRUST_300001_SM_1000_NS6detail15normal_iteratorINSD_10device_ptrIfEEEEPfjS9_ffNS7_10__identityEEEvT0_T1_T2_T3_T4_T6_E12temp_storage;
	add.s32 	%r161, %r160, %r159;
	st.shared.f32 	[%r161+16], %f383;
$L__BB5_26:
	bar.sync 	0;
	setp.ne.s32 	%p42, %r1, 0;
	@%p42 bra 	$L__BB5_50;
	setp.gt.u32 	%p43, %r51, 32;
	ld.shared.f32 	%f275, [_ZZN3cub18CUB_300001_SM_10006detail6reduce28DeviceReduceSingleTileKernelINS2_10policy_hubIfjN4cuda3std3__44plusIfEEE10Policy1000EN6thrust24THRUST_300001_SM_1000_NS6detail15normal_iteratorINSD_10device_ptrIfEEEEPfjS9_ffNS7_10__identityEEEvT0_T1_T2_T3_T4_T6_E12temp_storage+20];
	add.f32 	%f276, %f383, %f275;
	selp.f32 	%f277, %f276, %f383, %p43;
	setp.gt.u32 	%p44, %r51, 64;
	ld.shared.f32 	%f278, [_ZZN3cub18CUB_300001_SM_10006detail6reduce28DeviceReduceSingleTileKernelINS2_10policy_hubIfjN4cuda3std3__44plusIfEEE10Policy1000EN6thrust24THRUST_300001_SM_1000_NS6detail15normal_iteratorINSD_10device_ptrIfEEEEPfjS9_ffNS7_10__identityEEEvT0_T1_T2_T3_T4_T6_E12temp_storage+24];
	add.f32 	%f279, %f278, %f277;
	selp.f32 	%f280, %f279, %f277, %p44;
	setp.gt.u32 	%p45, %r51, 96;
	ld.shared.f32 	%f281, [_ZZN3cub18CUB_300001_SM_10006detail6reduce28DeviceReduceSingleTileKernelINS2_10policy_hubIfjN4cuda3std3__44plusIfEEE10Policy1000EN6thrust24THRUST_300001_SM_1000_NS6detail15normal_iteratorINSD_10device_ptrIfEEEEPfjS9_ffNS7_10__identityEEEvT0_T1_T2_T3_T4_T6_E12temp_storage+28];
	add.f32 	%f282, %f281, %f280;
	selp.f32 	%f283, %f282, %f280, %p45;
	setp.gt.u32 	%p46, %r51, 128;
	ld.shared.f32 	%f284, [_ZZN3cub18CUB_300001_SM_10006detail6reduce28DeviceReduceSingleTileKernelINS2_10policy_hubIfjN4cuda3std3__44plusIfEEE10Policy1000EN6thrust24THRUST_300001_SM_1000_NS6detail15normal_iteratorINSD_10device_ptrIfEEEEPfjS9_ffNS7_10__identityEEEvT0_T1_T2_T3_T4_T6_E12temp_storage+32];
	add.f32 	%f285, %f284, %f283;
	selp.f32 	%f286, %f285, %f283, %p46;
	setp.gt.u32 	%p47, %r51, 160;
	ld.shared.f32 	%f287, [_ZZN3cub18CUB_300001_SM_10006detail6reduce28DeviceReduceSingleTileKernelINS2_10policy_hubIfjN4cuda3std3__44plusIfEEE10Policy1000EN6thrust24THRUST_300001_SM_1000_NS6detail15normal_iteratorINSD_10device_ptrIfEEEEPfjS9_ffNS7_10__identityEEEvT0_T1_T2_T3_T4_T6_E12temp_storage+36];
	add.f32 	%f288, %f287, %f286;
	selp.f32 	%f289, %f288, %f286, %p47;
	setp.gt.u32 	%p48, %r51, 192;
	ld.shared.f32 	%f290, [_ZZN3cub18CUB_300001_SM_10006detail6reduce28DeviceReduceSingleTileKernelINS2_10policy_hubIfjN4cuda3std3__44plusIfEEE10Policy1000EN6thrust24THRUST_300001_SM_1000_NS6detail15normal_iteratorINSD_10device_ptrIfEEEEPfjS9_ffNS7_10__identityEEEvT0_T1_T2_T3_T4_T6_E12temp_storage+40];
	add.f32 	%f291, %f290, %f289;
	selp.f32 	%f292, %f291, %f289, %p48;
	setp.gt.u32 	%p49, %r51, 224;
	ld.shared.f32 	%f293, [_ZZN3cub18CUB_300001_SM_10006detail6reduce28DeviceReduceSingleTileKernelINS2_10policy_hubIfjN4cuda3std3__44plusIfEEE10Policy1000EN6thrust24THRUST_300001_SM_1000_NS6detail15normal_iteratorINSD_10device_ptrIfEEEEPfjS9_ffNS7_10__identityEEEvT0_T1_T2_T3_T4_T6_E12temp_storage+44];
	add.f32 	%f294, %f293, %f292;
	selp.f32 	%f295, %f294, %f292, %p49;
	setp.gt.u32 	%p50, %r51, 256;
	ld.shared.f32 	%f296, [_ZZN3cub18CUB_300001_SM_10006detail6reduce28DeviceReduceSingleTileKernelINS2_10policy_hubIfjN4cuda3std3__44plusIfEEE10Policy1000EN6thrust24THRUST_300001_SM_1000_NS6detail15normal_iteratorINSD_10device_ptrIfEEEEPfjS9_ffNS7_10__identityEEEvT0_T1_T2_T3_T4_T6_E12temp_storage+48];
	add.f32 	%f297, %f296, %f295;
	selp.f32 	%f298, %f297, %f295, %p50;
	setp.gt.u32 	%p51, %r51, 288;
	ld.shared.f32 	%f299, [_ZZN3cub18CUB_300001_SM_10006detail6reduce28DeviceReduceSingleTileKernelINS2_10policy_hubIfjN4cuda3std3__44plusIfEEE10Policy1000EN6thrust24THRUST_300001_SM_1000_NS6detail15normal_iteratorINSD_10device_ptrIfEEEEPfjS9_ffNS7_10__identityEEEvT0_T1_T2_T3_T4_T6_E12temp_storage+52];
	add.f32 	%f300, %f299, %f298;
	selp.f32 	%f301, %f300, %f298, %p51;
	setp.gt.u32 	%p52, %r51, 320;
	ld.shared.f32 	%f302, [_ZZN3cub18CUB_300001_SM_10006detail6reduce28DeviceReduceSingleTileKernelINS2_10policy_hubIfjN4cuda3std3__44plusIfEEE10Policy1000EN6thrust24THRUST_300001_SM_1000_NS6detail15normal_iteratorINSD_10device_ptrIfEEEEPfjS9_ffNS7_10__identityEEEvT0_T1_T2_T3_T4_T6_E12temp_storage+56];
	add.f32 	%f303, %f302, %f301;
	selp.f32 	%f304, %f303, %f301, %p52;
	setp.gt.u32 	%p53, %r51, 352;
	ld.shared.f32 	%f305, [_ZZN3cub18CUB_300001_SM_10006detail6reduce28DeviceReduceSingleTileKernelINS2_10policy_hubIfjN4cuda3std3__44plusIfEEE10Policy1000EN6thrust24THRUST_300001_SM_1000_NS6detail15normal_iteratorINSD_10device_ptrIfEEEEPfjS9_ffNS7_10__identityEEEvT0_T1_T2_T3_T4_T6_E12temp_storage+60];
	add.f32 	%f306, %f305, %f304;
	selp.f32 	%f307, %f306, %f304, %p53;
	setp.gt.u32 	%p54, %r51, 384;
	ld.shared.f32 	%f308, [_ZZN3cub18CUB_300001_SM_10006detail6reduce28DeviceReduceSingleTileKernelINS2_10policy_hubIfjN4cuda3std3__44plusIfEEE10Policy1000EN6thrust24THRUST_300001_SM_1000_NS6detail15normal_iteratorINSD_10device_ptrIfEEEEPfjS9_ffNS7_10__identityEEEvT0_T1_T2_T3_T4_T6_E12temp_storage+64];
	add.f32 	%f309, %f308, %f307;
	selp.f32 	%f310, %f309, %f307, %p54;
	setp.gt.u32 	%p55, %r51, 416;
	ld.shared.f32 	%f311, [_ZZN3cub18CUB_300001_SM_10006detail6reduce28DeviceReduceSingleTileKernelINS2_10policy_hubIfjN4cuda3std3__44plusIfEEE10Policy1000EN6thrust24THRUST_300001_SM_1000_NS6detail15normal_iteratorINSD_10device_ptrIfEEEEPfjS9_ffNS7_10__identityEEEvT0_T1_T2_T3_T4_T6_E12temp_storage+68];
	add.f32 	%f312, %f311, %f310;
	selp.f32 	%f313, %f312, %f310, %p55;
	setp.gt.u32 	%p56, %r51, 448;
	ld.shared.f32 	%f314, [_ZZN3cub18CUB_300001_SM_10006detail6reduce28DeviceReduceSingleTileKernelINS2_10policy_hubIfjN4cuda3std3__44plusIfEEE10Policy1000EN6thrust24THRUST_300001_SM_1000_NS6detail15normal_iteratorINSD_10device_ptrIfEEEEPfjS9_ffNS7_10__identityEEEvT0_T1_T2_T3_T4_T6_E12temp_storage+72];
	add.f32 	%f315, %f314, %f313;
	selp.f32 	%f316, %f315, %f313, %p56;
	setp.gt.u32 	%p57, %r51, 480;
	ld.shared.f32 	%f317, [_ZZN3cub18CUB_300001_SM_10006detail6reduce28DeviceReduceSingleTileKernelINS2_10policy_hubIfjN4cuda3std3__44plusIfEEE10Policy1000EN6thrust24THRUST_300001_SM_1000_NS6detail15normal_iteratorINSD_10device_ptrIfEEEEPfjS9_ffNS7_10__identityEEEvT0_T1_T2_T3_T4_T6_E12temp_storage+76];
	add.f32 	%f318, %f317, %f316;
	selp.f32 	%f383, %f318, %f316, %p57;
	bra.uni 	$L__BB5_50;
$L__BB5_28:
	mov.u32 	%r21, %tid.x;
	mul.wide.u32 	%rd11, %r21, 4;
	add.s64 	%rd12, %rd2, %rd11;
	ld.global.f32 	%f43, [%rd12];
	ld.global.f32 	%f44, [%rd12+2048];
	ld.global.f32 	%f45, [%rd12+4096];
	ld.global.f32 	%f46, [%rd12+6144];
	ld.global.f32 	%f47, [%rd12+8192];
	ld.global.f32 	%f48, [%rd12+10240];
	ld.global.f32 	%f49, [%rd12+12288];
	ld.global.f32 	%f50, [%rd12+14336];
	ld.global.f32 	%f51, [%rd12+16384];
	ld.global.f32 	%f52, [%rd12+18432];
	ld.global.f32 	%f53, [%rd12+20480];
	ld.global.f32 	%f54, [%rd12+22528];
	ld.global.f32 	%f55, [%rd12+24576];
	ld.global.f32 	%f56, [%rd12+26624];
	ld.global.f32 	%f57, [%rd12+28672];
	ld.global.f32 	%f58, [%rd12+30720];
	add.f32 	%f59, %f43, %f44;
	add.f32 	%f60, %f45, %f46;
	add.f32 	%f61, %f47, %f48;
	add.f32 	%f62, %f49, %f50;
	add.f32 	%f63, %f51, %f52;
	add.f32 	%f64, %f53, %f54;
	add.f32 	%f65, %f55, %f56;
	add.f32 	%f66, %f57, %f58;
	add.f32 	%f67, %f59, %f60;
	add.f32 	%f68, %f61, %f62;
	add.f32 	%f69, %f63, %f64;
	add.f32 	%f70, %f65, %f66;
	add.f32 	%f71, %f67, %f68;
	add.f32 	%f72, %f69, %f70;
	add.f32 	%f382, %f71, %f72;
	add.s32 	%r22, %r51, -8192;
	setp.lt.u32 	%p3, %r22, 8192;
	mov.b32 	%r202, 8192;
	@%p3 bra 	$L__BB5_32;
	mov.b32 	%r202, 8192;
$L__BB5_30:
	add.s32 	%r54, %r21, %r202;
	mul.wide.u32 	%rd13, %r54, 4;
	add.s64 	%rd14, %rd2, %rd13;
	ld.global.f32 	%f73, [%rd14];
	ld.global.f32 	%f74, [%rd14+2048];
	ld.global.f32 	%f75, [%rd14+4096];
	ld.global.f32 	%f76, [%rd14+6144];
	ld.global.f32 	%f77, [%rd14+8192];
	ld.global.f32 	%f78, [%rd14+10240];
	ld.global.f32 	%f79, [%rd14+12288];
	ld.global.f32 	%f80, [%rd14+14336];
	ld.global.f32 	%f81, [%rd14+16384];
	ld.global.f32 	%f82, [%rd14+18432];
	ld.global.f32 	%f83, [%rd14+20480];
	ld.global.f32 	%f84, [%rd14+22528];
	ld.global.f32 	%f85, [%rd14+24576];
	ld.global.f32 	%f86, [%rd14+26624];
	ld.global.f32 	%f87, [%rd14+28672];
	ld.global.f32 	%f88, [%rd14+30720];
	add.f32 	%f89, %f382, %f73;
	add.f32 	%f90, %f74, %f75;
	add.f32 	%f91, %f76, %f77;
	add.f32 	%f92, %f78, %f79;
	add.f32 	%f93, %f80, %f81;
	add.f32 	%f94, %f82, %f83;
	add.f32 	%f95, %f84, %f85;
	add.f32 	%f96, %f86, %f87;
	add.f32 	%f97, %f89, %f90;
	add.f32 	%f98, %f91, %f92;
	add.f32 	%f99, %f93, %f94;
	add.f32 	%f100, %f95, %f96;
	add.f32 	%f101, %f97, %f98;
	add.f32 	%f102, %f99, %f100;
	add.f32 	%f103, %f101, %f102;
	add.f32 	%f382, %f103, %f88;
	sub.s32 	%r55, %r51, %r202;
	setp.lt.u32 	%p4, %r55, 8192;
	@%p4 bra 	$L__BB5_46;
	add.s32 	%r202, %r202, 8192;
	setp.le.u32 	%p5, %r202, %r22;
	@%p5 bra 	$L__BB5_30;
$L__BB5_32:
	setp.le.u32 	%p6, %r51, %r202;
	sub.s32 	%r56, %r51, %r202;
	setp.ge.s32 	%p7, %r21, %r56;
	or.pred  	%p8, %p6, %p7;
	@%p8 bra 	$L__BB5_46;
	not.b32 	%r58, %r21;
	add.s32 	%r59, %r51, %r58;
	sub.s32 	%r60, %r59, %r202;
	shr.u32 	%r61, %r60, 9;
	add.s32 	%r26, %r61, 1;
	and.b32  	%r27, %r26, 15;
	setp.lt.u32 	%p9, %r60, 7680;
	mov.u32 	%r207, %r21;
	@%p9 bra 	$L__BB5_37;
	or.b32  	%r205, %r21, 4096;
	add.s32 	%r204, %r21, %r202;
	and.b32  	%r62, %r26, 16777200;
	neg.s32 	%r203, %r62;
$L__BB5_35:
	.pragma "nounroll";
	mul.wide.u32 	%rd15, %r204, 4;
	add.s64 	%rd16, %rd2, %rd15;
	ld.global.f32 	%f105, [%rd16];
	add.f32 	%f106, %f382, %f105;
	add.s32 	%r63, %r204, 512;
	mul.wide.u32 	%rd17, %r63, 4;
	add.s64 	%rd18, %rd2, %rd17;
	ld.global.f32 	%f107, [%rd18];
	add.f32 	%f108, %f106, %f107;
	add.s32 	%r64, %r204, 1024;
	mul.wide.u32 	%rd19, %r64, 4;
	add.s64 	%rd20, %rd2, %rd19;
	ld.global.f32 	%f109, [%rd20];
	add.f32 	%f110, %f108, %f109;
	add.s32 	%r65, %r204, 1536;
	mul.wide.u32 	%rd21, %r65, 4;
	add.s64 	%rd22, %rd2, %rd21;
	ld.global.f32 	%f111, [%rd22];
	add.f32 	%f112, %f110, %f111;
	add.s32 	%r66, %r204, 2048;
	mul.wide.u32 	%rd23, %r66, 4;
	add.s64 	%rd24, %rd2, %rd23;
	ld.global.f32 	%f113, [%rd24];
	add.f32 	%f114, %f112, %f113;
	add.s32 	%r67, %r204, 2560;
	mul.wide.u32 	%rd25, %r67, 4;
	add.s64 	%rd26, %rd2, %rd25;
	ld.global.f32 	%f115, [%rd26];
	add.f32 	%f116, %f114, %f115;
	add.s32 	%r68, %r204, 3072;
	mul.wide.u32 	%rd27, %r68, 4;
	add.s64 	%rd28, %rd2, %rd27;
	ld.global.f32 	%f117, [%rd28];
	add.f32 	%f118, %f116, %f117;
	add.s32 	%r69, %r204, 3584;
	mul.wide.u32 	%rd29, %r69, 4;
	add.s64 	%rd30, %rd2, %rd29;
	ld.global.f32 	%f119, [%rd30];
	add.f32 	%f120, %f118, %f119;
	add.s32 	%r70, %r204, 4096;
	mul.wide.u32 	%rd31, %r70, 4;
	add.s64 	%rd32, %rd2, %rd31;
	ld.global.f32 	%f121, [%rd32];
	add.f32 	%f122, %f120, %f121;
	add.s32 	%r71, %r204, 4608;
	mul.wide.u32 	%rd33, %r71, 4;
	add.s64 	%rd34, %rd2, %rd33;
	ld.global.f32 	%f123, [%rd34];
	add.f32 	%f124, %f122, %f123;
	add.s32 	%r72, %r204, 5120;
	mul.wide.u32 	%rd35, %r72, 4;
	add.s64 	%rd36, %rd2, %rd35;
	ld.global.f32 	%f125, [%rd36];
	add.f32 	%f126, %f124, %f125;
	add.s32 	%r73, %r204, 5632;
	mul.wide.u32 	%rd37, %r73, 4;
	add.s64 	%rd38, %rd2, %rd37;
	ld.global.f32 	%f127, [%rd38];
	add.f32 	%f128, %f126, %f127;
	add.s32 	%r74, %r204, 6144;
	mul.wide.u32 	%rd39, %r74, 4;
	add.s64 	%rd40, %rd2, %rd39;
	ld.global.f32 	%f129, [%rd40];
	add.f32 	%f130, %f128, %f129;
	add.s32 	%r75, %r204, 6656;
	mul.wide.u32 	%rd41, %r75, 4;
	add.s64 	%rd42, %rd2, %rd41;
	ld.global.f32 	%f131, [%rd42];
	add.f32 	%f132, %f130, %f131;
	add.s32 	%r76, %r204, 7168;
	mul.wide.u32 	%rd43, %r76, 4;
	add.s64 	%rd44, %rd2, %rd43;
	ld.global.f32 	%f133, [%rd44];
	add.f32 	%f134, %f132, %f133;
	add.s32 	%r77, %r204, 7680;
	mul.wide.u32 	%rd45, %r77, 4;
	add.s64 	%rd46, %rd2, %rd45;
	ld.global.f32 	%f135, [%rd46];
	add.f32 	%f382, %f134, %f135;
	add.s32 	%r205, %r205, 8192;
	add.s32 	%r204, %r204, 8192;
	add.s32 	%r203, %r203, 16;
	setp.ne.s32 	%p10, %r203, 0;
	@%p10 bra 	$L__BB5_35;
	add.s32 	%r207, %r205, -4096;
$L__BB5_37:
	setp.eq.s32 	%p11, %r27, 0;
	@%p11 bra 	$L__BB5_46;
	and.b32  	%r39, %r26, 7;
	setp.lt.u32 	%p12, %r27, 8;
	@%p12 bra 	$L__BB5_40;
	add.s32 	%r78, %r207, %r202;
	mul.wide.u32 	%rd47, %r78, 4;
	add.s64 	%rd48, %rd2, %rd47;
	ld.global.f32 	%f137, [%rd48];
	add.f32 	%f138, %f382, %f137;
	add.s32 	%r79, %r78, 512;
	mul.wide.u32 	%rd49, %r79, 4;
	add.s64 	%rd50, %rd2, %rd49;
	ld.global.f32 	%f139, [%rd50];
	add.f32 	%f140, %f138, %f139;
	add.s32 	%r80, %r78, 1024;
	mul.wide.u32 	%rd51, %r80, 4;
	add.s64 	%rd52, %rd2, %rd51;
	ld.global.f32 	%f141, [%rd52];
	add.f32 	%f142, %f140, %f141;
	add.s32 	%r81, %r78, 1536;
	mul.wide.u32 	%rd53, %r81, 4;
	add.s64 	%rd54, %rd2, %rd53;
	ld.global.f32 	%f143, [%rd54];
	add.f32 	%f144, %f142, %f143;
	add.s32 	%r82, %r78, 2048;
	mul.wide.u32 	%rd55, %r82, 4;
	add.s64 	%rd56, %rd2, %rd55;
	ld.global.f32 	%f145, [%rd56];
	add.f32 	%f146, %f144, %f145;
	add.s32 	%r83, %r78, 2560;
	mul.wide.u32 	%rd57, %r83, 4;
	add.s64 	%rd58, %rd2, %rd57;
	ld.global.f32 	%f147, [%rd58];
	add.f32 	%f148, %f146, %f147;
	add.s32 	%r84, %r78, 3072;
	mul.wide.u32 	%rd59, %r84, 4;
	add.s64 	%rd60, %rd2, %rd59;
	ld.global.f32 	%f149, [%rd60];
	add.f32 	%f150, %f148, %f149;
	add.s32 	%r85, %r78, 3584;
	mul.wide.u32 	%rd61, %r85, 4;
	add.s64 	%rd62, %rd2, %rd61;
	ld.global.f32 	%f151, [%rd62];
	add.f32 	%f382, %f150, %f151;
	add.s32 	%r207, %r207, 4096;
$L__BB5_40:
	setp.eq.s32 	%p13, %r39, 0;
	@%p13 bra 	$L__BB5_46;
	and.b32  	%r42, %r26, 3;
	setp.lt.u32 	%p14, %r39, 4;
	@%p14 bra 	$L__BB5_43;
	add.s32 	%r86, %r207, %r202;
	mul.wide.u32 	%rd63, %r86, 4;
	add.s64 	%rd64, %rd2, %rd63;
	ld.global.f32 	%f153, [%rd64];
	add.f32 	%f154, %f382, %f153;
	add.s32 	%r87, %r86, 512;
	mul.wide.u32 	%rd65, %r87, 4;
	add.s64 	%rd66, %rd2, %rd65;
	ld.global.f32 	%f155, [%rd66];
	add.f32 	%f156, %f154, %f155;
	add.s32 	%r88, %r86, 1024;
	mul.wide.u32 	%rd67, %r88, 4;
	add.s64 	%rd68, %rd2, %rd67;
	ld.global.f32 	%f157, [%rd68];
	add.f32 	%f158, %f156, %f157;
	add.s32 	%r89, %r86, 1536;
	mul.wide.u32 	%rd69, %r89, 4;
	add.s64 	%rd70, %rd2, %rd69;
	ld.global.f32 	%f159, [%rd70];
	add.f32 	%f382, %f158, %f159;
	add.s32 	%r207, %r207, 2048;
$L__BB5_43:
	setp.eq.s32 	%p15, %r42, 0;
	@%p15 bra 	$L__BB5_46;
	add.s32 	%r210, %r207, %r202;
	neg.s32 	%r209, %r42;
$L__BB5_45:
	.pragma "nounroll";
	mul.wide.u32 	%rd71, %r210, 4;
	add.s64 	%rd72, %rd2, %rd71;
	ld.global.f32 	%f160, [%rd72];
	add.f32 	%f382, %f382, %f160;
	add.s32 	%r210, %r210, 512;
	add.s32 	%r209, %r209, 1;
	setp.ne.s32 	%p16, %r209, 0;
	@%p16 bra 	$L__BB5_45;
$L__BB5_46:
	// begin inline asm
	mov.u32 %r90, %laneid;
	// end inline asm
	mov.b32 	%r92, %f382;
	mov.b32 	%r93, 1;
	mov.b32 	%r114, 31;
	mov.b32 	%r115, -1;
	// begin inline asm
	shfl.sync.down.b32 %r91, %r92, %r93, %r114, %r115;
	// end inline asm
	setp.gt.s32 	%p17, %r90, 30;
	mov.b32 	%f161, %r91;
	add.f32 	%f162, %f382, %f161;
	selp.f32 	%f163, %f382, %f162, %p17;
	mov.b32 	%r97, %f163;
	mov.b32 	%r98, 2;
	// begin inline asm
	shfl.sync.down.b32 %r96, %r97, %r98, %r114, %r115;
	// end inline asm
	setp.gt.s32 	%p18, %r90, 29;
	mov.b32 	%f164, %r96;
	add.f32 	%f165, %f163, %f164;
	selp.f32 	%f166, %f163, %f165, %p18;
	mov.b32 	%r102, %f166;
	mov.b32 	%r103, 4;
	// begin inline asm
	shfl.sync.down.b32 %r101, %r102, %r103, %r114, %r115;
	// end inline asm
	setp.gt.s32 	%p19, %r90, 27;
	mov.b32 	%f167, %r101;
	add.f32 	%f168, %f166, %f167;
	selp.f32 	%f169, %f166, %f168, %p19;
	mov.b32 	%r107, %f169;
	mov.b32 	%r108, 8;
	// begin inline asm
	shfl.sync.down.b32 %r106, %r107, %r108, %r114, %r115;
	// end inline asm
	setp.gt.s32 	%p20, %r90, 23;
	mov.b32 	%f170, %r106;
	add.f32 	%f171, %f169, %f170;
	selp.f32 	%f172, %f169, %f171, %p20;
	mov.b32 	%r112, %f172;
	mov.b32 	%r113, 16;
	// begin inline asm
	shfl.sync.down.b32 %r111, %r112, %r113, %r114, %r115;
	// end inline asm
	setp.gt.s32 	%p21, %r90, 15;
	mov.b32 	%f173, %r111;
	add.f32 	%f38, %f172, %f173;
	selp.f32 	%f383, %f172, %f38, %p21;
	setp.ne.s32 	%p22, %r90, 0;
	@%p22 bra 	$L__BB5_48;
	shr.u32 	%r116, %r21, 3;
	and.b32  	%r117, %r116, 124;
	mov.u32 	%r118, _ZZN3cub18CUB_300001_SM_10006detail6reduce28DeviceReduceSingleTileKernelINS2_10policy_hubIfjN4cuda3std3__44plusIfEEE10Policy1000EN6thrust24THRUST_300001_SM_1000_NS6detail15normal_iteratorINSD_10device_ptrIfEEEEPfjS9_ffNS7_10__identityEEEvT0_T1_T2_T3_T4_T6_E12temp_storage;
	add.s32 	%r119, %r118, %r117;
	st.shared.f32 	[%r119+16], %f38;
$L__BB5_48:
	bar.sync 	0;
	setp.ne.s32 	%p23, %r21, 0;
	@%p23 bra 	$L__BB5_50;
	ld.shared.f32 	%f174, [_ZZN3cub18CUB_300001_SM_10006detail6reduce28DeviceReduceSingleTileKernelINS2_10policy_hubIfjN4cuda3std3__44plusIfEEE10Policy1000EN6thrust24THRUST_300001_SM_1000_NS6detail15normal_iteratorINSD_10device_ptrIfEEEEPfjS9_ffNS7_10__identityEEEvT0_T1_T2_T3_T4_T6_E12temp_storage+20];
	add.f32 	%f175, %f383, %f174;
	ld.shared.f32 	%f176, [_ZZN3cub18CUB_300001_SM_10006detail6reduce28DeviceReduceSingleTileKernelINS2_10policy_hubIfjN4cuda3std3__44plusIfEEE10Policy1000EN6thrust24THRUST_300001_SM_1000_NS6detail15normal_iteratorINSD_10device_ptrIfEEEEPfjS9_ffNS7_10__identityEEEvT0_T1_T2_T3_T4_T6_E12temp_storage+24];
	add.f32 	%f177, %f175, %f176;
	ld.shared.f32 	%f178, [_ZZN3cub18CUB_300001_SM_10006detail6reduce28DeviceReduceSingleTileKernelINS2_10policy_hubIfjN4cuda3std3__44plusIfEEE10Policy1000EN6thrust24THRUST_300001_SM_1000_NS6detail15normal_iteratorINSD_10device_ptrIfEEEEPfjS9_ffNS7_10__identityEEEvT0_T1_T2_T3_T4_T6_E12temp_storage+28];
	add.f32 	%f179, %f177, %f178;
	ld.shared.f32 	%f180, [_ZZN3cub18CUB_300001_SM_10006detail6reduce28DeviceReduceSingleTileKernelINS2_10policy_hubIfjN4cuda3std3__44plusIfEEE10Policy1000EN6thrust24THRUST_300001_SM_1000_NS6detail15normal_iteratorINSD_10device_ptrIfEEEEPfjS9_ffNS7_10__identityEEEvT0_T1_T2_T3_T4_T6_E12temp_storage+32];
	add.f32 	%f181, %f179, %f180;
	ld.shared.f32 	%f182, [_ZZN3cub18CUB_300001_SM_10006detail6reduce28DeviceReduceSingleTileKernelINS2_10policy_hubIfjN4cuda3std3__44plusIfEEE10Policy1000EN6thrust24THRUST_300001_SM_1000_NS6detail15normal_iteratorINSD_10device_ptrIfEEEEPfjS9_ffNS7_10__identityEEEvT0_T1_T2_T3_T4_T6_E12temp_storage+36];
	add.f32 	%f183, %f181, %f182;
	ld.shared.f32 	%f184, [_ZZN3cub18CUB_300001_SM_10006detail6reduce28DeviceReduceSingleTileKernelINS2_10policy_hubIfjN4cuda3std3__44plusIfEEE10Policy1000EN6thrust24THRUST_300001_SM_1000_NS6detail15normal_iteratorINSD_10device_ptrIfEEEEPfjS9_ffNS7_10__identityEEEvT0_T1_T2_T3_T4_T6_E12temp_storage+40];
	add.f32 	%f185, %f183, %f184;
	ld.shared.f32 	%f186, [_ZZN3cub18CUB_300001_SM_10006detail6reduce28DeviceReduceSingleTileKernelINS2_10policy_hubIfjN4cuda3std3__44plusIfEEE10Policy1000EN6thrust24THRUST_300001_SM_1000_NS6detail15normal_iteratorINSD_10device_ptrIfEEEEPfjS9_ffNS7_10__identityEEEvT0_T1_T2_T3_T4_T6_E12temp_storage+44];
	add.f32 	%f187, %f185, %f186;
	ld.shared.f32 	%f188, [_ZZN3cub18CUB_300001_SM_10006detail6reduce28DeviceReduceSingleTileKernelINS2_10policy_hubIfjN4cuda3std3__44plusIfEEE10Policy1000EN6thrust24THRUST_300001_SM_1000_NS6detail15normal_iteratorINSD_10device_ptrIfEEEEPfjS9_ffNS7_10__identityEEEvT0_T1_T2_T3_T4_T6_E12temp_storage+48];
	add.f32 	%f189, %f187, %f188;
	ld.shared.f32 	%f190, [_ZZN3cub18CUB_300001_SM_10006detail6reduce28DeviceReduceSingleTileKernelINS2_10policy_hubIfjN4cuda3std3__44plusIfEEE10Policy1000EN6thrust24THRUST_300001_SM_1000_NS6detail15normal_iteratorINSD_10device_ptrIfEEEEPfjS9_ffNS7_10__identityEEEvT0_T1_T2_T3_T4_T6_E12temp_storage+52];
	add.f32 	%f191, %f189, %f190;
	ld.shared.f32 	%f192, [_ZZN3cub18CUB_300001_SM_10006detail6reduce28DeviceReduceSingleTileKernelINS2_10policy_hubIfjN4cuda3std3__44plusIfEEE10Policy1000EN6thrust24THRUST_300001_SM_1000_NS6detail15normal_iteratorINSD_10device_ptrIfEEEEPfjS9_ffNS7_10__identityEEEvT0_T1_T2_T3_T4_T6_E12temp_storage+56];
	add.f32 	%f193, %f191, %f192;
	ld.shared.f32 	%f194, [_ZZN3cub18CUB_300001_SM_10006detail6reduce28DeviceReduceSingleTileKernelINS2_10policy_hubIfjN4cuda3std3__44plusIfEEE10Policy1000EN6thrust24THRUST_300001_SM_1000_NS6detail15normal_iteratorINSD_10device_ptrIfEEEEPfjS9_ffNS7_10__identityEEEvT0_T1_T2_T3_T4_T6_E12temp_storage+60];
	add.f32 	%f195, %f193, %f194;
	ld.shared.f32 	%f196, [_ZZN3cub18CUB_300001_SM_10006detail6reduce28DeviceReduceSingleTileKernelINS2_10policy_hubIfjN4cuda3std3__44plusIfEEE10Policy1000EN6thrust24THRUST_300001_SM_1000_NS6detail15normal_iteratorINSD_10device_ptrIfEEEEPfjS9_ffNS7_10__identityEEEvT0_T1_T2_T3_T4_T6_E12temp_storage+64];
	add.f32 	%f197, %f195, %f196;
	ld.shared.f32 	%f198, [_ZZN3cub18CUB_300001_SM_10006detail6reduce28DeviceReduceSingleTileKernelINS2_10policy_hubIfjN4cuda3std3__44plusIfEEE10Policy1000EN6thrust24THRUST_300001_SM_1000_NS6detail15normal_iteratorINSD_10device_ptrIfEEEEPfjS9_ffNS7_10__identityEEEvT0_T1_T2_T3_T4_T6_E12temp_storage+68];
	add.f32 	%f199, %f197, %f198;
	ld.shared.f32 	%f200, [_ZZN3cub18CUB_300001_SM_10006detail6reduce28DeviceReduceSingleTileKernelINS2_10policy_hubIfjN4cuda3std3__44plusIfEEE10Policy1000EN6thrust24THRUST_300001_SM_1000_NS6detail15normal_iteratorINSD_10device_ptrIfEEEEPfjS9_ffNS7_10__identityEEEvT0_T1_T2_T3_T4_T6_E12temp_storage+72];
	add.f32 	%f201, %f199, %f200;
	ld.shared.f32 	%f202, [_ZZN3cub18CUB_300001_SM_10006detail6reduce28DeviceReduceSingleTileKernelINS2_10policy_hubIfjN4cuda3std3__44plusIfEEE10Policy1000EN6thrust24THRUST_300001_SM_1000_NS6detail15normal_iteratorINSD_10device_ptrIfEEEEPfjS9_ffNS7_10__identityEEEvT0_T1_T2_T3_T4_T6_E12temp_storage+76];
	add.f32 	%f383, %f201, %f202;
$L__BB5_50:
	mov.u32 	%r192, %tid.x;
	setp.ne.s32 	%p65, %r192, 0;
	@%p65 bra 	$L__BB5_52;
	add.f32 	%f361, %f42, %f383;
	st.global.f32 	[%rd1], %f361;
$L__BB5_52:
	ret;

}
	// .globl	_ZN3cub18CUB_300001_SM_10006detail6reduce18DeviceReduceKernelINS2_10policy_hubIfjN4cuda3std3__44plusIfEEE10Policy1000EN6thrust24THRUST_300001_SM_1000_NS6detail15normal_iteratorINSD_10device_ptrIfEEEEjS9_fNS7_10__identityEEEvT0_PT3_T1_NS0_13GridEvenShareISN_EET2_T4_
.visible .entry _ZN3cub18CUB_300001_SM_10006detail6reduce18DeviceReduceKernelINS2_10policy_hubIfjN4cuda3std3__44plusIfEEE10Policy1000EN6thrust24THRUST_300001_SM_1000_NS6detail15normal_iteratorINSD_10device_ptrIfEEEEjS9_fNS7_10__identityEEEvT0_PT3_T1_NS0_13GridEvenShareISN_EET2_T4_(
	.param .align 8 .b8 _ZN3cub18CUB_300001_SM_10006detail6reduce18DeviceReduceKernelINS2_10policy_hubIfjN4cuda3std3__44plusIfEEE10Policy1000EN6thrust24THRUST_300001_SM_1000_NS6detail15normal_iteratorINSD_10device_ptrIfEEEEjS9_fNS7_10__identityEEEvT0_PT3_T1_NS0_13GridEvenShareISN_EET2_T4__param_0[8],
	.param .u64 .ptr .align 1 _ZN3cub18CUB_300001_SM_10006detail6reduce18DeviceReduceKernelINS2_10policy_hubIfjN4cuda3std3__44plusIfEEE10Policy1000EN6thrust24THRUST_300001_SM_1000_NS6detail15normal_iteratorINSD_10device_ptrIfEEEEjS9_fNS7_10__identityEEEvT0_PT3_T1_NS0_13GridEvenShareISN_EET2_T4__param_1,
	.param .u32 _ZN3cub18CUB_300001_SM_10006detail6reduce18DeviceReduceKernelINS2_10policy_hubIfjN4cuda3std3__44plusIfEEE10Policy1000EN6thrust24THRUST_300001_SM_1000_NS6detail15normal_iteratorINSD_10device_ptrIfEEEEjS9_fNS7_10__identityEEEvT0_PT3_T1_NS0_13GridEvenShareISN_EET2_T4__param_2,
	.param .align 4 .b8 _ZN3cub18CUB_300001_SM_10006detail6reduce18DeviceReduceKernelINS2_10policy_hubIfjN4cuda3std3__44plusIfEEE10Policy1000EN6thrust24THRUST_300001_SM_1000_NS6detail15normal_iteratorINSD_10device_ptrIfEEEEjS9_fNS7_10__identityEEEvT0_PT3_T1_NS0_13GridEvenShareISN_EET2_T4__param_3[40],
	.param .align 1 .b8 _ZN3cub18CUB_300001_SM_10006detail6reduce18DeviceReduceKernelINS2_10policy_hubIfjN4cuda3std3__44plusIfEEE10Policy1000EN6thrust24THRUST_300001_SM_1000_NS6detail15normal_iteratorINSD_10device_ptrIfEEEEjS9_fNS7_10__identityEEEvT0_PT3_T1_NS0_13GridEvenShareISN_EET2_T4__param_4[1],
	.param .align 1 .b8 _ZN3cub18CUB_300001_SM_10006detail6reduce18DeviceReduceKernelINS2_10policy_hubIfjN4cuda3std3__44plusIfEEE10Policy1000EN6thrust24THRUST_300001_SM_1000_NS6detail15normal_iteratorINSD_10device_ptrIfEEEEjS9_fNS7_10__identityEEEvT0_PT3_T1_NS0_13GridEvenShareISN_EET2_T4__param_5[1]
)
.maxntid 512
{
	.reg .pred 	%p<65>;
	.reg .b16 	%rs<4>;
	.reg .b32 	%r<279>;
	.reg .b32 	%f<380>;
	.reg .b64 	%rd<130>;
	// demoted variable
	.shared .align 4 .b8 _ZZN3cub18CUB_300001_SM_10006detail6reduce18DeviceReduceKernelINS2_10policy_hubIfjN4cuda3std3__44plusIfEEE10Policy1000EN6thrust24THRUST_300001_SM_1000_NS6detail15normal_iteratorINSD_10device_ptrIfEEEEjS9_fNS7_10__identityEEEvT0_PT3_T1_NS0_13GridEvenShareISN_EET2_T4_E12temp_storage[84];
	ld.param.u32 	%r1, [_ZN3cub18CUB_300001_SM_10006detail6reduce18DeviceReduceKernelINS2_10policy_hubIfjN4cuda3std3__44plusIfEEE10Policy1000EN6thrust24THRUST_300001_SM_1000_NS6detail15normal_iteratorINSD_10device_ptrIfEEEEjS9_fNS7_10__identityEEEvT0_PT3_T1_NS0_13GridEvenShareISN_EET2_T4__param_3+20];
	ld.param.u32 	%r2, [_ZN3cub18CUB_300001_SM_10006detail6reduce18DeviceReduceKernelINS2_10policy_hubIfjN4cuda3std3__44plusIfEEE10Policy1000EN6thrust24THRUST_300001_SM_1000_NS6detail15normal_iteratorINSD_10device_ptrIfEEEEjS9_fNS7_10__identityEEEvT0_PT3_T1_NS0_13GridEvenShareISN_EET2_T4__param_3+24];
	ld.param.u64 	%rd3, [_ZN3cub18CUB_300001_SM_10006detail6reduce18DeviceReduceKernelINS2_10policy_hubIfjN4cuda3std3__44plusIfEEE10Policy1000EN6thrust24THRUST_300001_SM_1000_NS6detail15normal_iteratorINSD_10device_ptrIfEEEEjS9_fNS7_10__identityEEEvT0_PT3_T1_NS0_13GridEvenShareISN_EET2_T4__param_0];
	cvta.to.global.u64 	%rd1, %rd3;
	mov.u32 	%r3, %ctaid.x;
	shl.b32 	%r4, %r2, 13;
	shl.b32 	%r270, %r3, 13;
	sub.s32 	%r6, %r1, %r270;
	setp.gt.u32 	%p1, %r6, 8191;
	@%p1 bra 	$L__BB6_26;
	mov.u32 	%r7, %tid.x;
	setp.ge.u32 	%p23, %r7, %r6;
	mov.f32 	%f368, 0f00000000;
	mov.u32 	%r261, %r7;
	@%p23 bra 	$L__BB6_3;
	add.s32 	%r155, %r270, %r7;
	mul.wide.u32 	%rd66, %r155, 4;
	add.s64 	%rd67, %rd1, %rd66;
	ld.global.f32 	%f368, [%rd67];
	add.s32 	%r261, %r7, 512;
$L__BB6_3:
	setp.ge.u32 	%p24, %r261, %r6;
	@%p24 bra 	$L__BB6_17;
	not.b32 	%r156, %r261;
	add.s32 	%r157, %r1, %r156;
	sub.s32 	%r158, %r157, %r270;
	shr.u32 	%r159, %r158, 9;
	add.s32 	%r10, %r159, 1;
	and.b32  	%r11, %r10, 15;
	setp.lt.u32 	%p25, %r158, 7680;
	@%p25 bra 	$L__BB6_8;
	or.b32  	%r260, %r261, 4096;
	add.s32 	%r259, %r261, %r270;
	and.b32  	%r160, %r10, 16777200;
	neg.s32 	%r258, %r160;
$L__BB6_6:
	.pragma "nounroll";
	mul.wide.u32 	%rd68, %r259, 4;
	add.s64 	%rd69, %rd1, %rd68;
	ld.global.f32 	%f203, [%rd69];
	add.f32 	%f204, %f368, %f203;
	add.s32 	%r161, %r259, 512;
	mul.wide.u32 	%rd70, %r161, 4;
	add.s64 	%rd71, %rd1, %rd70;
	ld.global.f32 	%f205, [%rd71];
	add.f32 	%f206, %f204, %f205;
	add.s32 	%r162, %r259, 1024;
	mul.wide.u32 	%rd72, %r162, 4;
	add.s64 	%rd73, %rd1, %rd72;
	ld.global.f32 	%f207, [%rd73];
	add.f32 	%f208, %f206, %f207;
	add.s32 	%r163, %r259, 1536;
	mul.wide.u32 	%rd74, %r163, 4;
	add.s64 	%rd75, %rd1, %rd74;
	ld.global.f32 	%f209, [%rd75];
	add.f32 	%f210, %f208, %f209;
	add.s32 	%r164, %r259, 2048;
	mul.wide.u32 	%rd76, %r164, 4;
	add.s64 	%rd77, %rd1, %rd76;
	ld.global.f32 	%f211, [%rd77];
	add.f32 	%f212, %f210, %f211;
	add.s32 	%r165, %r259, 2560;
	mul.wide.u32 	%rd78, %r165, 4;
	add.s64 	%rd79, %rd1, %rd78;
	ld.global.f32 	%f213, [%rd79];
	add.f32 	%f214, %f212, %f213;
	add.s32 	%r166, %r259, 3072;
	mul.wide.u32 	%rd80, %r166, 4;
	add.s64 	%rd81, %rd1, %rd80;
	ld.global.f32 	%f215, [%rd81];
	add.f32 	%f216, %f214, %f215;
	add.s32 	%r167, %r259, 3584;
	mul.wide.u32 	%rd82, %r167, 4;
	add.s64 	%rd83, %rd1, %rd82;
	ld.global.f32 	%f217, [%rd83];
	add.f32 	%f218, %f216, %f217;
	add.s32 	%r168, %r259, 4096;
	mul.wide.u32 	%rd84, %r168, 4;
	add.s64 	%rd85, %rd1, %rd84;
	ld.global.f32 	%f219, [%rd85];
	add.f32 	%f220, %f218, %f219;
	add.s32 	%r169, %r259, 4608;
	mul.wide.u32 	%rd86, %r169, 4;
	add.s64 	%rd87, %rd1, %rd86;
	ld.global.f32 	%f221, [%rd87];
	add.f32 	%f222, %f220, %f221;
	add.s32 	%r170, %r259, 5120;
	mul.wide.u32 	%rd88, %r170, 4;
	add.s64 	%rd89, %rd1, %rd88;
	ld.global.f32 	%f223, [%rd89];
	add.f32 	%f224, %f222, %f223;
	add.s32 	%r171, %r259, 5632;
	mul.wide.u32 	%rd90, %r171, 4;
	add.s64 	%rd91, %rd1, %rd90;
	ld.global.f32 	%f225, [%rd91];
	add.f32 	%f226, %f224, %f225;
	add.s32 	%r172, %r259, 6144;
	mul.wide.u32 	%rd92, %r172, 4;
	add.s64 	%rd93, %rd1, %rd92;
	ld.global.f32 	%f227, [%rd93];
	add.f32 	%f228, %f226, %f227;
	add.s32 	%r173, %r259, 6656;
	mul.wide.u32 	%rd94, %r173, 4;
	add.s64 	%rd95, %rd1, %rd94;
	ld.global.f32 	%f229, [%rd95];
	add.f32 	%f230, %f228, %f229;
	add.s32 	%r174, %r259, 7168;
	mul.wide.u32 	%rd96, %r174, 4;
	add.s64 	%rd97, %rd1, %rd96;
	ld.global.f32 	%f231, [%rd97];
	add.f32 	%f232, %f230, %f231;
	add.s32 	%r175, %r259, 7680;
	mul.wide.u32 	%rd98, %r175, 4;
	add.s64 	%rd99, %rd1, %rd98;
	ld.global.f32 	%f233, [%rd99];
	add.f32 	%f368, %f232, %f233;
	add.s32 	%r260, %r260, 8192;
	add.s32 	%r259, %r259, 8192;
	add.s32 	%r258, %r258, 16;
	setp.ne.s32 	%p26, %r258, 0;
	@%p26 bra 	$L__BB6_6;
	add.s32 	%r261, %r260, -4096;
$L__BB6_8:
	setp.eq.s32 	%p27, %r11, 0;
	@%p27 bra 	$L__BB6_17;
	and.b32  	%r23, %r10, 7;
	setp.lt.u32 	%p28, %r11, 8;
	@%p28 bra 	$L__BB6_11;
	add.s32 	%r176, %r270, %r261;
	mul.wide.u32 	%rd100, %r176, 4;
	add.s64 	%rd101, %rd1, %rd100;
	ld.global.f32 	%f235, [%rd101];
	add.f32 	%f236, %f368, %f235;
	add.s32 	%r177, %r176, 512;
	mul.wide.u32 	%rd102, %r177, 4;
	add.s64 	%rd103, %rd1, %rd102;
	ld.global.f32 	%f237, [%rd103];
	add.f32 	%f238, %f236, %f237;
	add.s32 	%r178, %r176, 1024;
	mul.wide.u32 	%rd104, %r178, 4;
	add.s64 	%rd105, %rd1, %rd104;
	ld.global.f32 	%f239, [%rd105];
	add.f32 	%f240, %f238, %f239;
	add.s32 	%r179, %r176, 1536;
	mul.wide.u32 	%rd106, %r179, 4;
	add.s64 	%rd107, %rd1, %rd106;
	ld.global.f32 	%f241, [%rd107];
	add.f32 	%f242, %f240, %f241;
	add.s32 	%r180, %r176, 2048;
	mul.wide.u32 	%rd108, %r180, 4;
	add.s64 	%rd109, %rd1, %rd108;
	ld.global.f32 	%f243, [%rd109];
	add.f32 	%f244, %f242, %f243;
	add.s32 	%r181, %r176, 2560;
	mul.wide.u32 	%rd110, %r181, 4;
	add.s64 	%rd111, %rd1, %rd110;
	ld.global.f32 	%f245, [%rd111];
	add.f32 	%f246, %f244, %f245;
	add.s32 	%r182, %r176, 3072;
	mul.wide.u32 	%rd112, %r182, 4;
	add.s64 	%rd113, %rd1, %rd112;
	ld.global.f32 	%f247, [%rd113];
	add.f32 	%f248, %f246, %f247;
	add.s32 	%r183, %r176, 3584;
	mul.wide.u32 	%rd114, %r183, 4;
	add.s64 	%rd115, %rd1, %rd114;
	ld.global.f32 	%f249, [%rd115];
	add.f32 	%f368, %f248, %f249;
	add.s32 	%r261, %r261, 4096;
$L__BB6_11:
	setp.eq.s32 	%p29, %r23, 0;
	@%p29 bra 	$L__BB6_17;
	and.b32  	%r26, %r10, 3;
	setp.lt.u32 	%p30, %r23, 4;
	@%p30 bra 	$L__BB6_14;
	add.s32 	%r184, %r270, %r261;
	mul.wide.u32 	%rd116, %r184, 4;
	add.s64 	%rd117, %rd1, %rd116;
	ld.global.f32 	%f251, [%rd117];
	add.f32 	%f252, %f368, %f251;
	add.s32 	%r185, %r184, 512;
	mul.wide.u32 	%rd118, %r185, 4;
	add.s64 	%rd119, %rd1, %rd118;
	ld.global.f32 	%f253, [%rd119];
	add.f32 	%f254, %f252, %f253;
	add.s32 	%r186, %r184, 1024;
	mul.wide.u32 	%rd120, %r186, 4;
	add.s64 	%rd121, %rd1, %rd120;
	ld.global.f32 	%f255, [%rd121];
	add.f32 	%f256, %f254, %f255;
	add.s32 	%r187, %r184, 1536;
	mul.wide.u32 	%rd122, %r187, 4;
	add.s64 	%rd123, %rd1, %rd122;
	ld.global.f32 	%f257, [%rd123];
	add.f32 	%f368, %f256, %f257;
	add.s32 	%r261, %r261, 2048;
$L__BB6_14:
	setp.eq.s32 	%p31, %r26, 0;
	@%p31 bra 	$L__BB6_17;
	add.s32 	%r265, %r261, %r270;
	neg.s32 	%r264, %r26;
$L__BB6_16:
	.pragma "nounroll";
	mul.wide.u32 	%rd124, %r265, 4;
	add.s64 	%rd125, %rd1, %rd124;
	ld.global.f32 	%f258, [%rd125];
	add.f32 	%f368, %f368, %f258;
	add.s32 	%r265, %r265, 512;
	add.s32 	%r264, %r264, 1;
	setp.ne.s32 	%p32, %r264, 0;
	@%p32 bra 	$L__BB6_16;
$L__BB6_17:
	setp.lt.u32 	%p33, %r6, 512;
	@%p33 bra 	$L__BB6_22;
	// begin inline asm
	mov.u32 %r226, %laneid;
	// end inline asm
	mov.b32 	%r228, %f368;
	mov.b32 	%r229, 1;
	mov.b32 	%r250, 31;
	mov.b32 	%r251, -1;
	// begin inline asm
	shfl.sync.down.b32 %r227, %r228, %r229, %r250, %r251;
	// end inline asm
	setp.gt.s32 	%p57, %r226, 30;
	mov.b32 	%f317, %r227;
	add.f32 	%f318, %f368, %f317;
	selp.f32 	%f319, %f368, %f318, %p57;
	mov.b32 	%r233, %f319;
	mov.b32 	%r234, 2;
	// begin inline asm
	shfl.sync.down.b32 %r232, %r233, %r234, %r250, %r251;
	// end inline asm
	setp.gt.s32 	%p58, %r226, 29;
	mov.b32 	%f320, %r232;
	add.f32 	%f321, %f319, %f320;
	selp.f32 	%f322, %f319, %f321, %p58;
	mov.b32 	%r238, %f322;
	mov.b32 	%r239, 4;
	// begin inline asm
	shfl.sync.down.b32 %r237, %r238, %r239, %r250, %r251;
	// end inline asm
	setp.gt.s32 	%p59, %r226, 27;
	mov.b32 	%f323, %r237;
	add.f32 	%f324, %f322, %f323;
	selp.f32 	%f325, %f322, %f324, %p59;
	mov.b32 	%r243, %f325;
	mov.b32 	%r244, 8;
	// begin inline asm
	shfl.sync.down.b32 %r242, %r243, %r244, %r250, %r251;
	// end inline asm
	setp.gt.s32 	%p60, %r226, 23;
	mov.b32 	%f326, %r242;
	add.f32 	%f327, %f325, %f326;
	selp.f32 	%f328, %f325, %f327, %p60;
	mov.b32 	%r248, %f328;
	mov.b32 	%r249, 16;
	// begin inline asm
	shfl.sync.down.b32 %r247, %r248, %r249, %r250, %r251;
	// end inline asm
	setp.gt.s32 	%p61, %r226, 15;
	mov.b32 	%f329, %r247;
	add.f32 	%f16, %f328, %f329;
	selp.f32 	%f379, %f328, %f16, %p61;
	setp.ne.s32 	%p62, %r226, 0;
	@%p62 bra 	$L__BB6_20;
	shr.u32 	%r252, %r7, 3;
	and.b32  	%r253, %r252, 124;
	mov.u32 	%r254, _ZZN3cub18CUB_300001_SM_10006detail6reduce18DeviceReduceKernelINS2_10policy_hubIfjN4cuda3std3__44plusIfEEE10Policy1000EN6thrust24THRUST_300001_SM_1000_NS6detail15normal_iteratorINSD_10device_ptrIfEEEEjS9_fNS7_10__identityEEEvT0_PT3_T1_NS0_13GridEvenShareISN_EET2_T4_E12temp_storage;
	add.s32 	%r255, %r254, %r253;
	st.shared.f32 	[%r255+16], %f16;
$L__BB6_20:
	bar.sync 	0;
	setp.ne.s32 	%p63, %r7, 0;
	@%p63 bra 	$L__BB6_48;
	ld.shared.f32 	%f330, [_ZZN3cub18CUB_300001_SM_10006detail6reduce18DeviceReduceKernelINS2_10policy_hubIfjN4cuda3std3__44plusIfEEE10Policy1000EN6thrust24THRUST_300001_SM_1000_NS6detail15normal_iteratorINSD_10device_ptrIfEEEEjS9_fNS7_10__identityEEEvT0_PT3_T1_NS0_13GridEvenShareISN_EET2_T4_E12temp_storage+20];
	add.f32 	%f331, %f379, %f330;
	ld.shared.f32 	%f332, [_ZZN3cub18CUB_300001_SM_10006detail6reduce18DeviceReduceKernelINS2_10policy_hubIfjN4cuda3std3__44plusIfEEE10Policy1000EN6thrust24THRUST_300001_SM_1000_NS6detail15normal_iteratorINSD_10device_ptrIfEEEEjS9_fNS7_10__identityEEEvT0_PT3_T1_NS0_13GridEvenShareISN_EET2_T4_E12temp_storage+24];
	add.f32 	%f333, %f331, %f332;
	ld.shared.f32 	%f334, [_ZZN3cub18CUB_300001_SM_10006detail6reduce18DeviceReduceKernelINS2_10policy_hubIfjN4cuda3std3__44plusIfEEE10Policy1000EN6thrust24THRUST_300001_SM_1000_NS6detail15normal_iteratorINSD_10device_ptrIfEEEEjS9_fNS7_10__identityEEEvT0_PT3_T1_NS0_13GridEvenShareISN_EET2_T4_E12temp_storage+28];
	add.f32 	%f335, %f333, %f334;
	ld.shared.f32 	%f336, [_ZZN3cub18CUB_300001_SM_10006detail6reduce18DeviceReduceKernelINS2_10policy_hubIfjN4cuda3std3__44plusIfEEE10Policy1000EN6thrust24THRUST_300001_SM_1000_NS6detail15normal_iteratorINSD_10device_ptrIfEEEEjS9_fNS7_10__identityEEEvT0_PT3_T1_NS0_13GridEvenShareISN_EET2_T4_E12temp_storage+32];
	add.f32 	%f337, %f335, %f336;
	ld.shared.f32 	%f338, [_ZZN3cub18CUB_300001_SM_10006detail6reduce18DeviceReduceKernelINS2_10policy_hubIfjN4cuda3std3__44plusIfEEE10Policy1000EN6thrust24THRUST_300001_SM_1000_NS6detail15normal_iteratorINSD_10device_ptrIfEEEEjS9_fNS7_10__identityEEEvT0_PT3_T1_NS0_13GridEvenShareISN_EET2_T4_E12temp_storage+36];
	add.f32 	%f339, %f337, %f338;
	ld.shared.f32 	%f340, [_ZZN3cub18CUB_300001_SM_10006detail6reduce18DeviceReduceKernelINS2_10policy_hubIfjN4cuda3std3__44plusIfEEE10Policy1000EN6thrust24THRUST_300001_SM_1000_NS6detail15normal_iteratorINSD_10device_ptrIfEEEEjS9_fNS7_10__identityEEEvT0_PT3_T1_NS0_13GridEvenShareISN_EET2_T4_E12temp_storage+40];
	add.f32 	%f341, %f339, %f340;
	ld.shared.f32 	%f342, [_ZZN3cub18CUB_300001_SM_10006detail6reduce18DeviceReduceKernelINS2_10policy_hubIfjN4cuda3std3__44plusIfEEE10Policy1000EN6thrust24THRUST_300001_SM_1000_NS6detail15normal_iteratorINSD_10device_ptrIfEEEEjS9_fNS7_10__identityEEEvT0_PT3_T1_NS0_13GridEvenShareISN_EET2_T4_E12temp_storage+44];
	add.f32 	%f343, %f341, %f342;
	ld.shared.f32 	%f344, [_ZZN3cub18CUB_300001_SM_10006detail6reduce18DeviceReduceKernelINS2_10policy_hubIfjN4cuda3std3__44plusIfEEE10Policy1000EN6thrust24THRUST_300001_SM_1000_NS6detail15normal_iteratorINSD_10device_ptrIfEEEEjS9_fNS7_10__identityEEEvT0_PT3_T1_NS0_13GridEvenShareISN_EET2_T4_E12temp_storage+48];
	add.f32 	%f345, %f343, %f344;
	ld.shared.f32 	%f346, [_ZZN3cub18CUB_300001_SM_10006detail6reduce18DeviceReduceKernelINS2_10policy_hubIfjN4cuda3std3__44plusIfEEE10Policy1000EN6thrust24THRUST_300001_SM_1000_NS6detail15normal_iteratorINSD_10device_ptrIfEEEEjS9_fNS7_10__identityEEEvT0_PT3_T1_NS0_13GridEvenShareISN_EET2_T4_E12temp_storage+52];
	add.f32 	%f347, %f345, %f346;
	ld.shared.f32 	%f348, [_ZZN3cub18CUB_300001_SM_10006detail6reduce18DeviceReduceKernelINS2_10policy_hubIfjN4cuda3std3__44plusIfEEE10Policy1000EN6thrust24THRUST_300001_SM_1000_NS6detail15normal_iteratorINSD_10device_ptrIfEEEEjS9_fNS7_10__identityEEEvT0_PT3_T1_NS0_13GridEvenShareISN_EET2_T4_E12temp_storage+56];
	add.f32 	%f349, %f347, %f348;
	ld.shared.f32 	%f350, [_ZZN3cub18CUB_300001_SM_10006detail6reduce18DeviceReduceKernelINS2_10policy_hubIfjN4cuda3std3__44plusIfEEE10Policy1000EN6thrust24THRUST_300001_SM_1000_NS6detail15normal_iteratorINSD_10device_ptrIfEEEEjS9_fNS7_10__identityEEEvT0_PT3_T1_NS0_13GridEvenShareISN_EET2_T4_E12temp_storage+60];
	add.f32 	%f351, %f349, %f350;
	ld.shared.f32 	%f352, [_ZZN3cub18CUB_300001_SM_10006detail6reduce18DeviceReduceKernelINS2_10policy_hubIfjN4cuda3std3__44plusIfEEE10Policy1000EN6thrust24THRUST_300001_SM_1000_NS6detail15normal_iteratorINSD_10device_ptrIfEEEEjS9_fNS7_10__identityEEEvT0_PT3_T1_NS0_13GridEvenShareISN_EET2_T4_E12temp_storage+64];
	add.f32 	%f353, %f351, %f352;
	ld.shared.f32 	%f354, [_ZZN3cub18CUB_300001_SM_10006detail6reduce18DeviceReduceKernelINS2_10policy_hubIfjN4cuda3std3__44plusIfEEE10Policy1000EN6thrust24THRUST_300001_SM_1000_NS6detail15normal_iteratorINSD_10device_ptrIfEEEEjS9_fNS7_10__identityEEEvT0_PT3_T1_NS0_13GridEvenShareISN_EET2_T4_E12temp_storage+68];
	add.f32 	%f355, %f353, %f354;
	ld.shared.f32 	%f356, [_ZZN3cub18CUB_300001_SM_10006detail6reduce18DeviceReduceKernelINS2_10policy_hubIfjN4cuda3std3__44plusIfEEE10Policy1000EN6thrust24THRUST_300001_SM_1000_NS6detail15normal_iteratorINSD_10device_ptrIfEEEEjS9_fNS7_10__identityEEEvT0_PT3_T1_NS0_13GridEvenShareISN_EET2_T4_E12temp_storage+72];
	add.f32 	%f357, %f355, %f356;
	ld.shared.f32 	%f358, [_ZZN3cub18CUB_300001_SM_10006detail6reduce18DeviceReduceKernelINS2_10policy_hubIfjN4cuda3std3__44plusIfEEE10Policy1000EN6thrust24THRUST_300001_SM_1000_NS6detail15normal_iteratorINSD_10device_ptrIfEEEEjS9_fNS7_10__identityEEEvT0_PT3_T1_NS0_13GridEvenShareISN_EET2_T4_E12temp_storage+76];
	add.f32 	%f379, %f357, %f358;
	bra.uni 	$L__BB6_48;
$L__BB6_22:
	// begin inline asm
	mov.u32 %r188, %laneid;
	// end inline asm
	and.b32  	%r214, %r7, 992;
	add.s32 	%r215, %r214, 32;
	setp.gt.u32 	%p34, %r215, %r6;
	not.b32 	%r216, %r214;
	add.s32 	%r217, %r6, %r216;
	selp.b32 	%r212, %r217, 31, %p34;
	mov.b32 	%r190, %f368;
	mov.b32 	%r191, 1;
	mov.b32 	%r213, -1;
	// begin inline asm
	shfl.sync.down.b32 %r189, %r190, %r191, %r212, %r213;
	// end inline asm
	setp.lt.s32 	%p35, %r188, %r212;
	mov.b32 	%f259, %r189;
	add.f32 	%f260, %f368, %f259;
	selp.f32 	%f261, %f260, %f368, %p35;
	mov.b32 	%r195, %f261;
	mov.b32 	%r196, 2;
	// begin inline asm
	shfl.sync.down.b32 %r194, %r195, %r196, %r212, %r213;
	// end inline asm
	add.s32 	%r218, %r188, 2;
	setp.gt.s32 	%p36, %r218, %r212;
	mov.b32 	%f262, %r194;
	add.f32 	%f263, %f261, %f262;
	selp.f32 	%f264, %f261, %f263, %p36;
	mov.b32 	%r200, %f264;
	mov.b32 	%r201, 4;
	// begin inline asm
	shfl.sync.down.b32 %r199, %r200, %r201, %r212, %r213;
	// end inline asm
	add.s32 	%r219, %r188, 4;
	setp.gt.s32 	%p37, %r219, %r212;
	mov.b32 	%f265, %r199;
	add.f32 	%f266, %f264, %f265;
	selp.f32 	%f267, %f264, %f266, %p37;
	mov.b32 	%r205, %f267;
	mov.b32 	%r206, 8;
	// begin inline asm
	shfl.sync.down.b32 %r204, %r205, %r206, %r212, %r213;
	// end inline asm
	add.s32 	%r220, %r188, 8;
	setp.gt.s32 	%p38, %r220, %r212;
	mov.b32 	%f268, %r204;
	add.f32 	%f269, %f267, %f268;
	selp.f32 	%f270, %f267, %f269, %p38;
	mov.b32 	%r210, %f270;
	mov.b32 	%r211, 16;
	// begin inline asm
	shfl.sync.down.b32 %r209, %r210, %r211, %r212, %r213;
	// end inline asm
	add.s32 	%r221, %r188, 16;
	setp.gt.s32 	%p39, %r221, %r212;
	mov.b32 	%f271, %r209;
	add.f32 	%f272, %f270, %f271;
	selp.f32 	%f379, %f270, %f272, %p39;
	setp.ne.s32 	%p40, %r188, 0;
	@%p40 bra 	$L__BB6_24;
	shr.u32 	%r222, %r7, 3;
	and.b32  	%r223, %r222, 124;
	mov.u32 	%r224, _ZZN3cub18CUB_300001_SM_10006detail6reduce18DeviceReduceKernelINS2_10policy_hubIfjN4cuda3std3__44plusIfEEE10Policy1000EN6thrust24THRUST_300001_SM_1000_NS6detail15normal_iteratorINSD_10device_ptrIfEEEEjS9_fNS7_10__identityEEEvT0_PT3_T1_NS0_13GridEvenShareISN_EET2_T4_E12temp_storage;
	add.s32 	%r225, %r224, %r223;
	st.shared.f32 	[%r225+16], %f379;
$L__BB6_24:
	bar.sync 	0;
	setp.ne.s32 	%p41, %r7, 0;
	@%p41 bra 	$L__BB6_48;
	setp.gt.u32 	%p42, %r6, 32;
	ld.shared.f32 	%f273, [_ZZN3cub18CUB_300001_SM_10006detail6reduce18DeviceReduceKernelINS2_10policy_hubIfjN4cuda3std3__44plusIfEEE10Policy1000EN6thrust24THRUST_300001_SM_1000_NS6detail15normal_iteratorINSD_10device_ptrIfEEEEjS9_fNS7_10__identityEEEvT0_PT3_T1_NS0_13GridEvenShareISN_EET2_T4_E12temp_storage+20];
	add.f32 	%f274, %f379, %f273;
	selp.f32 	%f275, %f274, %f379, %p42;
	setp.gt.u32 	%p43, %r6, 64;
	ld.shared.f32 	%f276, [_ZZN3cub18CUB_300001_SM_10006detail6reduce18DeviceReduceKernelINS2_10policy_hubIfjN4cuda3std3__44plusIfEEE10Policy1000EN6thrust24THRUST_300001_SM_1000_NS6detail15normal_iteratorINSD_10device_ptrIfEEEEjS9_fNS7_10__identityEEEvT0_PT3_T1_NS0_13GridEvenShareISN_EET2_T4_E12temp_storage+24];
	add.f32 	%f277, %f276, %f275;
	selp.f32 	%f278, %f277, %f275, %p43;
	setp.gt.u32 	%p44, %r6, 96;
	ld.shared.f32 	%f279, [_ZZN3cub18CUB_300001_SM_10006detail6reduce18DeviceReduceKernelINS2_10policy_hubIfjN4cuda3std3__44plusIfEEE10Policy1000EN6thrust24THRUST_300001_SM_1000_NS6detail15normal_iteratorINSD_10device_ptrIfEEEEjS9_fNS7_10__identityEEEvT0_PT3_T1_NS0_13GridEvenShareISN_EET2_T4_E12temp_storage+28];
	add.f32 	%f280, %f279, %f278;
	selp.f32 	%f281, %f280, %f278, %p44;
	setp.gt.u32 	%p45, %r6, 128;
	ld.shared.f32 	%f282, [_ZZN3cub18CUB_300001_SM_10006detail6reduce18DeviceReduceKernelINS2_10policy_hubIfjN4cuda3std3__44plusIfEEE10Policy1000EN6thrust24THRUST_300001_SM_1000_NS6detail15normal_iteratorINSD_10device_ptrIfEEEEjS9_fNS7_10__identityEEEvT0_PT3_T1_NS0_13GridEvenShareISN_EET2_T4_E12temp_storage+32];
	add.f32 	%f283, %f282, %f281;
	selp.f32 	%f284, %f283, %f281, %p45;
	setp.gt.u32 	%p46, %r6, 160;
	ld.shared.f32 	%f285, [_ZZN3cub18CUB_300001_SM_10006detail6reduce18DeviceReduceKernelINS2_10policy_hubIfjN4cuda3std3__44plusIfEEE10Policy1000EN6thrust24THRUST_300001_SM_1000_NS6detail15normal_iteratorINSD_10device_ptrIfEEEEjS9_fNS7_10__identityEEEvT0_PT3_T1_NS0_13GridEvenShareISN_EET2_T4_E12temp_storage+36];
	add.f32 	%f286, %f285, %f284;
	selp.f32 	%f287, %f286, %f284, %p46;
	setp.gt.u32 	%p47, %r6, 192;
	ld.shared.f32 	%f288, [_ZZN3cub18CUB_300001_SM_10006detail6reduce18DeviceReduceKernelINS2_10policy_hubIfjN4cuda3std3__44plusIfEEE10Policy1000EN6thrust24THRUST_300001_SM_1000_NS6detail15normal_iteratorINSD_10device_ptrIfEEEEjS9_fNS7_10__identityEEEvT0_PT3_T1_NS0_13GridEvenShareISN_EET2_T4_E12temp_storage+40];
	add.f32 	%f289, %f288, %f287;
	selp.f32 	%f290, %f289, %f287, %p47;
	setp.gt.u32 	%p48, %r6, 224;
	ld.shared.f32 	%f291, [_ZZN3cub18CUB_300001_SM_10006detail6reduce18DeviceReduceKernelINS2_10policy_hubIfjN4cuda3std3__44plusIfEEE10Policy1000EN6thrust24THRUST_300001_SM_1000_NS6detail15normal_iteratorINSD_10device_ptrIfEEEEjS9_fNS7_10__identityEEEvT0_PT3_T1_NS0_13GridEvenShareISN_EET2_T4_E12temp_storage+44];
	add.f32 	%f292, %f291, %f290;
	selp.f32 	%f293, %f292, %f290, %p48;
	setp.gt.u32 	%p49, %r6, 256;
	ld.shared.f32 	%f294, [_ZZN3cub18CUB_300001_SM_10006detail6reduce18DeviceReduceKernelINS2_10policy_hubIfjN4cuda3std3__44plusIfEEE10Policy1000EN6thrust24THRUST_300001_SM_1000_NS6detail15normal_iteratorINSD_10device_ptrIfEEEEjS9_fNS7_10__identityEEEvT0_PT3_T1_NS0_13GridEvenShareISN_EET2_T4_E12temp_storage+48];
	add.f32 	%f295, %f294, %f293;
	selp.f32 	%f296, %f295, %f293, %p49;
	setp.gt.u32 	%p50, %r6, 288;
	ld.shared.f32 	%f297, [_ZZN3cub18CUB_300001_SM_10006detail6reduce18DeviceReduceKernelINS2_10policy_hubIfjN4cuda3std3__44plusIfEEE10Policy1000EN6thrust24THRUST_300001_SM_1000_NS6detail15normal_iteratorINSD_10device_ptrIfEEEEjS9_fNS7_10__identityEEEvT0_PT3_T1_NS0_13GridEvenShareISN_EET2_T4_E12temp_storage+52];
	add.f32 	%f298, %f297, %f296;
	selp.f32 	%f299, %f298, %f296, %p50;
	setp.gt.u32 	%p51, %r6, 320;
	ld.shared.f32 	%f300, [_ZZN3cub18CUB_300001_SM_10006detail6reduce18DeviceReduceKernelINS2_10policy_hubIfjN4cuda3std3__44plusIfEEE10Policy1000EN6thrust24THRUST_300001_SM_1000_NS6detail15normal_iteratorINSD_10device_ptrIfEEEEjS9_fNS7_10__identityEEEvT0_PT3_T1_NS0_13GridEvenShareISN_EET2_T4_E12temp_storage+56];
	add.f32 	%f301, %f300, %f299;
	selp.f32 	%f302, %f301, %f299, %p51;
	setp.gt.u32 	%p52, %r6, 352;
	ld.shared.f32 	%f303, [_ZZN3cub18CUB_300001_SM_10006detail6reduce18DeviceReduceKernelINS2_10policy_hubIfjN4cuda3std3__44plusIfEEE10Policy1000EN6thrust24THRUST_300001_SM_1000_NS6detail15normal_iteratorINSD_10device_ptrIfEEEEjS9_fNS7_10__identityEEEvT0_PT3_T1_NS0_13GridEvenShareISN_EET2_T4_E12temp_storage+60];
	add.f32 	%f304, %f303, %f302;
	selp.f32 	%f305, %f304, %f302, %p52;
	setp.gt.u32 	%p53, %r6, 384;
	ld.shared.f32 	%f306, [_ZZN3cub18CUB_300001_SM_10006detail6reduce18DeviceReduceKernelINS2_10policy_hubIfjN4cuda3std3__44plusIfEEE10Policy1000EN6thrust24THRUST_300001_SM_1000_NS6detail15normal_iteratorINSD_10device_ptrIfEEEEjS9_fNS7_10__identityEEEvT0_PT3_T1_NS0_13GridEvenShareISN_EET2_T4_E12temp_storage+64];
	add.f32 	%f307, %f306, %f305;
	selp.f32 	%f308, %f307, %f305, %p53;
	setp.gt.u32 	%p54, %r6, 416;
	ld.shared.f32 	%f309, [_ZZN3cub18CUB_300001_SM_10006detail6reduce18DeviceReduceKernelINS2_10policy_hubIfjN4cuda3std3__44plusIfEEE10Policy1000EN6thrust24THRUST_300001_SM_1000_NS6detail15normal_iteratorINSD_10device_ptrIfEEEEjS9_fNS7_10__identityEEEvT0_PT3_T1_NS0_13GridEvenShareISN_EET2_T4_E12temp_storage+68];
	add.f32 	%f310, %f309, %f308;
	selp.f32 	%f311, %f310, %f308, %p54;
	setp.gt.u32 	%p55, %r6, 448;
	ld.shared.f32 	%f312, [_ZZN3cub18CUB_300001_SM_10006detail6reduce18DeviceReduceKernelINS2_10policy_hubIfjN4cuda3std3__44plusIfEEE10Policy1000EN6thrust24THRUST_300001_SM_1000_NS6detail15normal_iteratorINSD_10device_ptrIfEEEEjS9_fNS7_10__identityEEEvT0_PT3_T1_NS0_13GridEvenShareISN_EET2_T4_E12temp_storage+72];
	add.f32 	%f313, %f312, %f311;
	selp.f32 	%f314, %f313, %f311, %p55;
	setp.gt.u32 	%p56, %r6, 480;
	ld.shared.f32 	%f315, [_ZZN3cub18CUB_300001_SM_10006detail6reduce18DeviceReduceKernelINS2_10policy_hubIfjN4cuda3std3__44plusIfEEE10Policy1000EN6thrust24THRUST_300001_SM_1000_NS6detail15normal_iteratorINSD_10device_ptrIfEEEEjS9_fNS7_10__identityEEEvT0_PT3_T1_NS0_13GridEvenShareISN_EET2_T4_E12temp_storage+76];
	add.f32 	%f316, %f315, %f314;
	selp.f32 	%f379, %f316, %f314, %p56;
	bra.uni 	$L__BB6_48;
$L__BB6_26:
	mov.u32 	%r35, %tid.x;
	add.s32 	%r72, %r35, %r270;
	mul.wide.u32 	%rd4, %r72, 4;
	add.s64 	%rd5, %rd1, %rd4;
	ld.global.f32 	%f41, [%rd5];
	ld.global.f32 	%f42, [%rd5+2048];
	ld.global.f32 	%f43, [%rd5+4096];
	ld.global.f32 	%f44, [%rd5+6144];
	ld.global.f32 	%f45, [%rd5+8192];
	ld.global.f32 	%f46, [%rd5+10240];
	ld.global.f32 	%f47, [%rd5+12288];
	ld.global.f32 	%f48, [%rd5+14336];
	ld.global.f32 	%f49, [%rd5+16384];
	ld.global.f32 	%f50, [%rd5+18432];
	ld.global.f32 	%f51, [%rd5+20480];
	ld.global.f32 	%f52, [%rd5+22528];
	ld.global.f32 	%f53, [%rd5+24576];
	ld.global.f32 	%f54, [%rd5+26624];
	ld.global.f32 	%f55, [%rd5+28672];
	ld.global.f32 	%f56, [%rd5+30720];
	add.f32 	%f57, %f41, %f42;
	add.f32 	%f58, %f43, %f44;
	add.f32 	%f59, %f45, %f46;
	add.f32 	%f60, %f47, %f48;
	add.f32 	%f61, %f49, %f50;
	add.f32 	%f62, %f51, %f52;
	add.f32 	%f63, %f53, %f54;
	add.f32 	%f64, %f55, %f56;
	add.f32 	%f65, %f57, %f58;
	add.f32 	%f66, %f59, %f60;
	add.f32 	%f67, %f61, %f62;
	add.f32 	%f68, %f63, %f64;
	add.f32 	%f69, %f65, %f66;
	add.f32 	%f70, %f67, %f68;
	add.f32 	%f378, %f69, %f70;
	setp.lt.u32 	%p2, %r6, %r4;
	@%p2 bra 	$L__BB6_44;
	add.s32 	%r36, %r4, %r270;
	not.b32 	%r74, %r35;
	add.s32 	%r75, %r74, %r1;
	sub.s32 	%r76, %r75, %r4;
	sub.s32 	%r267, %r76, %r270;
	add.s32 	%r77, %r36, %r35;
	add.s32 	%r266, %r77, 4096;
	mov.b32 	%r269, 0;
	mov.u32 	%r268, %r36;
$L__BB6_28:
	add.s32 	%r270, %r270, %r4;
	add.s32 	%r79, %r1, -8192;
	setp.gt.u32 	%p3, %r270, %r79;
	@%p3 bra 	$L__BB6_30;
	add.s32 	%r80, %r35, %r270;
	mul.wide.u32 	%rd6, %r80, 4;
	add.s64 	%rd7, %rd1, %rd6;
	ld.global.f32 	%f71, [%rd7];
	ld.global.f32 	%f72, [%rd7+2048];
	ld.global.f32 	%f73, [%rd7+4096];
	ld.global.f32 	%f74, [%rd7+6144];
	ld.global.f32 	%f75, [%rd7+8192];
	ld.global.f32 	%f76, [%rd7+10240];
	ld.global.f32 	%f77, [%rd7+12288];
	ld.global.f32 	%f78, [%rd7+14336];
	ld.global.f32 	%f79, [%rd7+16384];
	ld.global.f32 	%f80, [%rd7+18432];
	ld.global.f32 	%f81, [%rd7+20480];
	ld.global.f32 	%f82, [%rd7+22528];
	ld.global.f32 	%f83, [%rd7+24576];
	ld.global.f32 	%f84, [%rd7+26624];
	ld.global.f32 	%f85, [%rd7+28672];
	ld.global.f32 	%f86, [%rd7+30720];
	add.f32 	%f87, %f378, %f71;
	add.f32 	%f88, %f72, %f73;
	add.f32 	%f89, %f74, %f75;
	add.f32 	%f90, %f76, %f77;
	add.f32 	%f91, %f78, %f79;
	add.f32 	%f92, %f80, %f81;
	add.f32 	%f93, %f82, %f83;
	add.f32 	%f94, %f84, %f85;
	add.f32 	%f95, %f87, %f88;
	add.f32 	%f96, %f89, %f90;
	add.f32 	%f97, %f91, %f92;
	add.f32 	%f98, %f93, %f94;
	add.f32 	%f99, %f95, %f96;
	add.f32 	%f100, %f97, %f98;
	add.f32 	%f101, %f99, %f100;
	add.f32 	%f378, %f101, %f86;
	sub.s32 	%r81, %r1, %r270;
	setp.lt.u32 	%p4, %r81, %r4;
	add.s32 	%r269, %r269, 1;
	add.s32 	%r268, %r268, %r4;
	sub.s32 	%r267, %r267, %r4;
	add.s32 	%r266, %r266, %r4;
	@%p4 bra 	$L__BB6_44;
	bra.uni 	$L__BB6_28;
$L__BB6_30:
	setp.le.u32 	%p5, %r1, %r270;
	sub.s32 	%r83, %r1, %r270;
	setp.ge.s32 	%p6, %r35, %r83;
	or.pred  	%p7, %p5, %p6;
	@%p7 bra 	$L__BB6_44;
	not.b32 	%r85, %r35;
	add.s32 	%r86, %r1, %r85;
	sub.s32 	%r87, %r86, %r36;
	mul.lo.s32 	%r88, %r2, %r269;
	shl.b32 	%r89, %r88, 13;
	sub.s32 	%r90, %r87, %r89;
	shr.u32 	%r91, %r90, 9;
	add.s32 	%r49, %r91, 1;
	and.b32  	%r50, %r49, 15;
	setp.lt.u32 	%p8, %r90, 7680;
	mov.u32 	%r275, %r35;
	@%p8 bra 	$L__BB6_35;
	or.b32  	%r273, %r35, 4096;
	shr.u32 	%r92, %r267, 9;
	add.s32 	%r93, %r92, 1;
	and.b32  	%r94, %r93, 16777200;
	neg.s32 	%r271, %r94;
$L__BB6_33:
	.pragma "nounroll";
	add.s32 	%r95, %r266, -4096;
	mul.wide.u32 	%rd8, %r95, 4;
	add.s64 	%rd9, %rd1, %rd8;
	ld.global.f32 	%f103, [%rd9];
	add.f32 	%f104, %f378, %f103;
	add.s32 	%r96, %r266, -3584;
	mul.wide.u32 	%rd10, %r96, 4;
	add.s64 	%rd11, %rd1, %rd10;
	ld.global.f32 	%f105, [%rd11];
	add.f32 	%f106, %f104, %f105;
	add.s32 	%r97, %r266, -3072;
	mul.wide.u32 	%rd12, %r97, 4;
	add.s64 	%rd13, %rd1, %rd12;
	ld.global.f32 	%f107, [%rd13];
	add.f32 	%f108, %f106, %f107;
	add.s32 	%r98, %r266, -2560;
	mul.wide.u32 	%rd14, %r98, 4;
	add.s64 	%rd15, %rd1, %rd14;
	ld.global.f32 	%f109, [%rd15];
	add.f32 	%f110, %f108, %f109;
	add.s32 	%r99, %r266, -2048;
	mul.wide.u32 	%rd16, %r99, 4;
	add.s64 	%rd17, %rd1, %rd16;
	ld.global.f32 	%f111, [%rd17];
	add.f32 	%f112, %f110, %f111;
	add.s32 	%r100, %r266, -1536;
	mul.wide.u32 	%rd18, %r100, 4;
	add.s64 	%rd19, %rd1, %rd18;
	ld.global.f32 	%f113, [%rd19];
	add.f32 	%f114, %f112, %f113;
	add.s32 	%r101, %r266, -1024;
	mul.wide.u32 	%rd20, %r101, 4;
	add.s64 	%rd21, %rd1, %rd20;
	ld.global.f32 	%f115, [%rd21];
	add.f32 	%f116, %f114, %f115;
	add.s32 	%r102, %r266, 3584;
	add.s32 	%r103, %r266, -512;
	mul.wide.u32 	%rd22, %r103, 4;
	add.s64 	%rd23, %rd1, %rd22;
	ld.global.f32 	%f117, [%rd23];
	add.f32 	%f118, %f116, %f117;
	mul.wide.u32 	%rd24, %r266, 4;
	add.s64 	%rd25, %rd1, %rd24;
	ld.global.f32 	%f119, [%rd25];
	add.f32 	%f120, %f118, %f119;
	add.s32 	%r104, %r266, 512;
	mul.wide.u32 	%rd26, %r104, 4;
	add.s64 	%rd27, %rd1, %rd26;
	ld.global.f32 	%f121, [%rd27];
	add.f32 	%f122, %f120, %f121;
	add.s32 	%r105, %r266, 1024;
	mul.wide.u32 	%rd28, %r105, 4;
	add.s64 	%rd29, %rd1, %rd28;
	ld.global.f32 	%f123, [%rd29];
	add.f32 	%f124, %f122, %f123;
	add.s32 	%r106, %r266, 1536;
	mul.wide.u32 	%rd30, %r106, 4;
	add.s64 	%rd31, %rd1, %rd30;
	ld.global.f32 	%f125, [%rd31];
	add.f32 	%f126, %f124, %f125;
	add.s32 	%r107, %r266, 2048;
	mul.wide.u32 	%rd32, %r107, 4;
	add.s64 	%rd33, %rd1, %rd32;
	ld.global.f32 	%f127, [%rd33];
	add.f32 	%f128, %f126, %f127;
	add.s32 	%r108, %r266, 2560;
	mul.wide.u32 	%rd34, %r108, 4;
	add.s64 	%rd35, %rd1, %rd34;
	ld.global.f32 	%f129, [%rd35];
	add.f32 	%f130, %f128, %f129;
	add.s32 	%r109, %r266, 3072;
	mul.wide.u32 	%rd36, %r109, 4;
	add.s64 	%rd37, %rd1, %rd36;
	ld.global.f32 	%f131, [%rd37];
	add.f32 	%f132, %f130, %f131;
	mul.wide.u32 	%rd38, %r102, 4;
	add.s64 	%rd39, %rd1, %rd38;
	ld.global.f32 	%f133, [%rd39];
	add.f32 	%f378, %f132, %f133;
	add.s32 	%r273, %r273, 8192;
	add.s32 	%r266, %r266, 8192;
	add.s32 	%r271, %r271, 16;
	setp.ne.s32 	%p9, %r271, 0;
	@%p9 bra 	$L__BB6_33;
	add.s32 	%r275, %r273, -4096;
$L__BB6_35:
	setp.eq.s32 	%p10, %r50, 0;
	@%p10 bra 	$L__BB6_44;
	and.b32  	%r61, %r49, 7;
	setp.lt.u32 	%p11, %r50, 8;
	@%p11 bra 	$L__BB6_38;
	add.s32 	%r110, %r275, %r270;
	mul.wide.u32 	%rd40, %r110, 4;
	add.s64 	%rd41, %rd1, %rd40;
	ld.global.f32 	%f135, [%rd41];
	add.f32 	%f136, %f378, %f135;
	add.s32 	%r111, %r110, 512;
	mul.wide.u32 	%rd42, %r111, 4;
	add.s64 	%rd43, %rd1, %rd42;
	ld.global.f32 	%f137, [%rd43];
	add.f32 	%f138, %f136, %f137;
	add.s32 	%r112, %r110, 1024;
	mul.wide.u32 	%rd44, %r112, 4;
	add.s64 	%rd45, %rd1, %rd44;
	ld.global.f32 	%f139, [%rd45];
	add.f32 	%f140, %f138, %f139;
	add.s32 	%r113, %r110, 1536;
	mul.wide.u32 	%rd46, %r113, 4;
	add.s64 	%rd47, %rd1, %rd46;
	ld.global.f32 	%f141, [%rd47];
	add.f32 	%f142, %f140, %f141;
	add.s32 	%r114, %r110, 2048;
	mul.wide.u32 	%rd48, %r114, 4;
	add.s64 	%rd49, %rd1, %rd48;
	ld.global.f32 	%f143, [%rd49];
	add.f32 	%f144, %f142, %f143;
	add.s32 	%r115, %r110, 2560;
	mul.wide.u32 	%rd50, %r115, 4;
	add.s64 	%rd51, %rd1, %rd50;
	ld.global.f32 	%f145, [%rd51];
	add.f32 	%f146, %f144, %f145;
	add.s32 	%r116, %r110, 3072;
	mul.wide.u32 	%rd52, %r116, 4;
	add.s64 	%rd53, %rd1, %rd52;
	ld.global.f32 	%f147, [%rd53];
	add.f32 	%f148, %f146, %f147;
	add.s32 	%r117, %r110, 3584;
	mul.wide.u32 	%rd54, %r117, 4;
	add.s64 	%rd55, %rd1, %rd54;
	ld.global.f32 	%f149, [%rd55];
	add.f32 	%f378, %f148, %f149;
	add.s32 	%r275, %r275, 4096;
$L__BB6_38:
	setp.eq.s32 	%p12, %r61, 0;
	@%p12 bra 	$L__BB6_44;
	setp.lt.u32 	%p13, %r61, 4;
	@%p13 bra 	$L__BB6_41;
	add.s32 	%r118, %r275, %r270;
	mul.wide.u32 	%rd56, %r118, 4;
	add.s64 	%rd57, %rd1, %rd56;
	ld.global.f32 	%f151, [%rd57];
	add.f32 	%f152, %f378, %f151;
	add.s32 	%r119, %r118, 512;
	mul.wide.u32 	%rd58, %r119, 4;
	add.s64 	%rd59, %rd1, %rd58;
	ld.global.f32 	%f153, [%rd59];
	add.f32 	%f154, %f152, %f153;
	add.s32 	%r120, %r118, 1024;
	mul.wide.u32 	%rd60, %r120, 4;
	add.s64 	%rd61, %rd1, %rd60;
	ld.global.f32 	%f155, [%rd61];
	add.f32 	%f156, %f154, %f155;
	add.s32 	%r121, %r118, 1536;
	mul.wide.u32 	%rd62, %r121, 4;
	add.s64 	%rd63, %rd1, %rd62;
	ld.global.f32 	%f157, [%rd63];
	add.f32 	%f378, %f156, %f157;
	add.s32 	%r275, %r275, 2048;
$L__BB6_41:
	and.b32  	%r122, %r49, 3;
	setp.eq.s32 	%p14, %r122, 0;
	@%p14 bra 	$L__BB6_44;
	add.s32 	%r278, %r275, %r268;
	cvt.u16.u32 	%rs1, %r267;
	shr.u16 	%rs2, %rs1, 9;
	add.s16 	%rs3, %rs2, 1;
	cvt.u32.u16 	%r123, %rs3;
	and.b32  	%r124, %r123, 3;
	neg.s32 	%r277, %r124;
$L__BB6_43:
	.pragma "nounroll";
	mul.wide.u32 	%rd64, %r278, 4;
	add.s64 	%rd65, %rd1, %rd64;
	ld.global.f32 	%f158, [%rd65];
	add.f32 	%f378, %f378, %f158;
	add.s32 	%r278, %r278, 512;
	add.s32 	%r277, %r277, 1;
	setp.ne.s32 	%p15, %r277, 0;
	@%p15 bra 	$L__BB6_43;
$L__BB6_44:
	// begin inline asm
	mov.u32 %r125, %laneid;
	// end inline asm
	mov.b32 	%r127, %f378;
	mov.b32 	%r128, 1;
	mov.b32 	%r149, 31;
	mov.b32 	%r150, -1;
	// begin inline asm
	shfl.sync.down.b32 %r126, %r127, %r128, %r149, %r150;
	// end inline asm
	setp.gt.s32 	%p16, %r125, 30;
	mov.b32 	%f159, %r126;
	add.f32 	%f160, %f378, %f159;
	selp.f32 	%f161, %f378, %f160, %p16;
	mov.b32 	%r132, %f161;
	mov.b32 	%r133, 2;
	// begin inline asm
	shfl.sync.down.b32 %r131, %r132, %r133, %r149, %r150;
	// end inline asm
	setp.gt.s32 	%p17, %r125, 29;
	mov.b32 	%f162, %r131;
	add.f32 	%f163, %f161, %f162;
	selp.f32 	%f164, %f161, %f163, %p17;
	mov.b32 	%r137, %f164;
	mov.b32 	%r138, 4;
	// begin inline asm
	shfl.sync.down.b32 %r136, %r137, %r138, %r149, %r150;
	// end inline asm
	setp.gt.s32 	%p18, %r125, 27;
	mov.b32 	%f165, %r136;
	add.f32 	%f166, %f164, %f165;
	selp.f32 	%f167, %f164, %f166, %p18;
	mov.b32 	%r142, %f167;
	mov.b32 	%r143, 8;
	// begin inline asm
	shfl.sync.down.b32 %r141, %r142, %r143, %r149, %r150;
	// end inline asm
	setp.gt.s32 	%p19, %r125, 23;
	mov.b32 	%f168, %r141;
	add.f32 	%f169, %f167, %f168;
	selp.f32 	%f170, %f167, %f169, %p19;
	mov.b32 	%r147, %f170;
	mov.b32 	%r148, 16;
	// begin inline asm
	shfl.sync.down.b32 %r146, %r147, %r148, %r149, %r150;
	// end inline asm
	setp.gt.s32 	%p20, %r125, 15;
	mov.b32 	%f171, %r146;
	add.f32 	%f37, %f170, %f171;
	selp.f32 	%f379, %f170, %f37, %p20;
	setp.ne.s32 	%p21, %r125, 0;
	@%p21 bra 	$L__BB6_46;
	shr.u32 	%r151, %r35, 3;
	and.b32  	%r152, %r151, 124;
	mov.u32 	%r153, _ZZN3cub18CUB_300001_SM_10006detail6reduce18DeviceReduceKernelINS2_10policy_hubIfjN4cuda3std3__44plusIfEEE10Policy1000EN6thrust24THRUST_300001_SM_1000_NS6detail15normal_iteratorINSD_10device_ptrIfEEEEjS9_fNS7_10__identityEEEvT0_PT3_T1_NS0_13GridEvenShareISN_EET2_T4_E12temp_storage;
	add.s32 	%r154, %r153, %r152;
	st.shared.f32 	[%r154+16], %f37;
$L__BB6_46:
	bar.sync 	0;
	setp.ne.s32 	%p22, %r35, 0;
	@%p22 bra 	$L__BB6_48;
	ld.shared.f32 	%f172, [_ZZN3cub18CUB_300001_SM_10006detail6reduce18DeviceReduceKernelINS2_10policy_hubIfjN4cuda3std3__44plusIfEEE10Policy1000EN6thrust24THRUST_300001_SM_1000_NS6detail15normal_iteratorINSD_10device_ptrIfEEEEjS9_fNS7_10__identityEEEvT0_PT3_T1_NS0_13GridEvenShareISN_EET2_T4_E12temp_storage+20];
	add.f32 	%f173, %f379, %f172;
	ld.shared.f32 	%f174, [_ZZN3cub18CUB_300001_SM_10006detail6reduce18DeviceReduceKernelINS2_10policy_hubIfjN4cuda3std3__44plusIfEEE10Policy1000EN6thrust24THRUST_300001_SM_1000_NS6detail15normal_iteratorINSD_10device_ptrIfEEEEjS9_fNS7_10__identityEEEvT0_PT3_T1_NS0_13GridEvenShareISN_EET2_T4_E12temp_storage+24];
	add.f32 	%f175, %f173, %f174;
	ld.shared.f32 	%f176, [_ZZN3cub18CUB_300001_SM_10006detail6reduce18DeviceReduceKernelINS2_10policy_hubIfjN4cuda3std3__44plusIfEEE10Policy1000EN6thrust24THRUST_300001_SM_1000_NS6detail15normal_iteratorINSD_10device_ptrIfEEEEjS9_fNS7_10__identityEEEvT0_PT3_T1_NS0_13GridEvenShareISN_EET2_T4_E12temp_storage+28];
	add.f32 	%f177, %f175, %f176;
	ld.shared.f32 	%f178, [_ZZN3cub18CUB_300001_SM_10006detail6reduce18DeviceReduceKernelINS2_10policy_hubIfjN4cuda3std3__44plusIfEEE10Policy1000EN6thrust24THRUST_300001_SM_1000_NS6detail15normal_iteratorINSD_10device_ptrIfEEEEjS9_fNS7_10__identityEEEvT0_PT3_T1_NS0_13GridEvenShareISN_EET2_T4_E12temp_storage+32];
	add.f32 	%f179, %f177, %f178;
	ld.shared.f32 	%f180, [_ZZN3cub18CUB_300001_SM_10006detail6reduce18DeviceReduceKernelINS2_10policy_hubIfjN4cuda3std3__44plusIfEEE10Policy1000EN6thrust24THRUST_300001_SM_1000_NS6detail15normal_iteratorINSD_10device_ptrIfEEEEjS9_fNS7_10__identityEEEvT0_PT3_T1_NS0_13GridEvenShareISN_EET2_T4_E12temp_storage+36];
	add.f32 	%f181, %f179, %f180;
	ld.shared.f32 	%f182, [_ZZN3cub18CUB_300001_SM_10006detail6reduce18DeviceReduceKernelINS2_10policy_hubIfjN4cuda3std3__44plusIfEEE10Policy1000EN6thrust24THRUST_300001_SM_1000_NS6detail15normal_iteratorINSD_10device_ptrIfEEEEjS9_fNS7_10__identityEEEvT0_PT3_T1_NS0_13GridEvenShareISN_EET2_T4_E12temp_storage+40];
	add.f32 	%f183, %f181, %f182;
	ld.shared.f32 	%f184, [_ZZN3cub18CUB_300001_SM_10006detail6reduce18DeviceReduceKernelINS2_10policy_hubIfjN4cuda3std3__44plusIfEEE10Policy1000EN6thrust24THRUST_300001_SM_1000_NS6detail15normal_iteratorINSD_10device_ptrIfEEEEjS9_fNS7_10__identityEEEvT0_PT3_T1_NS0_13GridEvenShareISN_EET2_T4_E12temp_storage+44];
	add.f32 	%f185, %f183, %f184;
	ld.shared.f32 	%f186, [_ZZN3cub18CUB_300001_SM_10006detail6reduce18DeviceReduceKernelINS2_10policy_hubIfjN4cuda3std3__44plusIfEEE10Policy1000EN6thrust24THRUST_300001_SM_1000_NS6detail15normal_iteratorINSD_10device_ptrIfEEEEjS9_fNS7_10__identityEEEvT0_PT3_T1_NS0_13GridEvenShareISN_EET2_T4_E12temp_storage+48];
	add.f32 	%f187, %f185, %f186;
	ld.shared.f32 	%f188, [_ZZN3cub18CUB_300001_SM_10006detail6reduce18DeviceReduceKernelINS2_10policy_hubIfjN4cuda3std3__44plusIfEEE10Policy1000EN6thrust24THRUST_300001_SM_1000_NS6detail15normal_iteratorINSD_10device_ptrIfEEEEjS9_fNS7_10__identityEEEvT0_PT3_T1_NS0_13GridEvenShareISN_EET2_T4_E12temp_storage+52];
	add.f32 	%f189, %f187, %f188;
	ld.shared.f32 	%f190, [_ZZN3cub18CUB_300001_SM_10006detail6reduce18DeviceReduceKernelINS2_10policy_hubIfjN4cuda3std3__44plusIfEEE10Policy1000EN6thrust24THRUST_300001_SM_1000_NS6detail15normal_iteratorINSD_10device_ptrIfEEEEjS9_fNS7_10__identityEEEvT0_PT3_T1_NS0_13GridEvenShareISN_EET2_T4_E12temp_storage+56];
	add.f32 	%f191, %f189, %f190;
	ld.shared.f32 	%f192, [_ZZN3cub18CUB_300001_SM_10006detail6reduce18DeviceReduceKernelINS2_10policy_hubIfjN4cuda3std3__44plusIfEEE10Policy1000EN6thrust24THRUST_300001_SM_1000_NS6detail15normal_iteratorINSD_10device_ptrIfEEEEjS9_fNS7_10__identityEEEvT0_PT3_T1_NS0_13GridEvenShareISN_EET2_T4_E12temp_storage+60];
	add.f32 	%f193, %f191, %f192;
	ld.shared.f32 	%f194, [_ZZN3cub18CUB_300001_SM_10006detail6reduce18DeviceReduceKernelINS2_10policy_hubIfjN4cuda3std3__44plusIfEEE10Policy1000EN6thrust24THRUST_300001_SM_1000_NS6detail15normal_iteratorINSD_10device_ptrIfEEEEjS9_fNS7_10__identityEEEvT0_PT3_T1_NS0_13GridEvenShareISN_EET2_T4_E12temp_storage+64];
	add.f32 	%f195, %f193, %f194;
	ld.shared.f32 	%f196, [_ZZN3cub18CUB_300001_SM_10006detail6reduce18DeviceReduceKernelINS2_10policy_hubIfjN4cuda3std3__44plusIfEEE10Policy1000EN6thrust24THRUST_300001_SM_1000_NS6detail15normal_iteratorINSD_10device_ptrIfEEEEjS9_fNS7_10__identityEEEvT0_PT3_T1_NS0_13GridEvenShareISN_EET2_T4_E12temp_storage+68];
	add.f32 	%f197, %f195, %f196;
	ld.shared.f32 	%f198, [_ZZN3cub18CUB_300001_SM_10006detail6reduce18DeviceReduceKernelINS2_10policy_hubIfjN4cuda3std3__44plusIfEEE10Policy1000EN6thrust24THRUST_300001_SM_1000_NS6detail15normal_iteratorINSD_10device_ptrIfEEEEjS9_fNS7_10__identityEEEvT0_PT3_T1_NS0_13GridEvenShareISN_EET2_T4_E12temp_storage+72];
	add.f32 	%f199, %f197, %f198;
	ld.shared.f32 	%f200, [_ZZN3cub18CUB_300001_SM_10006detail6reduce18DeviceReduceKernelINS2_10policy_hubIfjN4cuda3std3__44plusIfEEE10Policy1000EN6thrust24THRUST_300001_SM_1000_NS6detail15normal_iteratorINSD_10device_ptrIfEEEEjS9_fNS7_10__identityEEEvT0_PT3_T1_NS0_13GridEvenShareISN_EET2_T4_E12temp_storage+76];
	add.f32 	%f379, %f199, %f200;
$L__BB6_48:
	mov.u32 	%r256, %tid.x;
	setp.ne.s32 	%p64, %r256, 0;
	@%p64 bra 	$L__BB6_50;
	ld.param.u64 	%rd129, [_ZN3cub18CUB_300001_SM_10006detail6reduce18DeviceReduceKernelINS2_10policy_hubIfjN4cuda3std3__44plusIfEEE10Policy1000EN6thrust24THRUST_300001_SM_1000_NS6detail15normal_iteratorINSD_10device_ptrIfEEEEjS9_fNS7_10__identityEEEvT0_PT3_T1_NS0_13GridEvenShareISN_EET2_T4__param_1];
	cvta.to.global.u64 	%rd126, %rd129;
	mul.wide.u32 	%rd127, %r3, 4;
	add.s64 	%rd128, %rd126, %rd127;
	st.global.f32 	[%rd128], %f379;
$L__BB6_50:
	ret;

}
	// .globl	_ZN3cub18CUB_300001_SM_10006detail6reduce28DeviceReduceSingleTileKernelINS2_10policy_hubIfjN4cuda3std3__44plusIfEEE10Policy1000EPfSC_iS9_ffNS7_10__identityEEEvT0_T1_T2_T3_T4_T6_
.visible .entry _ZN3cub18CUB_300001_SM_10006detail6reduce28DeviceReduceSingleTileKernelINS2_10policy_hubIfjN4cuda3std3__44plusIfEEE10Policy1000EPfSC_iS9_ffNS7_10__identityEEEvT0_T1_T2_T3_T4_T6_(
	.param .u64 .ptr .align 1 _ZN3cub18CUB_300001_SM_10006detail6reduce28DeviceReduceSingleTileKernelINS2_10policy_hubIfjN4cuda3std3__44plusIfEEE10Policy1000EPfSC_iS9_ffNS7_10__identityEEEvT0_T1_T2_T3_T4_T6__param_0,
	.param .u64 .ptr .align 1 _ZN3cub18CUB_300001_SM_10006detail6reduce28DeviceReduceSingleTileKernelINS2_10policy_hubIfjN4cuda3std3__44plusIfEEE10Policy1000EPfSC_iS9_ffNS7_10__identityEEEvT0_T1_T2_T3_T4_T6__param_1,
	.param .u32 _ZN3cub18CUB_300001_SM_10006detail6reduce28DeviceReduceSingleTileKernelINS2_10policy_hubIfjN4cuda3std3__44plusIfEEE10Policy1000EPfSC_iS9_ffNS7_10__identityEEEvT0_T1_T2_T3_T4_T6__param_2,
	.param .align 1 .b8 _ZN3cub18CUB_300001_SM_10006detail6reduce28DeviceReduceSingleTileKernelINS2_10policy_hubIfjN4cuda3std3__44plusIfEEE10Policy1000EPfSC_iS9_ffNS7_10__identityEEEvT0_T1_T2_T3_T4_T6__param_3[1],
	.param .f32 _ZN3cub18CUB_300001_SM_10006detail6reduce28DeviceReduceSingleTileKernelINS2_10policy_hubIfjN4cuda3std3__44plusIfEEE10Policy1000EPfSC_iS9_ffNS7_10__identityEEEvT0_T1_T2_T3_T4_T6__param_4,
	.param .align 1 .b8 _ZN3cub18CUB_300001_SM_10006detail6reduce28DeviceReduceSingleTileKernelINS2_10policy_hubIfjN4cuda3std3__44plusIfEEE10Policy1000EPfSC_iS9_ffNS7_10__identityEEEvT0_T1_T2_T3_T4_T6__param_5[1]
)
.maxntid 512
.minnctapersm 1
{
	.reg .pred 	%p<113>;
	.reg .b32 	%r<407>;
	.reg .b32 	%f<531>;
	.reg .b64 	%rd<133>;
	// demoted variable
	.shared .align 4 .b8 _ZZN3cub18CUB_300001_SM_10006detail6reduce28DeviceReduceSingleTileKernelINS2_10policy_hubIfjN4cuda3std3__44plusIfEEE10Policy1000EPfSC_iS9_ffNS7_10__identityEEEvT0_T1_T2_T3_T4_T6_E12temp_storage[84];
	ld.param.u64 	%rd16, [_ZN3cub18CUB_300001_SM_10006detail6reduce28DeviceReduceSingleTileKernelINS2_10policy_hubIfjN4cuda3std3__44plusIfEEE10Policy1000EPfSC_iS9_ffNS7_10__identityEEEvT0_T1_T2_T3_T4_T6__param_0];
	ld.param.u64 	%rd17, [_ZN3cub18CUB_300001_SM_10006detail6reduce28DeviceReduceSingleTileKernelINS2_10policy_hubIfjN4cuda3std3__44plusIfEEE10Policy1000EPfSC_iS9_ffNS7_10__identityEEEvT0_T1_T2_T3_T4_T6__param_1];
	ld.param.u32 	%r67, [_ZN3cub18CUB_300001_SM_10006detail6reduce28DeviceReduceSingleTileKernelINS2_10policy_hubIfjN4cuda3std3__44plusIfEEE10Policy1000EPfSC_iS9_ffNS7_10__identityEEEvT0_T1_T2_T3_T4_T6__param_2];
	ld.param.f32 	%f58, [_ZN3cub18CUB_300001_SM_10006detail6reduce28DeviceReduceSingleTileKernelINS2_10policy_hubIfjN4cuda3std3__44plusIfEEE10Policy1000EPfSC_iS9_ffNS7_10__identityEEEvT0_T1_T2_T3_T4_T6__param_4];
	cvta.to.global.u64 	%rd1, %rd17;
	setp.ne.s32 	%p1, %r67, 0;
	@%p1 bra 	$L__BB7_3;
	mov.u32 	%r380, %tid.x;
	setp.ne.s32 	%p112, %r380, 0;
	@%p112 bra 	$L__BB7_74;
	st.global.f32 	[%rd1], %f58;
	bra.uni 	$L__BB7_74;
$L__BB7_3:
	and.b64  	%rd18, %rd16, 7;
	setp.ne.s64 	%p2, %rd18, 0;
	@%p2 bra 	$L__BB7_38;
	setp.gt.s32 	%p57, %r67, 8191;
	@%p57 bra 	$L__BB7_22;
	mov.u32 	%r1, %tid.x;
	setp.ge.s32 	%p74, %r1, %r67;
	mov.f32 	%f509, 0f00000000;
	mov.u32 	%r384, %r1;
	@%p74 bra 	$L__BB7_7;
	mul.wide.u32 	%rd121, %r1, 4;
	add.s64 	%rd120, %rd16, %rd121;
	// begin inline asm
	ld.global.nc.u32 %r300, [%rd120];
	// end inline asm
	mov.b32 	%f509, %r300;
	add.s32 	%r384, %r1, 512;
$L__BB7_7:
	setp.ge.s32 	%p75, %r384, %r67;
	@%p75 bra 	$L__BB7_13;
	not.b32 	%r301, %r384;
	add.s32 	%r4, %r67, %r301;
	and.b32  	%r302, %r4, 1536;
	setp.eq.s32 	%p76, %r302, 1536;
	@%p76 bra 	$L__BB7_11;
	mul.wide.u32 	%rd122, %r384, 4;
	add.s64 	%rd129, %rd16, %rd122;
	shr.u32 	%r303, %r4, 9;
	add.s32 	%r304, %r303, 1;
	and.b32  	%r305, %r304, 3;
	neg.s32 	%r382, %r305;
$L__BB7_10:
	.pragma "nounroll";
	// begin inline asm
	ld.global.nc.u32 %r306, [%rd129];
	// end inline asm
	mov.b32 	%f395, %r306;
	add.f32 	%f509, %f509, %f395;
	add.s32 	%r384, %r384, 512;
	add.s64 	%rd129, %rd129, 2048;
	add.s32 	%r382, %r382, 1;
	setp.ne.s32 	%p77, %r382, 0;
	@%p77 bra 	$L__BB7_10;
$L__BB7_11:
	setp.lt.u32 	%p78, %r4, 1536;
	@%p78 bra 	$L__BB7_13;
$L__BB7_12:
	mul.wide.s32 	%rd128, %r384, 4;
	add.s64 	%rd124, %rd16, %rd128;
	// begin inline asm
	ld.global.nc.u32 %r307, [%rd124];
	// end inline asm
	mov.b32 	%f396, %r307;
	add.f32 	%f397, %f509, %f396;
	add.s64 	%rd125, %rd124, 2048;
	// begin inline asm
	ld.global.nc.u32 %r308, [%rd125];
	// end inline asm
	mov.b32 	%f398, %r308;
	add.f32 	%f399, %f397, %f398;
	add.s64 	%rd126, %rd124, 4096;
	// begin inline asm
	ld.global.nc.u32 %r309, [%rd126];
	// end inline asm
	mov.b32 	%f400, %r309;
	add.f32 	%f401, %f399, %f400;
	add.s64 	%rd127, %rd124, 6144;
	// begin inline asm
	ld.global.nc.u32 %r310, [%rd127];
	// end inline asm
	mov.b32 	%f402, %r310;
	add.f32 	%f509, %f401, %f402;
	add.s32 	%r384, %r384, 2048;
	setp.lt.s32 	%p79, %r384, %r67;
	@%p79 bra 	$L__BB7_12;
$L__BB7_13:
	setp.lt.s32 	%p80, %r67, 512;
	@%p80 bra 	$L__BB7_18;
	// begin inline asm
	mov.u32 %r349, %laneid;
	// end inline asm
	mov.b32 	%r351, %f509;
	mov.b32 	%r352, 1;
	mov.b32 	%r373, 31;
	mov.b32 	%r374, -1;
	// begin inline asm
	shfl.sync.down.b32 %r350, %r351, %r352, %r373, %r374;
	// end inline asm
	setp.gt.s32 	%p104, %r349, 30;
	mov.b32 	%f461, %r350;
	add.f32 	%f462, %f509, %f461;
	selp.f32 	%f463, %f509, %f462, %p104;
	mov.b32 	%r356, %f463;
	mov.b32 	%r357, 2;
	// begin inline asm
	shfl.sync.down.b32 %r355, %r356, %r357, %r373, %r374;
	// end inline asm
	setp.gt.s32 	%p105, %r349, 29;
	mov.b32 	%f464, %r355;
	add.f32 	%f465, %f463, %f464;
	selp.f32 	%f466, %f463, %f465, %p105;
	mov.b32 	%r361, %f466;
	mov.b32 	%r362, 4;
	// begin inline asm
	shfl.sync.down.b32 %r360, %r361, %r362, %r373, %r374;
	// end inline asm
	setp.gt.s32 	%p106, %r349, 27;
	mov.b32 	%f467, %r360;
	add.f32 	%f468, %f466, %f467;
	selp.f32 	%f469, %f466, %f468, %p106;
	mov.b32 	%r366, %f469;
	mov.b32 	%r367, 8;
	// begin inline asm
	shfl.sync.down.b32 %r365, %r366, %r367, %r373, %r374;
	// end inline asm
	setp.gt.s32 	%p107, %r349, 23;
	mov.b32 	%f470, %r365;
	add.f32 	%f471, %f469, %f470;
	selp.f32 	%f472, %f469, %f471, %p107;
	mov.b32 	%r371, %f472;
	mov.b32 	%r372, 16;
	// begin inline asm
	shfl.sync.down.b32 %r370, %r371, %r372, %r373, %r374;
	// end inline asm
	setp.gt.s32 	%p108, %r349, 15;
	mov.b32 	%f473, %r370;
	add.f32 	%f10, %f472, %f473;
	selp.f32 	%f530, %f472, %f10, %p108;
	setp.ne.s32 	%p109, %r349, 0;
	@%p109 bra 	$L__BB7_16;
	shr.u32 	%r375, %r1, 3;
	and.b32  	%r376, %r375, 124;
	mov.u32 	%r377, _ZZN3cub18CUB_300001_SM_10006detail6reduce28DeviceReduceSingleTileKernelINS2_10policy_hubIfjN4cuda3std3__44plusIfEEE10Policy1000EPfSC_iS9_ffNS7_10__identityEEEvT0_T1_T2_T3_T4_T6_E12temp_storage;
	add.s32 	%r378, %r377, %r376;
	st.shared.f32 	[%r378+16], %f10;
$L__BB7_16:
	bar.sync 	0;
	setp.ne.s32 	%p110, %r1, 0;
	@%p110 bra 	$L__BB7_72;
	ld.shared.f32 	%f474, [_ZZN3cub18CUB_300001_SM_10006detail6reduce28DeviceReduceSingleTileKernelINS2_10policy_hubIfjN4cuda3std3__44plusIfEEE10Policy1000EPfSC_iS9_ffNS7_10__identityEEEvT0_T1_T2_T3_T4_T6_E12temp_storage+20];
	add.f32 	%f475, %f530, %f474;
	ld.shared.f32 	%f476, [_ZZN3cub18CUB_300001_SM_10006detail6reduce28DeviceReduceSingleTileKernelINS2_10policy_hubIfjN4cuda3std3__44plusIfEEE10Policy1000EPfSC_iS9_ffNS7_10__identityEEEvT0_T1_T2_T3_T4_T6_E12temp_storage+24];
	add.f32 	%f477, %f475, %f476;
	ld.shared.f32 	%f478, [_ZZN3cub18CUB_300001_SM_10006detail6reduce28DeviceReduceSingleTileKernelINS2_10policy_hubIfjN4cuda3std3__44plusIfEEE10Policy1000EPfSC_iS9_ffNS7_10__identityEEEvT0_T1_T2_T3_T4_T6_E12temp_storage+28];
	add.f32 	%f479, %f477, %f478;
	ld.shared.f32 	%f480, [_ZZN3cub18CUB_300001_SM_10006detail6reduce28DeviceReduceSingleTileKernelINS2_10policy_hubIfjN4cuda3std3__44plusIfEEE10Policy1000EPfSC_iS9_ffNS7_10__identityEEEvT0_T1_T2_T3_T4_T6_E12temp_storage+32];
	add.f32 	%f481, %f479, %f480;
	ld.shared.f32 	%f482, [_ZZN3cub18CUB_300001_SM_10006detail6reduce28DeviceReduceSingleTileKernelINS2_10policy_hubIfjN4cuda3std3__44plusIfEEE10Policy1000EPfSC_iS9_ffNS7_10__identityEEEvT0_T1_T2_T3_T4_T6_E12temp_storage+36];
	add.f32 	%f483, %f481, %f482;
	ld.shared.f32 	%f484, [_ZZN3cub18CUB_300001_SM_10006detail6reduce28DeviceReduceSingleTileKernelINS2_10policy_hubIfjN4cuda3std3__44plusIfEEE10Policy1000EPfSC_iS9_ffNS7_10__identityEEEvT0_T1_T2_T3_T4_T6_E12temp_storage+40];
	add.f32 	%f485, %f483, %f484;
	ld.shared.f32 	%f486, [_ZZN3cub18CUB_300001_SM_10006detail6reduce28DeviceReduceSingleTileKernelINS2_10policy_hubIfjN4cuda3std3__44plusIfEEE10Policy1000EPfSC_iS9_ffNS7_10__identityEEEvT0_T1_T2_T3_T4_T6_E12temp_storage+44];
	add.f32 	%f487, %f485, %f486;
	ld.shared.f32 	%f488, [_ZZN3cub18CUB_300001_SM_10006detail6reduce28DeviceReduceSingleTileKernelINS2_10policy_hubIfjN4cuda3std3__44plusIfEEE10Policy1000EPfSC_iS9_ffNS7_10__identityEEEvT0_T1_T2_T3_T4_T6_E12temp_storage+48];
	add.f32 	%f489, %f487, %f488;
	ld.shared.f32 	%f490, [_ZZN3cub18CUB_300001_SM_10006detail6reduce28DeviceReduceSingleTileKernelINS2_10policy_hubIfjN4cuda3std3__44plusIfEEE10Policy1000EPfSC_iS9_ffNS7_10__identityEEEvT0_T1_T2_T3_T4_T6_E12temp_storage+52];
	add.f32 	%f491, %f489, %f490;
	ld.shared.f32 	%f492, [_ZZN3cub18CUB_300001_SM_10006detail6reduce28DeviceReduceSingleTileKernelINS2_10policy_hubIfjN4cuda3std3__44plusIfEEE10Policy1000EPfSC_iS9_ffNS7_10__identityEEEvT0_T1_T2_T3_T4_T6_E12temp_storage+56];
	add.f32 	%f493, %f491, %f492;
	ld.shared.f32 	%f494, [_ZZN3cub18CUB_300001_SM_10006detail6reduce28DeviceReduceSingleTileKernelINS2_10policy_hubIfjN4cuda3std3__44plusIfEEE10Policy1000EPfSC_iS9_ffNS7_10__identityEEEvT0_T1_T2_T3_T4_T6_E12temp_storage+60];
	add.f32 	%f495, %f493, %f494;
	ld.shared.f32 	%f496, [_ZZN3cub18CUB_300001_SM_10006detail6reduce28DeviceReduceSingleTileKernelINS2_10policy_hubIfjN4cuda3std3__44plusIfEEE10Policy1000EPfSC_iS9_ffNS7_10__identityEEEvT0_T1_T2_T3_T4_T6_E12temp_storage+64];
	add.f32 	%f497, %f495, %f496;
	ld.shared.f32 	%f498, [_ZZN3cub18CUB_300001_SM_10006detail6reduce28DeviceReduceSingleTileKernelINS2_10policy_hubIfjN4cuda3std3__44plusIfEEE10Policy1000EPfSC_iS9_ffNS7_10__identityEEEvT0_T1_T2_T3_T4_T6_E12temp_storage+68];
	add.f32 	%f499, %f497, %f498;
	ld.shared.f32 	%f500, [_ZZN3cub18CUB_300001_SM_10006detail6reduce28DeviceReduceSingleTileKernelINS2_10policy_hubIfjN4cuda3std3__44plusIfEEE10Policy1000EPfSC_iS9_ffNS7_10__identityEEEvT0_T1_T2_T3_T4_T6_E12temp_storage+72];
	add.f32 	%f501, %f499, %f500;
	ld.shared.f32 	%f502, [_ZZN3cub18CUB_300001_SM_10006detail6reduce28DeviceReduceSingleTileKernelINS2_10policy_hubIfjN4cuda3std3__44plusIfEEE10Policy1000EPfSC_iS9_ffNS7_10__identityEEEvT0_T1_T2_T3_T4_T6_E12temp_storage+76];
	add.f32 	%f530, %f501, %f502;
	bra.uni 	$L__BB7_72;
$L__BB7_18:
	// begin inline asm
	mov.u32 %r311, %laneid;
	// end inline asm
	and.b32  	%r337, %r1, 992;
	add.s32 	%r338, %r337, 32;
	setp.gt.s32 	%p81, %r338, %r67;
	not.b32 	%r339, %r337;
	add.s32 	%r340, %r67, %r339;
	selp.b32 	%r335, %r340, 31, %p81;
	mov.b32 	%r313, %f509;
	mov.b32 	%r314, 1;
	mov.b32 	%r336, -1;
	// begin inline asm
	shfl.sync.down.b32 %r312, %r313, %r314, %r335, %r336;
	// end inline asm
	setp.lt.s32 	%p82, %r311, %r335;
	mov.b32 	%f403, %r312;
	add.f32 	%f404, %f509, %f403;
	selp.f32 	%f405, %f404, %f509, %p82;
	mov.b32 	%r318, %f405;
	mov.b32 	%r319, 2;
	// begin inline asm
	shfl.sync.down.b32 %r317, %r318, %r319, %r335, %r336;
	// end inline asm
	add.s32 	%r341, %r311, 2;
	setp.gt.s32 	%p83, %r341, %r335;
	mov.b32 	%f406, %r317;
	add.f32 	%f407, %f405, %f406;
	selp.f32 	%f408, %f405, %f407, %p83;
	mov.b32 	%r323, %f408;
	mov.b32 	%r324, 4;
	// begin inline asm
	shfl.sync.down.b32 %r322, %r323, %r324, %r335, %r336;
	// end inline asm
	add.s32 	%r342, %r311, 4;
	setp.gt.s32 	%p84, %r342, %r335;
	mov.b32 	%f409, %r322;
	add.f32 	%f410, %f408, %f409;
	selp.f32 	%f411, %f408, %f410, %p84;
	mov.b32 	%r328, %f411;
	mov.b32 	%r329, 8;
	// begin inline asm
	shfl.sync.down.b32 %r327, %r328, %r329, %r335, %r336;
	// end inline asm
	add.s32 	%r343, %r311, 8;
	setp.gt.s32 	%p85, %r343, %r335;
	mov.b32 	%f412, %r327;
	add.f32 	%f413, %f411, %f412;
	selp.f32 	%f414, %f411, %f413, %p85;
	mov.b32 	%r333, %f414;
	mov.b32 	%r334, 16;
	// begin inline asm
	shfl.sync.down.b32 %r332, %r333, %r334, %r335, %r336;
	// end inline asm
	add.s32 	%r344, %r311, 16;
	setp.gt.s32 	%p86, %r344, %r335;
	mov.b32 	%f415, %r332;
	add.f32 	%f416, %f414, %f415;
	selp.f32 	%f530, %f414, %f416, %p86;
	setp.ne.s32 	%p87, %r311, 0;
	@%p87 bra 	$L__BB7_20;
	shr.u32 	%r345, %r1, 3;
	and.b32  	%r346, %r345, 124;
	mov.u32 	%r347, _ZZN3cub18CUB_300001_SM_10006detail6reduce28DeviceReduceSingleTileKernelINS2_10policy_hubIfjN4cuda3std3__44plusIfEEE10Policy1000EPfSC_iS9_ffNS7_10__identityEEEvT0_T1_T2_T3_T4_T6_E12temp_storage;
	add.s32 	%r348, %r347, %r346;
	st.shared.f32 	[%r348+16], %f530;
$L__BB7_20:
	bar.sync 	0;
	setp.ne.s32 	%p88, %r1, 0;
	@%p88 bra 	$L__BB7_72;
	setp.gt.s32 	%p89, %r67, 32;
	ld.shared.f32 	%f417, [_ZZN3cub18CUB_300001_SM_10006detail6reduce28DeviceReduceSingleTileKernelINS2_10policy_hubIfjN4cuda3std3__44plusIfEEE10Policy1000EPfSC_iS9_ffNS7_10__identityEEEvT0_T1_T2_T3_T4_T6_E12temp_storage+20];
	add.f32 	%f418, %f530, %f417;
	selp.f32 	%f419, %f418, %f530, %p89;
	setp.gt.s32 	%p90, %r67, 64;
	ld.shared.f32 	%f420, [_ZZN3cub18CUB_300001_SM_10006detail6reduce28DeviceReduceSingleTileKernelINS2_10policy_hubIfjN4cuda3std3__44plusIfEEE10Policy1000EPfSC_iS9_ffNS7_10__identityEEEvT0_T1_T2_T3_T4_T6_E12temp_storage+24];
	add.f32 	%f421, %f420, %f419;
	selp.f32 	%f422, %f421, %f419, %p90;
	setp.gt.s32 	%p91, %r67, 96;
	ld.shared.f32 	%f423, [_ZZN3cub18CUB_300001_SM_10006detail6reduce28DeviceReduceSingleTileKernelINS2_10policy_hubIfjN4cuda3std3__44plusIfEEE10Policy1000EPfSC_iS9_ffNS7_10__identityEEEvT0_T1_T2_T3_T4_T6_E12temp_storage+28];
	add.f32 	%f424, %f423, %f422;
	selp.f32 	%f425, %f424, %f422, %p91;
	setp.gt.s32 	%p92, %r67, 128;
	ld.shared.f32 	%f426, [_ZZN3cub18CUB_300001_SM_10006detail6reduce28DeviceReduceSingleTileKernelINS2_10policy_hubIfjN4cuda3std3__44plusIfEEE10Policy1000EPfSC_iS9_ffNS7_10__identityEEEvT0_T1_T2_T3_T4_T6_E12temp_storage+32];
	add.f32 	%f427, %f426, %f425;
	selp.f32 	%f428, %f427, %f425, %p92;
	setp.gt.s32 	%p93, %r67, 160;
	ld.shared.f32 	%f429, [_ZZN3cub18CUB_300001_SM_10006detail6reduce28DeviceReduceSingleTileKernelINS2_10policy_hubIfjN4cuda3std3__44plusIfEEE10Policy1000EPfSC_iS9_ffNS7_10__identityEEEvT0_T1_T2_T3_T4_T6_E12temp_storage+36];
	add.f32 	%f430, %f429, %f428;
	selp.f32 	%f431, %f430, %f428, %p93;
	setp.gt.s32 	%p94, %r67, 192;
	ld.shared.f32 	%f432, [_ZZN3cub18CUB_300001_SM_10006detail6reduce28DeviceReduceSingleTileKernelINS2_10policy_hubIfjN4cuda3std3__44plusIfEEE10Policy1000EPfSC_iS9_ffNS7_10__identityEEEvT0_T1_T2_T3_T4_T6_E12temp_storage+40];
	add.f32 	%f433, %f432, %f431;
	selp.f32 	%f434, %f433, %f431, %p94;
	setp.gt.s32 	%p95, %r67, 224;
	ld.shared.f32 	%f435, [_ZZN3cub18CUB_300001_SM_10006detail6reduce28DeviceReduceSingleTileKernelINS2_10policy_hubIfjN4cuda3std3__44plusIfEEE10Policy1000EPfSC_iS9_ffNS7_10__identityEEEvT0_T1_T2_T3_T4_T6_E12temp_storage+44];
	add.f32 	%f436, %f435, %f434;
	selp.f32 	%f437, %f436, %f434, %p95;
	setp.gt.s32 	%p96, %r67, 256;
	ld.shared.f32 	%f438, [_ZZN3cub18CUB_300001_SM_10006detail6reduce28DeviceReduceSingleTileKernelINS2_10policy_hubIfjN4cuda3std3__44plusIfEEE10Policy1000EPfSC_iS9_ffNS7_10__identityEEEvT0_T1_T2_T3_T4_T6_E12temp_storage+48];
	add.f32 	%f439, %f438, %f437;
	selp.f32 	%f440, %f439, %f437, %p96;
	setp.gt.s32 	%p97, %r67, 288;
	ld.shared.f32 	%f441, [_ZZN3cub18CUB_300001_SM_10006detail6reduce28DeviceReduceSingleTileKernelINS2_10policy_hubIfjN4cuda3std3__44plusIfEEE10Policy1000EPfSC_iS9_ffNS7_10__identityEEEvT0_T1_T2_T3_T4_T6_E12temp_storage+52];
	add.f32 	%f442, %f441, %f440;
	selp.f32 	%f443, %f442, %f440, %p97;
	setp.gt.s32 	%p98, %r67, 320;
	ld.shared.f32 	%f444, [_ZZN3cub18CUB_300001_SM_10006detail6reduce28DeviceReduceSingleTileKernelINS2_10policy_hubIfjN4cuda3std3__44plusIfEEE10Policy1000EPfSC_iS9_ffNS7_10__identityEEEvT0_T1_T2_T3_T4_T6_E12temp_storage+56];
	add.f32 	%f445, %f444, %f443;
	selp.f32 	%f446, %f445, %f443, %p98;
	setp.gt.s32 	%p99, %r67, 352;
	ld.shared.f32 	%f447, [_ZZN3cub18CUB_300001_SM_10006detail6reduce28DeviceReduceSingleTileKernelINS2_10policy_hubIfjN4cuda3std3__44plusIfEEE10Policy1000EPfSC_iS9_ffNS7_10__identityEEEvT0_T1_T2_T3_T4_T6_E12temp_storage+60];
	add.f32 	%f448, %f447, %f446;
	selp.f32 	%f449, %f448, %f446, %p99;
	setp.gt.s32 	%p100, %r67, 384;
	ld.shared.f32 	%f450, [_ZZN3cub18CUB_300001_SM_10006detail6reduce28DeviceReduceSingleTileKernelINS2_10policy_hubIfjN4cuda3std3__44plusIfEEE10Policy1000EPfSC_iS9_ffNS7_10__identityEEEvT0_T1_T2_T3_T4_T6_E12temp_storage+64];
	add.f32 	%f451, %f450, %f449;
	selp.f32 	%f452, %f451, %f449, %p100;
	setp.gt.s32 	%p101, %r67, 416;
	ld.shared.f32 	%f453, [_ZZN3cub18CUB_300001_SM_10006detail6reduce28DeviceReduceSingleTileKernelINS2_10policy_hubIfjN4cuda3std3__44plusIfEEE10Policy1000EPfSC_iS9_ffNS7_10__identityEEEvT0_T1_T2_T3_T4_T6_E12temp_storage+68];
	add.f32 	%f454, %f453, %f452;
	selp.f32 	%f455, %f454, %f452, %p101;
	setp.gt.s32 	%p102, %r67, 448;
	ld.shared.f32 	%f456, [_ZZN3cub18CUB_300001_SM_10006detail6reduce28DeviceReduceSingleTileKernelINS2_10policy_hubIfjN4cuda3std3__44plusIfEEE10Policy1000EPfSC_iS9_ffNS7_10__identityEEEvT0_T1_T2_T3_T4_T6_E12temp_storage+72];
	add.f32 	%f457, %f456, %f455;
	selp.f32 	%f458, %f457, %f455, %p102;
	setp.gt.s32 	%p103, %r67, 480;
	ld.shared.f32 	%f459, [_ZZN3cub18CUB_300001_SM_10006detail6reduce28DeviceReduceSingleTileKernelINS2_10policy_hubIfjN4cuda3std3__44plusIfEEE10Policy1000EPfSC_iS9_ffNS7_10__identityEEEvT0_T1_T2_T3_T4_T6_E12temp_storage+76];
	add.f32 	%f460, %f459, %f458;
	selp.f32 	%f530, %f460, %f458, %p103;
	bra.uni 	$L__BB7_72;
$L__BB7_22:
	mov.u32 	%r13, %tid.x;
	shl.b32 	%r224, %r13, 1;
	mul.wide.u32 	%rd90, %r224, 4;
	add.s64 	%rd75, %rd16, %rd90;
	// begin inline asm
	ld.global.nc.u64 %rd74, [%rd75];
	// end inline asm
	mov.b64 	{%r225, %r226}, %rd74;
	mov.b32 	%f281, %r226;
	mov.b32 	%f282, %r225;
	add.s64 	%rd77, %rd75, 4096;
	// begin inline asm
	ld.global.nc.u64 %rd76, [%rd77];
	// end inline asm
	mov.b64 	{%r227, %r228}, %rd76;
	mov.b32 	%f283, %r228;
	mov.b32 	%f284, %r227;
	add.s64 	%rd79, %rd75, 8192;
	// begin inline asm
	ld.global.nc.u64 %rd78, [%rd79];
	// end inline asm
	mov.b64 	{%r229, %r230}, %rd78;
	mov.b32 	%f285, %r230;
	mov.b32 	%f286, %r229;
	add.s64 	%rd81, %rd75, 12288;
	// begin inline asm
	ld.global.nc.u64 %rd80, [%rd81];
	// end inline asm
	mov.b64 	{%r231, %r232}, %rd80;
	mov.b32 	%f287, %r232;
	mov.b32 	%f288, %r231;
	add.s64 	%rd83, %rd75, 16384;
	// begin inline asm
	ld.global.nc.u64 %rd82, [%rd83];
	// end inline asm
	mov.b64 	{%r233, %r234}, %rd82;
	mov.b32 	%f289, %r234;
	mov.b32 	%f290, %r233;
	add.s64 	%rd85, %rd75, 20480;
	// begin inline asm
	ld.global.nc.u64 %rd84, [%rd85];
	// end inline asm
	mov.b64 	{%r235, %r236}, %rd84;
	mov.b32 	%f291, %r236;
	mov.b32 	%f292, %r235;
	add.s64 	%rd87, %rd75, 24576;
	// begin inline asm
	ld.global.nc.u64 %rd86, [%rd87];
	// end inline asm
	mov.b64 	{%r237, %r238}, %rd86;
	mov.b32 	%f293, %r238;
	mov.b32 	%f294, %r237;
	add.s64 	%rd89, %rd75, 28672;
	// begin inline asm
	ld.global.nc.u64 %rd88, [%rd89];
	// end inline asm
	mov.b64 	{%r239, %r240}, %rd88;
	mov.b32 	%f295, %r240;
	mov.b32 	%f296, %r239;
	add.f32 	%f297, %f282, %f281;
	add.f32 	%f298, %f284, %f283;
	add.f32 	%f299, %f286, %f285;
	add.f32 	%f300, %f288, %f287;
	add.f32 	%f301, %f290, %f289;
	add.f32 	%f302, %f292, %f291;
	add.f32 	%f303, %f294, %f293;
	add.f32 	%f304, %f296, %f295;
	add.f32 	%f305, %f297, %f298;
	add.f32 	%f306, %f299, %f300;
	add.f32 	%f307, %f301, %f302;
	add.f32 	%f308, %f303, %f304;
	add.f32 	%f309, %f305, %f306;
	add.f32 	%f310, %f307, %f308;
	add.f32 	%f516, %f309, %f310;
	setp.lt.u32 	%p58, %r67, 16384;
	mov.b32 	%r387, 8192;
	@%p58 bra 	$L__BB7_26;
	add.s32 	%r14, %r67, -8192;
	mov.b32 	%r387, 8192;
$L__BB7_24:
	mul.wide.s32 	%rd107, %r387, 4;
	add.s64 	%rd92, %rd75, %rd107;
	// begin inline asm
	ld.global.nc.u64 %rd91, [%rd92];
	// end inline asm
	mov.b64 	{%r242, %r243}, %rd91;
	mov.b32 	%f311, %r243;
	mov.b32 	%f312, %r242;
	add.s64 	%rd94, %rd92, 4096;
	// begin inline asm
	ld.global.nc.u64 %rd93, [%rd94];
	// end inline asm
	mov.b64 	{%r244, %r245}, %rd93;
	mov.b32 	%f313, %r245;
	mov.b32 	%f314, %r244;
	add.s64 	%rd96, %rd92, 8192;
	// begin inline asm
	ld.global.nc.u64 %rd95, [%rd96];
	// end inline asm
	mov.b64 	{%r246, %r247}, %rd95;
	mov.b32 	%f315, %r247;
	mov.b32 	%f316, %r246;
	add.s64 	%rd98, %rd92, 12288;
	// begin inline asm
	ld.global.nc.u64 %rd97, [%rd98];
	// end inline asm
	mov.b64 	{%r248, %r249}, %rd97;
	mov.b32 	%f317, %r249;
	mov.b32 	%f318, %r248;
	add.s64 	%rd100, %rd92, 16384;
	// begin inline asm
	ld.global.nc.u64 %rd99, [%rd100];
	// end inline asm
	mov.b64 	{%r250, %r251}, %rd99;
	mov.b32 	%f319, %r251;
	mov.b32 	%f320, %r250;
	add.s64 	%rd102, %rd92, 20480;
	// begin inline asm
	ld.global.nc.u64 %rd101, [%rd102];
	// end inline asm
	mov.b64 	{%r252, %r253}, %rd101;
	mov.b32 	%f321, %r253;
	mov.b32 	%f322, %r252;
	add.s64 	%rd104, %rd92, 24576;
	// begin inline asm
	ld.global.nc.u64 %rd103, [%rd104];
	// end inline asm
	mov.b64 	{%r254, %r255}, %rd103;
	mov.b32 	%f323, %r255;
	mov.b32 	%f324, %r254;
	add.s64 	%rd106, %rd92, 28672;
	// begin inline asm
	ld.global.nc.u64 %rd105, [%rd106];
	// end inline asm
	mov.b64 	{%r256, %r257}, %rd105;
	mov.b32 	%f325, %r257;
	mov.b32 	%f326, %r256;
	add.f32 	%f327, %f516, %f312;
	add.f32 	%f328, %f311, %f314;
	add.f32 	%f329, %f313, %f316;
	add.f32 	%f330, %f315, %f318;
	add.f32 	%f331, %f317, %f320;
	add.f32 	%f332, %f319, %f322;
	add.f32 	%f333, %f321, %f324;
	add.f32 	%f334, %f323, %f326;
	add.f32 	%f335, %f327, %f328;
	add.f32 	%f336, %f329, %f330;
	add.f32 	%f337, %f331, %f332;
	add.f32 	%f338, %f333, %f334;
	add.f32 	%f339, %f335, %f336;
	add.f32 	%f340, %f337, %f338;
	add.f32 	%f341, %f339, %f340;
	add.f32 	%f516, %f341, %f325;
	sub.s32 	%r258, %r67, %r387;
	setp.lt.s32 	%p59, %r258, 8192;
	@%p59 bra 	$L__BB7_34;
	add.s32 	%r387, %r387, 8192;
	setp.le.s32 	%p60, %r387, %r14;
	@%p60 bra 	$L__BB7_24;
$L__BB7_26:
	setp.le.s32 	%p61, %r67, %r387;
	@%p61 bra 	$L__BB7_34;
	sub.s32 	%r18, %r67, %r387;
	setp.ge.s32 	%p62, %r13, %r18;
	@%p62 bra 	$L__BB7_34;
	not.b32 	%r259, %r13;
	add.s32 	%r260, %r67, %r259;
	sub.s32 	%r19, %r260, %r387;
	and.b32  	%r261, %r19, 1536;
	setp.eq.s32 	%p63, %r261, 1536;
	mov.u32 	%r391, %r13;
	@%p63 bra 	$L__BB7_31;
	add.s32 	%r389, %r13, %r387;
	shr.u32 	%r262, %r19, 9;
	add.s32 	%r263, %r262, 1;
	and.b32  	%r264, %r263, 3;
	neg.s32 	%r388, %r264;
	mov.u32 	%r391, %r13;
$L__BB7_30:
	.pragma "nounroll";
	mul.wide.u32 	%rd109, %r389, 4;
	add.s64 	%rd108, %rd16, %rd109;
	// begin inline asm
	ld.global.nc.u32 %r265, [%rd108];
	// end inline asm
	mov.b32 	%f343, %r265;
	add.f32 	%f516, %f516, %f343;
	add.s32 	%r391, %r391, 512;
	add.s32 	%r389, %r389, 512;
	add.s32 	%r388, %r388, 1;
	setp.ne.s32 	%p64, %r388, 0;
	@%p64 bra 	$L__BB7_30;
$L__BB7_31:
	setp.lt.u32 	%p65, %r19, 1536;
	@%p65 bra 	$L__BB7_34;
	cvt.u64.u32 	%rd110, %r391;
	cvt.u64.u32 	%rd111, %r387;
	add.s64 	%rd112, %rd110, %rd111;
	shl.b64 	%rd113, %rd112, 2;
	add.s64 	%rd114, %rd113, %rd16;
	add.s64 	%rd130, %rd114, 4096;
	add.s32 	%r392, %r391, %r387;
$L__BB7_33:
	mul.wide.u32 	%rd119, %r392, 4;
	add.s64 	%rd115, %rd16, %rd119;
	// begin inline asm
	ld.global.nc.u32 %r266, [%rd115];
	// end inline asm
	mov.b32 	%f344, %r266;
	add.f32 	%f345, %f516, %f344;
	add.s64 	%rd116, %rd130, -2048;
	// begin inline asm
	ld.global.nc.u32 %r267, [%rd116];
	// end inline asm
	mov.b32 	%f346, %r267;
	add.f32 	%f347, %f345, %f346;
	// begin inline asm
	ld.global.nc.u32 %r268, [%rd130];
	// end inline asm
	mov.b32 	%f348, %r268;
	add.f32 	%f349, %f347, %f348;
	add.s64 	%rd118, %rd130, 2048;
	// begin inline asm
	ld.global.nc.u32 %r269, [%rd118];
	// end inline asm
	mov.b32 	%f350, %r269;
	add.f32 	%f516, %f349, %f350;
	add.s32 	%r391, %r391, 2048;
	add.s64 	%rd130, %rd130, 8192;
	add.s32 	%r392, %r392, 2048;
	setp.lt.s32 	%p66, %r391, %r18;
	@%p66 bra 	$L__BB7_33;
$L__BB7_34:
	// begin inline asm
	mov.u32 %r270, %laneid;
	// end inline asm
	mov.b32 	%r272, %f516;
	mov.b32 	%r273, 1;
	mov.b32 	%r294, 31;
	mov.b32 	%r295, -1;
	// begin inline asm
	shfl.sync.down.b32 %r271, %r272, %r273, %r294, %r295;
	// end inline asm
	setp.gt.s32 	%p67, %r270, 30;
	mov.b32 	%f351, %r271;
	add.f32 	%f352, %f516, %f351;
	selp.f32 	%f353, %f516, %f352, %p67;
	mov.b32 	%r277, %f353;
	mov.b32 	%r278, 2;
	// begin inline asm
	shfl.sync.down.b32 %r276, %r277, %r278, %r294, %r295;
	// end inline asm
	setp.gt.s32 	%p68, %r270, 29;
	mov.b32 	%f354, %r276;
	add.f32 	%f355, %f353, %f354;
	selp.f32 	%f356, %f353, %f355, %p68;
	mov.b32 	%r282, %f356;
	mov.b32 	%r283, 4;
	// begin inline asm
	shfl.sync.down.b32 %r281, %r282, %r283, %r294, %r295;
	// end inline asm
	setp.gt.s32 	%p69, %r270, 27;
	mov.b32 	%f357, %r281;
	add.f32 	%f358, %f356, %f357;
	selp.f32 	%f359, %f356, %f358, %p69;
	mov.b32 	%r287, %f359;
	mov.b32 	%r288, 8;
	// begin inline asm
	shfl.sync.down.b32 %r286, %r287, %r288, %r294, %r295;
	// end inline asm
	setp.gt.s32 	%p70, %r270, 23;
	mov.b32 	%f360, %r286;
	add.f32 	%f361, %f359, %f360;
	selp.f32 	%f362, %f359, %f361, %p70;
	mov.b32 	%r292, %f362;
	mov.b32 	%r293, 16;
	// begin inline asm
	shfl.sync.down.b32 %r291, %r292, %r293, %r294, %r295;
	// end inline asm
	setp.gt.s32 	%p71, %r270, 15;
	mov.b32 	%f363, %r291;
	add.f32 	%f26, %f362, %f363;
	selp.f32 	%f530, %f362, %f26, %p71;
	setp.ne.s32 	%p72, %r270, 0;
	@%p72 bra 	$L__BB7_36;
	shr.u32 	%r296, %r13, 3;
	and.b32  	%r297, %r296, 124;
	mov.u32 	%r298, _ZZN3cub18CUB_300001_SM_10006detail6reduce28DeviceReduceSingleTileKernelINS2_10policy_hubIfjN4cuda3std3__44plusIfEEE10Policy1000EPfSC_iS9_ffNS7_10__identityEEEvT0_T1_T2_T3_T4_T6_E12temp_storage;
	add.s32 	%r299, %r298, %r297;
	st.shared.f32 	[%r299+16], %f26;
$L__BB7_36:
	bar.sync 	0;
	setp.ne.s32 	%p73, %r13, 0;
	@%p73 bra 	$L__BB7_72;
	ld.shared.f32 	%f364, [_ZZN3cub18CUB_300001_SM_10006detail6reduce28DeviceReduceSingleTileKernelINS2_10policy_hubIfjN4cuda3std3__44plusIfEEE10Policy1000EPfSC_iS9_ffNS7_10__identityEEEvT0_T1_T2_T3_T4_T6_E12temp_storage+20];
	add.f32 	%f365, %f530, %f364;
	ld.shared.f32 	%f366, [_ZZN3cub18CUB_300001_SM_10006detail6reduce28DeviceReduceSingleTileKernelINS2_10policy_hubIfjN4cuda3std3__44plusIfEEE10Policy1000EPfSC_iS9_ffNS7_10__identityEEEvT0_T1_T2_T3_T4_T6_E12temp_storage+24];
	add.f32 	%f367, %f365, %f366;
	ld.shared.f32 	%f368, [_ZZN3cub18CUB_300001_SM_10006detail6reduce28DeviceReduceSingleTileKernelINS2_10policy_hubIfjN4cuda3std3__44plusIfEEE10Policy1000EPfSC_iS9_ffNS7_10__identityEEEvT0_T1_T2_T3_T4_T6_E12temp_storage+28];
	add.f32 	%f369, %f367, %f368;
	ld.shared.f32 	%f370, [_ZZN3cub18CUB_300001_SM_10006detail6reduce28DeviceReduceSingleTileKernelINS2_10policy_hubIfjN4cuda3std3__44plusIfEEE10Policy1000EPfSC_iS9_ffNS7_10__identityEEEvT0_T1_T2_T3_T4_T6_E12temp_storage+32];
	add.f32 	%f371, %f369, %f370;
	ld.shared.f32 	%f372, [_ZZN3cub18CUB_300001_SM_10006detail6reduce28DeviceReduceSingleTileKernelINS2_10policy_hubIfjN4cuda3std3__44plusIfEEE10Policy1000EPfSC_iS9_ffNS7_10__identityEEEvT0_T1_T2_T3_T4_T6_E12temp_storage+36];
	add.f32 	%f373, %f371, %f372;
	ld.shared.f32 	%f374, [_ZZN3cub18CUB_300001_SM_10006detail6reduce28DeviceReduceSingleTileKernelINS2_10policy_hubIfjN4cuda3std3__44plusIfEEE10Policy1000EPfSC_iS9_ffNS7_10__identityEEEvT0_T1_T2_T3_T4_T6_E12temp_storage+40];
	add.f32 	%f375, %f373, %f374;
	ld.shared.f32 	%f376, [_ZZN3cub18CUB_300001_SM_10006detail6reduce28DeviceReduceSingleTileKernelINS2_10policy_hubIfjN4cuda3std3__44plusIfEEE10Policy1000EPfSC_iS9_ffNS7_10__identityEEEvT0_T1_T2_T3_T4_T6_E12temp_storage+44];
	add.f32 	%f377, %f375, %f376;
	ld.shared.f32 	%f378, [_ZZN3cub18CUB_300001_SM_10006detail6reduce28DeviceReduceSingleTileKernelINS2_10policy_hubIfjN4cuda3std3__44plusIfEEE10Policy1000EPfSC_iS9_ffNS7_10__identityEEEvT0_T1_T2_T3_T4_T6_E12temp_storage+48];
	add.f32 	%f379, %f377, %f378;
	ld.shared.f32 	%f380, [_ZZN3cub18CUB_300001_SM_10006detail6reduce28DeviceReduceSingleTileKernelINS2_10policy_hubIfjN4cuda3std3__44plusIfEEE10Policy1000EPfSC_iS9_ffNS7_10__identityEEEvT0_T1_T2_T3_T4_T6_E12temp_storage+52];
	add.f32 	%f381, %f379, %f380;
	ld.shared.f32 	%f382, [_ZZN3cub18CUB_300001_SM_10006detail6reduce28DeviceReduceSingleTileKernelINS2_10policy_hubIfjN4cuda3std3__44plusIfEEE10Policy1000EPfSC_iS9_ffNS7_10__identityEEEvT0_T1_T2_T3_T4_T6_E12temp_storage+56];
	add.f32 	%f383, %f381, %f382;
	ld.shared.f32 	%f384, [_ZZN3cub18CUB_300001_SM_10006detail6reduce28DeviceReduceSingleTileKernelINS2_10policy_hubIfjN4cuda3std3__44plusIfEEE10Policy1000EPfSC_iS9_ffNS7_10__identityEEEvT0_T1_T2_T3_T4_T6_E12temp_storage+60];
	add.f32 	%f385, %f383, %f384;
	ld.shared.f32 	%f386, [_ZZN3cub18CUB_300001_SM_10006detail6reduce28DeviceReduceSingleTileKernelINS2_10policy_hubIfjN4cuda3std3__44plusIfEEE10Policy1000EPfSC_iS9_ffNS7_10__identityEEEvT0_T1_T2_T3_T4_T6_E12temp_storage+64];
	add.f32 	%f387, %f385, %f386;
	ld.shared.f32 	%f388, [_ZZN3cub18CUB_300001_SM_10006detail6reduce28DeviceReduceSingleTileKernelINS2_10policy_hubIfjN4cuda3std3__44plusIfEEE10Policy1000EPfSC_iS9_ffNS7_10__identityEEEvT0_T1_T2_T3_T4_T6_E12temp_storage+68];
	add.f32 	%f389, %f387, %f388;
	ld.shared.f32 	%f390, [_ZZN3cub18CUB_300001_SM_10006detail6reduce28DeviceReduceSingleTileKernelINS2_10policy_hubIfjN4cuda3std3__44plusIfEEE10Policy1000EPfSC_iS9_ffNS7_10__identityEEEvT0_T1_T2_T3_T4_T6_E12temp_storage+72];
	add.f32 	%f391, %f389, %f390;
	ld.shared.f32 	%f392, [_ZZN3cub18CUB_300001_SM_10006detail6reduce28DeviceReduceSingleTileKernelINS2_10policy_hubIfjN4cuda3std3__44plusIfEEE10Policy1000EPfSC_iS9_ffNS7_10__identityEEEvT0_T1_T2_T3_T4_T6_E12temp_storage+76];
	add.f32 	%f530, %f391, %f392;
	bra.uni 	$L__BB7_72;
$L__BB7_38:
	setp.gt.s32 	%p3, %r67, 8191;
	@%p3 bra 	$L__BB7_56;
	mov.u32 	%r34, %tid.x;
	setp.ge.s32 	%p20, %r34, %r67;
	mov.f32 	%f522, 0f00000000;
	mov.u32 	%r397, %r34;
	@%p20 bra 	$L__BB7_41;
	mul.wide.u32 	%rd66, %r34, 4;
	add.s64 	%rd65, %rd16, %rd66;
	// begin inline asm
	ld.global.nc.u32 %r144, [%rd65];
	// end inline asm
	mov.b32 	%f522, %r144;
	add.s32 	%r397, %r34, 512;
$L__BB7_41:
	setp.ge.s32 	%p21, %r397, %r67;
	@%p21 bra 	$L__BB7_47;
	not.b32 	%r145, %r397;
	add.s32 	%r37, %r67, %r145;
	and.b32  	%r146, %r37, 1536;
	setp.eq.s32 	%p22, %r146, 1536;
	@%p22 bra 	$L__BB7_45;
	mul.wide.u32 	%rd67, %r397, 4;
	add.s64 	%rd131, %rd16, %rd67;
	shr.u32 	%r147, %r37, 9;
	add.s32 	%r148, %r147, 1;
	and.b32  	%r149, %r148, 3;
	neg.s32 	%r395, %r149;
$L__BB7_44:
	.pragma "nounroll";
	// begin inline asm
	ld.global.nc.u32 %r150, [%rd131];
	// end inline asm
	mov.b32 	%f173, %r150;
	add.f32 	%f522, %f522, %f173;
	add.s32 	%r397, %r397, 512;
	add.s64 	%rd131, %rd131, 2048;
	add.s32 	%r395, %r395, 1;
	setp.ne.s32 	%p23, %r395, 0;
	@%p23 bra 	$L__BB7_44;
$L__BB7_45:
	setp.lt.u32 	%p24, %r37, 1536;
	@%p24 bra 	$L__BB7_47;
$L__BB7_46:
	mul.wide.s32 	%rd73, %r397, 4;
	add.s64 	%rd69, %rd16, %rd73;
	// begin inline asm
	ld.global.nc.u32 %r151, [%rd69];
	// end inline asm
	mov.b32 	%f174, %r151;
	add.f32 	%f175, %f522, %f174;
	add.s64 	%rd70, %rd69, 2048;
	// begin inline asm
	ld.global.nc.u32 %r152, [%rd70];
	// end inline asm
	mov.b32 	%f176, %r152;
	add.f32 	%f177, %f175, %f176;
	add.s64 	%rd71, %rd69, 4096;
	// begin inline asm
	ld.global.nc.u32 %r153, [%rd71];
	// end inline asm
	mov.b32 	%f178, %r153;
	add.f32 	%f179, %f177, %f178;
	add.s64 	%rd72, %rd69, 6144;
	// begin inline asm
	ld.global.nc.u32 %r154, [%rd72];
	// end inline asm
	mov.b32 	%f180, %r154;
	add.f32 	%f522, %f179, %f180;
	add.s32 	%r397, %r397, 2048;
	setp.lt.s32 	%p25, %r397, %r67;
	@%p25 bra 	$L__BB7_46;
$L__BB7_47:
	setp.lt.s32 	%p26, %r67, 512;
	@%p26 bra 	$L__BB7_52;
	// begin inline asm
	mov.u32 %r193, %laneid;
	// end inline asm
	mov.b32 	%r195, %f522;
	mov.b32 	%r196, 1;
	mov.b32 	%r217, 31;
	mov.b32 	%r218, -1;
	// begin inline asm
	shfl.sync.down.b32 %r194, %r195, %r196, %r217, %r218;
	// end inline asm
	setp.gt.s32 	%p50, %r193, 30;
	mov.b32 	%f239, %r194;
	add.f32 	%f240, %f522, %f239;
	selp.f32 	%f241, %f522, %f240, %p50;
	mov.b32 	%r200, %f241;
	mov.b32 	%r201, 2;
	// begin inline asm
	shfl.sync.down.b32 %r199, %r200, %r201, %r217, %r218;
	// end inline asm
	setp.gt.s32 	%p51, %r193, 29;
	mov.b32 	%f242, %r199;
	add.f32 	%f243, %f241, %f242;
	selp.f32 	%f244, %f241, %f243, %p51;
	mov.b32 	%r205, %f244;
	mov.b32 	%r206, 4;
	// begin inline asm
	shfl.sync.down.b32 %r204, %r205, %r206, %r217, %r218;
	// end inline asm
	setp.gt.s32 	%p52, %r193, 27;
	mov.b32 	%f245, %r204;
	add.f32 	%f246, %f244, %f245;
	selp.f32 	%f247, %f244, %f246, %p52;
	mov.b32 	%r210, %f247;
	mov.b32 	%r211, 8;
	// begin inline asm
	shfl.sync.down.b32 %r209, %r210, %r211, %r217, %r218;
	// end inline asm
	setp.gt.s32 	%p53, %r193, 23;
	mov.b32 	%f248, %r209;
	add.f32 	%f249, %f247, %f248;
	selp.f32 	%f250, %f247, %f249, %p53;
	mov.b32 	%r215, %f250;
	mov.b32 	%r216, 16;
	// begin inline asm
	shfl.sync.down.b32 %r214, %r215, %r216, %r217, %r218;
	// end inline asm
	setp.gt.s32 	%p54, %r193, 15;
	mov.b32 	%f251, %r214;
	add.f32 	%f38, %f250, %f251;
	selp.f32 	%f530, %f250, %f38, %p54;
	setp.ne.s32 	%p55, %r193, 0;
	@%p55 bra 	$L__BB7_50;
	shr.u32 	%r219, %r34, 3;
	and.b32  	%r220, %r219, 124;
	mov.u32 	%r221, _ZZN3cub18CUB_300001_SM_10006detail6reduce28DeviceReduceSingleTileKernelINS2_10policy_hubIfjN4cuda3std3__44plusIfEEE10Policy1000EPfSC_iS9_ffNS7_10__identityEEEvT0_T1_T2_T3_T4_T6_E12temp_storage;
	add.s32 	%r222, %r221, %r220;
	st.shared.f32 	[%r222+16], %f38;
$L__BB7_50:
	bar.sync 	0;
	setp.ne.s32 	%p56, %r34, 0;
	@%p56 bra 	$L__BB7_72;
	ld.shared.f32 	%f252, [_ZZN3cub18CUB_300001_SM_10006detail6reduce28DeviceReduceSingleTileKernelINS2_10policy_hubIfjN4cuda3std3__44plusIfEEE10Policy1000EPfSC_iS9_ffNS7_10__identityEEEvT0_T1_T2_T3_T4_T6_E12temp_storage+20];
	add.f32 	%f253, %f530, %f252;
	ld.shared.f32 	%f254, [_ZZN3cub18CUB_300001_SM_10006detail6reduce28DeviceReduceSingleTileKernelINS2_10policy_hubIfjN4cuda3std3__44plusIfEEE10Policy1000EPfSC_iS9_ffNS7_10__identityEEEvT0_T1_T2_T3_T4_T6_E12temp_storage+24];
	add.f32 	%f255, %f253, %f254;
	ld.shared.f32 	%f256, [_ZZN3cub18CUB_300001_SM_10006detail6reduce28DeviceReduceSingleTileKernelINS2_10policy_hubIfjN4cuda3std3__44plusIfEEE10Policy1000EPfSC_iS9_ffNS7_10__identityEEEvT0_T1_T2_T3_T4_T6_E12temp_storage+28];
	add.f32 	%f257, %f255, %f256;
	ld.shared.f32 	%f258, [_ZZN3cub18CUB_300001_SM_10006detail6reduce28DeviceReduceSingleTileKernelINS2_10policy_hubIfjN4cuda3std3__44plusIfEEE10Policy1000EPfSC_iS9_ffNS7_10__identityEEEvT0_T1_T2_T3_T4_T6_E12temp_storage+32];
	add.f32 	%f259, %f257, %f258;
	ld.shared.f32 	%f260, [_ZZN3cub18CUB_300001_SM_10006detail6reduce28DeviceReduceSingleTileKernelINS2_10policy_hubIfjN4cuda3std3__44plusIfEEE10Policy1000EPfSC_iS9_ffNS7_10__identityEEEvT0_T1_T2_T3_T4_T6_E12temp_storage+36];
	add.f32 	%f261, %f259, %f260;
	ld.shared.f32 	%f262, [_ZZN3cub18CUB_300001_SM_10006detail6reduce28DeviceReduceSingleTileKernelINS2_10policy_hubIfjN4cuda3std3__44plusIfEEE10Policy1000EPfSC_iS9_ffNS7_10__identityEEEvT0_T1_T2_T3_T4_T6_E12temp_storage+40];
	add.f32 	%f263, %f261, %f262;
	ld.shared.f32 	%f264, [_ZZN3cub18CUB_300001_SM_10006detail6reduce28DeviceReduceSingleTileKernelINS2_10policy_hubIfjN4cuda3std3__44plusIfEEE10Policy1000EPfSC_iS9_ffNS7_10__identityEEEvT0_T1_T2_T3_T4_T6_E12temp_storage+44];
	add.f32 	%f265, %f263, %f264;
	ld.shared.f32 	%f266, [_ZZN3cub18CUB_300001_SM_10006detail6reduce28DeviceReduceSingleTileKernelINS2_10policy_hubIfjN4cuda3std3__44plusIfEEE10Policy1000EPfSC_iS9_ffNS7_10__identityEEEvT0_T1_T2_T3_T4_T6_E12temp_storage+48];
	add.f32 	%f267, %f265, %f266;
	ld.shared.f32 	%f268, [_ZZN3cub18CUB_300001_SM_10006detail6reduce28DeviceReduceSingleTileKernelINS2_10policy_hubIfjN4cuda3std3__44plusIfEEE10Policy1000EPfSC_iS9_ffNS7_10__identityEEEvT0_T1_T2_T3_T4_T6_E12temp_storage+52];
	add.f32 	%f269, %f267, %f268;
	ld.shared.f32 	%f270, [_ZZN3cub18CUB_300001_SM_10006detail6reduce28DeviceReduceSingleTileKernelINS2_10policy_hubIfjN4cuda3std3__44plusIfEEE10Policy1000EPfSC_iS9_ffNS7_10__identityEEEvT0_T1_T2_T3_T4_T6_E12temp_storage+56];
	add.f32 	%f271, %f269, %f270;
	ld.shared.f32 	%f272, [_ZZN3cub18CUB_300001_SM_10006detail6reduce28DeviceReduceSingleTileKernelINS2_10policy_hubIfjN4cuda3std3__44plusIfEEE10Policy1000EPfSC_iS9_ffNS7_10__identityEEEvT0_T1_T2_T3_T4_T6_E12temp_storage+60];
	add.f32 	%f273, %f271, %f272;
	ld.shared.f32 	%f274, [_ZZN3cub18CUB_300001_SM_10006detail6reduce28DeviceReduceSingleTileKernelINS2_10policy_hubIfjN4cuda3std3__44plusIfEEE10Policy1000EPfSC_iS9_ffNS7_10__identityEEEvT0_T1_T2_T3_T4_T6_E12temp_storage+64];
	add.f32 	%f275, %f273, %f274;
	ld.shared.f32 	%f276, [_ZZN3cub18CUB_300001_SM_10006detail6reduce28DeviceReduceSingleTileKernelINS2_10policy_hubIfjN4cuda3std3__44plusIfEEE10Policy1000EPfSC_iS9_ffNS7_10__identityEEEvT0_T1_T2_T3_T4_T6_E12temp_storage+68];
	add.f32 	%f277, %f275, %f276;
	ld.shared.f32 	%f278, [_ZZN3cub18CUB_300001_SM_10006detail6reduce28DeviceReduceSingleTileKernelINS2_10policy_hubIfjN4cuda3std3__44plusIfEEE10Policy1000EPfSC_iS9_ffNS7_10__identityEEEvT0_T1_T2_T3_T4_T6_E12temp_storage+72];
	add.f32 	%f279, %f277, %f278;
	ld.shared.f32 	%f280, [_ZZN3cub18CUB_300001_SM_10006detail6reduce28DeviceReduceSingleTileKernelINS2_10policy_hubIfjN4cuda3std3__44plusIfEEE10Policy1000EPfSC_iS9_ffNS7_10__identityEEEvT0_T1_T2_T3_T4_T6_E12temp_storage+76];
	add.f32 	%f530, %f279, %f280;
	bra.uni 	$L__BB7_72;
$L__BB7_52:
	// begin inline asm
	mov.u32 %r155, %laneid;
	// end inline asm
	and.b32  	%r181, %r34, 992;
	add.s32 	%r182, %r181, 32;
	setp.gt.s32 	%p27, %r182, %r67;
	not.b32 	%r183, %r181;
	add.s32 	%r184, %r67, %r183;
	selp.b32 	%r179, %r184, 31, %p27;
	mov.b32 	%r157, %f522;
	mov.b32 	%r158, 1;
	mov.b32 	%r180, -1;
	// begin inline asm
	shfl.sync.down.b32 %r156, %r157, %r158, %r179, %r180;
	// end inline asm
	setp.lt.s32 	%p28, %r155, %r179;
	mov.b32 	%f181, %r156;
	add.f32 	%f182, %f522, %f181;
	selp.f32 	%f183, %f182, %f522, %p28;
	mov.b32 	%r162, %f183;
	mov.b32 	%r163, 2;
	// begin inline asm
	shfl.sync.down.b32 %r161, %r162, %r163, %r179, %r180;
	// end inline asm
	add.s32 	%r185, %r155, 2;
	setp.gt.s32 	%p29, %r185, %r179;
	mov.b32 	%f184, %r161;
	add.f32 	%f185, %f183, %f184;
	selp.f32 	%f186, %f183, %f185, %p29;
	mov.b32 	%r167, %f186;
	mov.b32 	%r168, 4;
	// begin inline asm
	shfl.sync.down.b32 %r166, %r167, %r168, %r179, %r180;
	// end inline asm
	add.s32 	%r186, %r155, 4;
	setp.gt.s32 	%p30, %r186, %r179;
	mov.b32 	%f187, %r166;
	add.f32 	%f188, %f186, %f187;
	selp.f32 	%f189, %f186, %f188, %p30;
	mov.b32 	%r172, %f189;
	mov.b32 	%r173, 8;
	// begin inline asm
	shfl.sync.down.b32 %r171, %r172, %r173, %r179, %r180;
	// end inline asm
	add.s32 	%r187, %r155, 8;
	setp.gt.s32 	%p31, %r187, %r179;
	mov.b32 	%f190, %r171;
	add.f32 	%f191, %f189, %f190;
	selp.f32 	%f192, %f189, %f191, %p31;
	mov.b32 	%r177, %f192;
	mov.b32 	%r178, 16;
	// begin inline asm
	shfl.sync.down.b32 %r176, %r177, %r178, %r179, %r180;
	// end inline asm
	add.s32 	%r188, %r155, 16;
	setp.gt.s32 	%p32, %r188, %r179;
	mov.b32 	%f193, %r176;
	add.f32 	%f194, %f192, %f193;
	selp.f32 	%f530, %f192, %f194, %p32;
	setp.ne.s32 	%p33, %r155, 0;
	@%p33 bra 	$L__BB7_54;
	shr.u32 	%r189, %r34, 3;
	and.b32  	%r190, %r189, 124;
	mov.u32 	%r191, _ZZN3cub18CUB_300001_SM_10006detail6reduce28DeviceReduceSingleTileKernelINS2_10policy_hubIfjN4cuda3std3__44plusIfEEE10Policy1000EPfSC_iS9_ffNS7_10__identityEEEvT0_T1_T2_T3_T4_T6_E12temp_storage;
	add.s32 	%r192, %r191, %r190;
	st.shared.f32 	[%r192+16], %f530;
$L__BB7_54:
	bar.sync 	0;
	setp.ne.s32 	%p34, %r34, 0;
	@%p34 bra 	$L__BB7_72;
	setp.gt.s32 	%p35, %r67, 32;
	ld.shared.f32 	%f195, [_ZZN3cub18CUB_300001_SM_10006detail6reduce28DeviceReduceSingleTileKernelINS2_10policy_hubIfjN4cuda3std3__44plusIfEEE10Policy1000EPfSC_iS9_ffNS7_10__identityEEEvT0_T1_T2_T3_T4_T6_E12temp_storage+20];
	add.f32 	%f196, %f530, %f195;
	selp.f32 	%f197, %f196, %f530, %p35;
	setp.gt.s32 	%p36, %r67, 64;
	ld.shared.f32 	%f198, [_ZZN3cub18CUB_300001_SM_10006detail6reduce28DeviceReduceSingleTileKernelINS2_10policy_hubIfjN4cuda3std3__44plusIfEEE10Policy1000EPfSC_iS9_ffNS7_10__identityEEEvT0_T1_T2_T3_T4_T6_E12temp_storage+24];
	add.f32 	%f199, %f198, %f197;
	selp.f32 	%f200, %f199, %f197, %p36;
	setp.gt.s32 	%p37, %r67, 96;
	ld.shared.f32 	%f201, [_ZZN3cub18CUB_300001_SM_10006detail6reduce28DeviceReduceSingleTileKernelINS2_10policy_hubIfjN4cuda3std3__44plusIfEEE10Policy1000EPfSC_iS9_ffNS7_10__identityEEEvT0_T1_T2_T3_T4_T6_E12temp_storage+28];
	add.f32 	%f202, %f201, %f200;
	selp.f32 	%f203, %f202, %f200, %p37;
	setp.gt.s32 	%p38, %r67, 128;
	ld.shared.f32 	%f204, [_ZZN3cub18CUB_300001_SM_10006detail6reduce28DeviceReduceSingleTileKernelINS2_10policy_hubIfjN4cuda3std3__44plusIfEEE10Policy1000EPfSC_iS9_ffNS7_10__identityEEEvT0_T1_T2_T3_T4_T6_E12temp_storage+32];
	add.f32 	%f205, %f204, %f203;
	selp.f32 	%f206, %f205, %f203, %p38;
	setp.gt.s32 	%p39, %r67, 160;
	ld.shared.f32 	%f207, [_ZZN3cub18CUB_300001_SM_10006detail6reduce28DeviceReduceSingleTileKernelINS2_10policy_hubIfjN4cuda3std3__44plusIfEEE10Policy1000EPfSC_iS9_ffNS7_10__identityEEEvT0_T1_T2_T3_T4_T6_E12temp_storage+36];
	add.f32 	%f208, %f207, %f206;
	selp.f32 	%f209, %f208, %f206, %p39;
	setp.gt.s32 	%p40, %r67, 192;
	ld.shared.f32 	%f210, [_ZZN3cub18CUB_300001_SM_10006detail6reduce28DeviceReduceSingleTileKernelINS2_10policy_hubIfjN4cuda3std3__44plusIfEEE10Policy1000EPfSC_iS9_ffNS7_10__identityEEEvT0_T1_T2_T3_T4_T6_E12temp_storage+40];
	add.f32 	%f211, %f210, %f209;
	selp.f32 	%f212, %f211, %f209, %p40;
	setp.gt.s32 	%p41, %r67, 224;
	ld.shared.f32 	%f213, [_ZZN3cub18CUB_300001_SM_10006detail6reduce28DeviceReduceSingleTileKernelINS2_10policy_hubIfjN4cuda3std3__44plusIfEEE10Policy1000EPfSC_iS9_ffNS7_10__identityEEEvT0_T1_T2_T3_T4_T6_E12temp_storage+44];
	add.f32 	%f214, %f213, %f212;
	selp.f32 	%f215, %f214, %f212, %p41;
	setp.gt.s32 	%p42, %r67, 256;
	ld.shared.f32 	%f216, [_ZZN3cub18CUB_300001_SM_10006detail6reduce28DeviceReduceSingleTileKernelINS2_10policy_hubIfjN4cuda3std3__44plusIfEEE10Policy1000EPfSC_iS9_ffNS7_10__identityEEEvT0_T1_T2_T3_T4_T6_E12temp_storage+48];
	add.f32 	%f217, %f216, %f215;
	selp.f32 	%f218, %f217, %f215, %p42;
	setp.gt.s32 	%p43, %r67, 288;
	ld.shared.f32 	%f219, [_ZZN3cub18CUB_300001_SM_10006detail6reduce28DeviceReduceSingleTileKernelINS2_10policy_hubIfjN4cuda3std3__44plusIfEEE10Policy1000EPfSC_iS9_ffNS7_10__identityEEEvT0_T1_T2_T3_T4_T6_E12temp_storage+52];
	add.f32 	%f220, %f219, %f218;
	selp.f32 	%f221, %f220, %f218, %p43;
	setp.gt.s32 	%p44, %r67, 320;
	ld.shared.f32 	%f222, [_ZZN3cub18CUB_300001_SM_10006detail6reduce28DeviceReduceSingleTileKernelINS2_10policy_hubIfjN4cuda3std3__44plusIfEEE10Policy1000EPfSC_iS9_ffNS7_10__identityEEEvT0_T1_T2_T3_T4_T6_E12temp_storage+56];
	add.f32 	%f223, %f222, %f221;
	selp.f32 	%f224, %f223, %f221, %p44;
	setp.gt.s32 	%p45, %r67, 352;
	ld.shared.f32 	%f225, [_ZZN3cub18CUB_300001_SM_10006detail6reduce28DeviceReduceSingleTileKernelINS2_10policy_hubIfjN4cuda3std3__44plusIfEEE10Policy1000EPfSC_iS9_ffNS7_10__identityEEEvT0_T1_T2_T3_T4_T6_E12temp_storage+60];
	add.f32 	%f226, %f225, %f224;
	selp.f32 	%f227, %f226, %f224, %p45;
	setp.gt.s32 	%p46, %r67, 384;
	ld.shared.f32 	%f228, [_ZZN3cub18CUB_300001_SM_10006detail6reduce28DeviceReduceSingleTileKernelINS2_10policy_hubIfjN4cuda3std3__44plusIfEEE10Policy1000EPfSC_iS9_ffNS7_10__identityEEEvT0_T1_T2_T3_T4_T6_E12temp_storage+64];
	add.f32 	%f229, %f228, %f227;
	selp.f32 	%f230, %f229, %f227, %p46;
	setp.gt.s32 	%p47, %r67, 416;
	ld.shared.f32 	%f231, [_ZZN3cub18CUB_300001_SM_10006detail6reduce28DeviceReduceSingleTileKernelINS2_10policy_hubIfjN4cuda3std3__44plusIfEEE10Policy1000EPfSC_iS9_ffNS7_10__identityEEEvT0_T1_T2_T3_T4_T6_E12temp_storage+68];
	add.f32 	%f232, %f231, %f230;
	selp.f32 	%f233, %f232, %f230, %p47;
	setp.gt.s32 	%p48, %r67, 448;
	ld.shared.f32 	%f234, [_ZZN3cub18CUB_300001_SM_10006detail6reduce28DeviceReduceSingleTileKernelINS2_10policy_hubIfjN4cuda3std3__44plusIfEEE10Policy1000EPfSC_iS9_ffNS7_10__identityEEEvT0_T1_T2_T3_T4_T6_E12temp_storage+72];
	add.f32 	%f235, %f234, %f233;
	selp.f32 	%f236, %f235, %f233, %p48;
	setp.gt.s32 	%p49, %r67, 480;
	ld.shared.f32 	%f237, [_ZZN3cub18CUB_300001_SM_10006detail6reduce28DeviceReduceSingleTileKernelINS2_10policy_hubIfjN4cuda3std3__44plusIfEEE10Policy1000EPfSC_iS9_ffNS7_10__identityEEEvT0_T1_T2_T3_T4_T6_E12temp_storage+76];
	add.f32 	%f238, %f237, %f236;
	selp.f32 	%f530, %f238, %f236, %p49;
	bra.uni 	$L__BB7_72;
$L__BB7_56:
	mov.u32 	%r46, %tid.x;
	mul.wide.u32 	%rd35, %r46, 4;
	add.s64 	%rd19, %rd16, %rd35;
	// begin inline asm
	ld.global.nc.u32 %r68, [%rd19];
	// end inline asm
	mov.b32 	%f59, %r68;
	add.s64 	%rd20, %rd19, 2048;
	// begin inline asm
	ld.global.nc.u32 %r69, [%rd20];
	// end inline asm
	mov.b32 	%f60, %r69;
	add.s64 	%rd21, %rd19, 4096;
	// begin inline asm
	ld.global.nc.u32 %r70, [%rd21];
	// end inline asm
	mov.b32 	%f61, %r70;
	add.s64 	%rd22, %rd19, 6144;
	// begin inline asm
	ld.global.nc.u32 %r71, [%rd22];
	// end inline asm
	mov.b32 	%f62, %r71;
	add.s64 	%rd23, %rd19, 8192;
	// begin inline asm
	ld.global.nc.u32 %r72, [%rd23];
	// end inline asm
	mov.b32 	%f63, %r72;
	add.s64 	%rd24, %rd19, 10240;
	// begin inline asm
	ld.global.nc.u32 %r73, [%rd24];
	// end inline asm
	mov.b32 	%f64, %r73;
	add.s64 	%rd25, %rd19, 12288;
	// begin inline asm
	ld.global.nc.u32 %r74, [%rd25];
	// end inline asm
	mov.b32 	%f65, %r74;
	add.s64 	%rd26, %rd19, 14336;
	// begin inline asm
	ld.global.nc.u32 %r75, [%rd26];
	// end inline asm
	mov.b32 	%f66, %r75;
	add.s64 	%rd27, %rd19, 16384;
	// begin inline asm
	ld.global.nc.u32 %r76, [%rd27];
	// end inline asm
	mov.b32 	%f67, %r76;
	add.s64 	%rd28, %rd19, 18432;
	// begin inline asm
	ld.global.nc.u32 %r77, [%rd28];
	// end inline asm
	mov.b32 	%f68, %r77;
	add.s64 	%rd29, %rd19, 20480;
	// begin inline asm
	ld.global.nc.u32 %r78, [%rd29];
	// end inline asm
	mov.b32 	%f69, %r78;
	add.s64 	%rd30, %rd19, 22528;
	// begin inline asm
	ld.global.nc.u32 %r79, [%rd30];
	// end inline asm
	mov.b32 	%f70, %r79;
	add.s64 	%rd31, %rd19, 24576;
	// begin inline asm
	ld.global.nc.u32 %r80, [%rd31];
	// end inline asm
	mov.b32 	%f71, %r80;
	add.s64 	%rd32, %rd19, 26624;
	// begin inline asm
	ld.global.nc.u32 %r81, [%rd32];
	// end inline asm
	mov.b32 	%f72, %r81;
	add.s64 	%rd33, %rd19, 28672;
	// begin inline asm
	ld.global.nc.u32 %r82, [%rd33];
	// end inline asm
	mov.b32 	%f73, %r82;
	add.s64 	%rd34, %rd19, 30720;
	// begin inline asm
	ld.global.nc.u32 %r83, [%rd34];
	// end inline asm
	mov.b32 	%f74, %r83;
	add.f32 	%f75, %f59, %f60;
	add.f32 	%f76, %f61, %f62;
	add.f32 	%f77, %f63, %f64;
	add.f32 	%f78, %f65, %f66;
	add.f32 	%f79, %f67, %f68;
	add.f32 	%f80, %f69, %f70;
	add.f32 	%f81, %f71, %f72;
	add.f32 	%f82, %f73, %f74;
	add.f32 	%f83, %f75, %f76;
	add.f32 	%f84, %f77, %f78;
	add.f32 	%f85, %f79, %f80;
	add.f32 	%f86, %f81, %f82;
	add.f32 	%f87, %f83, %f84;
	add.f32 	%f88, %f85, %f86;
	add.f32 	%f529, %f87, %f88;
	setp.lt.u32 	%p4, %r67, 16384;
	mov.b32 	%r400, 8192;
	@%p4 bra 	$L__BB7_60;
	add.s32 	%r47, %r67, -8192;
	mov.b32 	%r400, 8192;
$L__BB7_58:
	mul.wide.s32 	%rd52, %r400, 4;
	add.s64 	%rd36, %rd19, %rd52;
	// begin inline asm
	ld.global.nc.u32 %r86, [%rd36];
	// end inline asm
	mov.b32 	%f89, %r86;
	add.s64 	%rd37, %rd36, 2048;
	// begin inline asm
	ld.global.nc.u32 %r87, [%rd37];
	// end inline asm
	mov.b32 	%f90, %r87;
	add.s64 	%rd38, %rd36, 4096;
	// begin inline asm
	ld.global.nc.u32 %r88, [%rd38];
	// end inline asm
	mov.b32 	%f91, %r88;
	add.s64 	%rd39, %rd36, 6144;
	// begin inline asm
	ld.global.nc.u32 %r89, [%rd39];
	// end inline asm
	mov.b32 	%f92, %r89;
	add.s64 	%rd40, %rd36, 8192;
	// begin inline asm
	ld.global.nc.u32 %r90, [%rd40];
	// end inline asm
	mov.b32 	%f93, %r90;
	add.s64 	%rd41, %rd36, 10240;
	// begin inline asm
	ld.global.nc.u32 %r91, [%rd41];
	// end inline asm
	mov.b32 	%f94, %r91;
	add.s64 	%rd42, %rd36, 12288;
	// begin inline asm
	ld.global.nc.u32 %r92, [%rd42];
	// end inline asm
	mov.b32 	%f95, %r92;
	add.s64 	%rd43, %rd36, 14336;
	// begin inline asm
	ld.global.nc.u32 %r93, [%rd43];
	// end inline asm
	mov.b32 	%f96, %r93;
	add.s64 	%rd44, %rd36, 16384;
	// begin inline asm
	ld.global.nc.u32 %r94, [%rd44];
	// end inline asm
	mov.b32 	%f97, %r94;
	add.s64 	%rd45, %rd36, 18432;
	// begin inline asm
	ld.global.nc.u32 %r95, [%rd45];
	// end inline asm
	mov.b32 	%f98, %r95;
	add.s64 	%rd46, %rd36, 20480;
	// begin inline asm
	ld.global.nc.u32 %r96, [%rd46];
	// end inline asm
	mov.b32 	%f99, %r96;
	add.s64 	%rd47, %rd36, 22528;
	// begin inline asm
	ld.global.nc.u32 %r97, [%rd47];
	// end inline asm
	mov.b32 	%f100, %r97;
	add.s64 	%rd48, %rd36, 24576;
	// begin inline asm
	ld.global.nc.u32 %r98, [%rd48];
	// end inline asm
	mov.b32 	%f101, %r98;
	add.s64 	%rd49, %rd36, 26624;
	// begin inline asm
	ld.global.nc.u32 %r99, [%rd49];
	// end inline asm
	mov.b32 	%f102, %r99;
	add.s64 	%rd50, %rd36, 28672;
	// begin inline asm
	ld.global.nc.u32 %r100, [%rd50];
	// end inline asm
	mov.b32 	%f103, %r100;
	add.s64 	%rd51, %rd36, 30720;
	// begin inline asm
	ld.global.nc.u32 %r101, [%rd51];
	// end inline asm
	mov.b32 	%f104, %r101;
	add.f32 	%f105, %f529, %f89;
	add.f32 	%f106, %f90, %f91;
	add.f32 	%f107, %f92, %f93;
	add.f32 	%f108, %f94, %f95;
	add.f32 	%f109, %f96, %f97;
	add.f32 	%f110, %f98, %f99;
	add.f32 	%f111, %f100, %f101;
	add.f32 	%f112, %f102, %f103;
	add.f32 	%f113, %f105, %f106;
	add.f32 	%f114, %f107, %f108;
	add.f32 	%f115, %f109, %f110;
	add.f32 	%f116, %f111, %f112;
	add.f32 	%f117, %f113, %f114;
	add.f32 	%f118, %f115, %f116;
	add.f32 	%f119, %f117, %f118;
	add.f32 	%f529, %f119, %f104;
	sub.s32 	%r102, %r67, %r400;
	setp.lt.s32 	%p5, %r102, 8192;
	@%p5 bra 	$L__BB7_68;
	add.s32 	%r400, %r400, 8192;
	setp.le.s32 	%p6, %r400, %r47;
	@%p6 bra 	$L__BB7_58;
$L__BB7_60:
	setp.le.s32 	%p7, %r67, %r400;
	@%p7 bra 	$L__BB7_68;
	sub.s32 	%r51, %r67, %r400;
	setp.ge.s32 	%p8, %r46, %r51;
	@%p8 bra 	$L__BB7_68;
	not.b32 	%r103, %r46;
	add.s32 	%r104, %r67, %r103;
	sub.s32 	%r52, %r104, %r400;
	and.b32  	%r105, %r52, 1536;
	setp.eq.s32 	%p9, %r105, 1536;
	mov.u32 	%r404, %r46;
	@%p9 bra 	$L__BB7_65;
	add.s32 	%r402, %r46, %r400;
	shr.u32 	%r106, %r52, 9;
	add.s32 	%r107, %r106, 1;
	and.b32  	%r108, %r107, 3;
	neg.s32 	%r401, %r108;
	mov.u32 	%r404, %r46;
$L__BB7_64:
	.pragma "nounroll";
	mul.wide.u32 	%rd54, %r402, 4;
	add.s64 	%rd53, %rd16, %rd54;
	// begin inline asm
	ld.global.nc.u32 %r109, [%rd53];
	// end inline asm
	mov.b32 	%f121, %r109;
	add.f32 	%f529, %f529, %f121;
	add.s32 	%r404, %r404, 512;
	add.s32 	%r402, %r402, 512;
	add.s32 	%r401, %r401, 1;
	setp.ne.s32 	%p10, %r401, 0;
	@%p10 bra 	$L__BB7_64;
$L__BB7_65:
	setp.lt.u32 	%p11, %r52, 1536;
	@%p11 bra 	$L__BB7_68;
	cvt.u64.u32 	%rd55, %r404;
	cvt.u64.u32 	%rd56, %r400;
	add.s64 	%rd57, %rd55, %rd56;
	shl.b64 	%rd58, %rd57, 2;
	add.s64 	%rd59, %rd58, %rd16;
	add.s64 	%rd132, %rd59, 4096;
	add.s32 	%r405, %r404, %r400;
$L__BB7_67:
	mul.wide.u32 	%rd64, %r405, 4;
	add.s64 	%rd60, %rd16, %rd64;
	// begin inline asm
	ld.global.nc.u32 %r110, [%rd60];
	// end inline asm
	mov.b32 	%f122, %r110;
	add.f32 	%f123, %f529, %f122;
	add.s64 	%rd61, %rd132, -2048;
	// begin inline asm
	ld.global.nc.u32 %r111, [%rd61];
	// end inline asm
	mov.b32 	%f124, %r111;
	add.f32 	%f125, %f123, %f124;
	// begin inline asm
	ld.global.nc.u32 %r112, [%rd132];
	// end inline asm
	mov.b32 	%f126, %r112;
	add.f32 	%f127, %f125, %f126;
	add.s64 	%rd63, %rd132, 2048;
	// begin inline asm
	ld.global.nc.u32 %r113, [%rd63];
	// end inline asm
	mov.b32 	%f128, %r113;
	add.f32 	%f529, %f127, %f128;
	add.s32 	%r404, %r404, 2048;
	add.s64 	%rd132, %rd132, 8192;
	add.s32 	%r405, %r405, 2048;
	setp.lt.s32 	%p12, %r404, %r51;
	@%p12 bra 	$L__BB7_67;
$L__BB7_68:
	// begin inline asm
	mov.u32 %r114, %laneid;
	// end inline asm
	mov.b32 	%r116, %f529;
	mov.b32 	%r117, 1;
	mov.b32 	%r138, 31;
	mov.b32 	%r139, -1;
	// begin inline asm
	shfl.sync.down.b32 %r115, %r116, %r117, %r138, %r139;
	// end inline asm
	setp.gt.s32 	%p13, %r114, 30;
	mov.b32 	%f129, %r115;
	add.f32 	%f130, %f529, %f129;
	selp.f32 	%f131, %f529, %f130, %p13;
	mov.b32 	%r121, %f131;
	mov.b32 	%r122, 2;
	// begin inline asm
	shfl.sync.down.b32 %r120, %r121, %r122, %r138, %r139;
	// end inline asm
	setp.gt.s32 	%p14, %r114, 29;
	mov.b32 	%f132, %r120;
	add.f32 	%f133, %f131, %f132;
	selp.f32 	%f134, %f131, %f133, %p14;
	mov.b32 	%r126, %f134;
	mov.b32 	%r127, 4;
	// begin inline asm
	shfl.sync.down.b32 %r125, %r126, %r127, %r138, %r139;
	// end inline asm
	setp.gt.s32 	%p15, %r114, 27;
	mov.b32 	%f135, %r125;
	add.f32 	%f136, %f134, %f135;
	selp.f32 	%f137, %f134, %f136, %p15;
	mov.b32 	%r131, %f137;
	mov.b32 	%r132, 8;
	// begin inline asm
	shfl.sync.down.b32 %r130, %r131, %r132, %r138, %r139;
	// end inline asm
	setp.gt.s32 	%p16, %r114, 23;
	mov.b32 	%f138, %r130;
	add.f32 	%f139, %f137, %f138;
	selp.f32 	%f140, %f137, %f139, %p16;
	mov.b32 	%r136, %f140;
	mov.b32 	%r137, 16;
	// begin inline asm
	shfl.sync.down.b32 %r135, %r136, %r137, %r138, %r139;
	// end inline asm
	setp.gt.s32 	%p17, %r114, 15;
	mov.b32 	%f141, %r135;
	add.f32 	%f54, %f140, %f141;
	selp.f32 	%f530, %f140, %f54, %p17;
	setp.ne.s32 	%p18, %r114, 0;
	@%p18 bra 	$L__BB7_70;
	shr.u32 	%r140, %r46, 3;
	and.b32  	%r141, %r140, 124;
	mov.u32 	%r142, _ZZN3cub18CUB_300001_SM_10006detail6reduce28DeviceReduceSingleTileKernelINS2_10policy_hubIfjN4cuda3std3__44plusIfEEE10Policy1000EPfSC_iS9_ffNS7_10__identityEEEvT0_T1_T2_T3_T4_T6_E12temp_storage;
	add.s32 	%r143, %r142, %r141;
	st.shared.f32 	[%r143+16], %f54;
$L__BB7_70:
	bar.sync 	0;
	setp.ne.s32 	%p19, %r46, 0;
	@%p19 bra 	$L__BB7_72;
	ld.shared.f32 	%f142, [_ZZN3cub18CUB_300001_SM_10006detail6reduce28DeviceReduceSingleTileKernelINS2_10policy_hubIfjN4cuda3std3__44plusIfEEE10Policy1000EPfSC_iS9_ffNS7_10__identityEEEvT0_T1_T2_T3_T4_T6_E12temp_storage+20];
	add.f32 	%f143, %f530, %f142;
	ld.shared.f32 	%f144, [_ZZN3cub18CUB_300001_SM_10006detail6reduce28DeviceReduceSingleTileKernelINS2_10policy_hubIfjN4cuda3std3__44plusIfEEE10Policy1000EPfSC_iS9_ffNS7_10__identityEEEvT0_T1_T2_T3_T4_T6_E12temp_storage+24];
	add.f32 	%f145, %f143, %f144;
	ld.shared.f32 	%f146, [_ZZN3cub18CUB_300001_SM_10006detail6reduce28DeviceReduceSingleTileKernelINS2_10policy_hubIfjN4cuda3std3__44plusIfEEE10Policy1000EPfSC_iS9_ffNS7_10__identityEEEvT0_T1_T2_T3_T4_T6_E12temp_storage+28];
	add.f32 	%f147, %f145, %f146;
	ld.shared.f32 	%f148, [_ZZN3cub18CUB_300001_SM_10006detail6reduce28DeviceReduceSingleTileKernelINS2_10policy_hubIfjN4cuda3std3__44plusIfEEE10Policy1000EPfSC_iS9_ffNS7_10__identityEEEvT0_T1_T2_T3_T4_T6_E12temp_storage+32];
	add.f32 	%f149, %f147, %f148;
	ld.shared.f32 	%f150, [_ZZN3cub18CUB_300001_SM_10006detail6reduce28DeviceReduceSingleTileKernelINS2_10policy_hubIfjN4cuda3std3__44plusIfEEE10Policy1000EPfSC_iS9_ffNS7_10__identityEEEvT0_T1_T2_T3_T4_T6_E12temp_storage+36];
	add.f32 	%f151, %f149, %f150;
	ld.shared.f32 	%f152, [_ZZN3cub18CUB_300001_SM_10006detail6reduce28DeviceReduceSingleTileKernelINS2_10policy_hubIfjN4cuda3std3__44plusIfEEE10Policy1000EPfSC_iS9_ffNS7_10__identityEEEvT0_T1_T2_T3_T4_T6_E12temp_storage+40];
	add.f32 	%f153, %f151, %f152;
	ld.shared.f32 	%f154, [_ZZN3cub18CUB_300001_SM_10006detail6reduce28DeviceReduceSingleTileKernelINS2_10policy_hubIfjN4cuda3std3__44plusIfEEE10Policy1000EPfSC_iS9_ffNS7_10__identityEEEvT0_T1_T2_T3_T4_T6_E12temp_storage+44];
	add.f32 	%f155, %f153, %f154;
	ld.shared.f32 	%f156, [_ZZN3cub18CUB_300001_SM_10006detail6reduce28DeviceReduceSingleTileKernelINS2_10policy_hubIfjN4cuda3std3__44plusIfEEE10Policy1000EPfSC_iS9_ffNS7_10__identityEEEvT0_T1_T2_T3_T4_T6_E12temp_storage+48];
	add.f32 	%f157, %f155, %f156;
	ld.shared.f32 	%f158, [_ZZN3cub18CUB_300001_SM_10006detail6reduce28DeviceReduceSingleTileKernelINS2_10policy_hubIfjN4cuda3std3__44plusIfEEE10Policy1000EPfSC_iS9_ffNS7_10__identityEEEvT0_T1_T2_T3_T4_T6_E12temp_storage+52];
	add.f32 	%f159, %f157, %f158;
	ld.shared.f32 	%f160, [_ZZN3cub18CUB_300001_SM_10006detail6reduce28DeviceReduceSingleTileKernelINS2_10policy_hubIfjN4cuda3std3__44plusIfEEE10Policy1000EPfSC_iS9_ffNS7_10__identityEEEvT0_T1_T2_T3_T4_T6_E12temp_storage+56];
	add.f32 	%f161, %f159, %f160;
	ld.shared.f32 	%f162, [_ZZN3cub18CUB_300001_SM_10006detail6reduce28DeviceReduceSingleTileKernelINS2_10policy_hubIfjN4cuda3std3__44plusIfEEE10Policy1000EPfSC_iS9_ffNS7_10__identityEEEvT0_T1_T2_T3_T4_T6_E12temp_storage+60];
	add.f32 	%f163, %f161, %f162;
	ld.shared.f32 	%f164, [_ZZN3cub18CUB_300001_SM_10006detail6reduce28DeviceReduceSingleTileKernelINS2_10policy_hubIfjN4cuda3std3__44plusIfEEE10Policy1000EPfSC_iS9_ffNS7_10__identityEEEvT0_T1_T2_T3_T4_T6_E12temp_storage+64];
	add.f32 	%f165, %f163, %f164;
	ld.shared.f32 	%f166, [_ZZN3cub18CUB_300001_SM_10006detail6reduce28DeviceReduceSingleTileKernelINS2_10policy_hubIfjN4cuda3std3__44plusIfEEE10Policy1000EPfSC_iS9_ffNS7_10__identityEEEvT0_T1_T2_T3_T4_T6_E12temp_storage+68];
	add.f32 	%f167, %f165, %f166;
	ld.shared.f32 	%f168, [_ZZN3cub18CUB_300001_SM_10006detail6reduce28DeviceReduceSingleTileKernelINS2_10policy_hubIfjN4cuda3std3__44plusIfEEE10Policy1000EPfSC_iS9_ffNS7_10__identityEEEvT0_T1_T2_T3_T4_T6_E12temp_storage+72];
	add.f32 	%f169, %f167, %f168;
	ld.shared.f32 	%f170, [_ZZN3cub18CUB_300001_SM_10006detail6reduce28DeviceReduceSingleTileKernelINS2_10policy_hubIfjN4cuda3std3__44plusIfEEE10Policy1000EPfSC_iS9_ffNS7_10__identityEEEvT0_T1_T2_T3_T4_T6_E12temp_storage+76];
	add.f32 	%f530, %f169, %f170;
$L__BB7_72:
	mov.u32 	%r379, %tid.x;
	setp.ne.s32 	%p111, %r379, 0;
	@%p111 bra 	$L__BB7_74;
	add.f32 	%f503, %f58, %f530;
	st.global.f32 	[%rd1], %f503;
$L__BB7_74:
	ret;

}
	// .globl	_ZN3cub18CUB_300001_SM_10006detail6reduce28DeviceReduceSingleTileKernelINS2_10policy_hubIfyN4cuda3std3__44plusIfEEE10Policy1000EN6thrust24THRUST_300001_SM_1000_NS6detail15normal_iteratorINSD_10device_ptrIfEEEEPfyS9_ffNS7_10__identityEEEvT0_T1_T2_T3_T4_T6_
.visible .entry _ZN3cub18CUB_300001_SM_10006detail6reduce28DeviceReduceSingleTileKernelINS2_10policy_hubIfyN4cuda3std3__44plusIfEEE10Policy1000EN6thrust24THRUST_300001_SM_1000_NS6detail15normal_iteratorINSD_10device_ptrIfEEEEPfyS9_ffNS7_10__identityEEEvT0_T1_T2_T3_T4_T6_(
	.param .align 8 .b8 _ZN3cub18CUB_300001_SM_10006detail6reduce28DeviceReduceSingleTileKernelINS2_10policy_hubIfyN4cuda3std3__44plusIfEEE10Policy1000EN6thrust24THRUST_300001_SM_1000_NS6detail15normal_iteratorINSD_10device_ptrIfEEEEPfyS9_ffNS7_10__identityEEEvT0_T1_T2_T3_T4_T6__param_0[8],
	.param .u64 .ptr .align 1 _ZN3cub18CUB_300001_SM_10006detail6reduce28DeviceReduceSingleTileKernelINS2_10policy_hubIfyN4cuda3std3__44plusIfEEE10Policy1000EN6thrust24THRUST_300001_SM_1000_NS6detail15normal_iteratorINSD_10device_ptrIfEEEEPfyS9_ffNS7_10__identityEEEvT0_T1_T2_T3_T4_T6__param_1,
	.param .u64 _ZN3cub18CUB_300001_SM_10006detail6reduce28DeviceReduceSingleTileKernelINS2_10policy_hubIfyN4cuda3std3__44plusIfEEE10Policy1000EN6thrust24THRUST_300001_SM_1000_NS6detail15normal_iteratorINSD_10device_ptrIfEEEEPfyS9_ffNS7_10__identityEEEvT0_T1_T2_T3_T4_T6__param_2,
	.param .align 1 .b8 _ZN3cub18CUB_300001_SM_10006detail6reduce28DeviceReduceSingleTileKernelINS2_10policy_hubIfyN4cuda3std3__44plusIfEEE10Policy1000EN6thrust24THRUST_300001_SM_1000_NS6detail15normal_iteratorINSD_10device_ptrIfEEEEPfyS9_ffNS7_10__identityEEEvT0_T1_T2_T3_T4_T6__param_3[1],
	.param .f32 _ZN3cub18CUB_300001_SM_10006detail6reduce28DeviceReduceSingleTileKernelINS2_10policy_hubIfyN4cuda3std3__44plusIfEEE10Policy1000EN6thrust24THRUST_300001_SM_1000_NS6detail15normal_iteratorINSD_10device_ptrIfEEEEPfyS9_ffNS7_10__identityEEEvT0_T1_T2_T3_T4_T6__param_4,
	.param .align 1 .b8 _ZN3cub18CUB_300001_SM_10006detail6reduce28DeviceReduceSingleTileKernelINS2_10policy_hubIfyN4cuda3std3__44plusIfEEE10Policy1000EN6thrust24THRUST_300001_SM_1000_NS6detail15normal_iteratorINSD_10device_ptrIfEEEEPfyS9_ffNS7_10__identityEEEvT0_T1_T2_T3_T4_T6__param_5[1]
)
.maxntid 256
.minnctapersm 1
{
	.reg .pred 	%p<59>;
	.reg .b32 	%r<171>;
	.reg .b32 	%f<328>;
	.reg .b64 	%rd<56>;
	// demoted variable
	.shared .align 4 .b8 _ZZN3cub18CUB_300001_SM_10006detail6reduce28DeviceReduceSingleTileKernelINS2_10policy_hubIfyN4cuda3std3__44plusIfEEE10Policy1000EN6thrust24THRUST_300001_SM_1000_NS6detail15normal_iteratorINSD_10device_ptrIfEEEEPfyS9_ffNS7_10__identityEEEvT0_T1_T2_T3_T4_T6_E12temp_storage[44];
	ld.param.u64 	%rd18, [_ZN3cub18CUB_300001_SM_10006detail6reduce28DeviceReduceSingleTileKernelINS2_10policy_hubIfyN4cuda3std3__44plusIfEEE10Policy1000EN6thrust24THRUST_300001_SM_1000_NS6detail15normal_iteratorINSD_10device_ptrIfEEEEPfyS9_ffNS7_10__identityEEEvT0_T1_T2_T3_T4_T6__param_0];
	ld.param.u64 	%rd20, [_ZN3cub18CUB_300001_SM_10006detail6reduce28DeviceReduceSingleTileKernelINS2_10policy_hubIfyN4cuda3std3__44plusIfEEE10Policy1000EN6thrust24THRUST_300001_SM_1000_NS6detail15normal_iteratorINSD_10device_ptrIfEEEEPfyS9_ffNS7_10__identityEEEvT0_T1_T2_T3_T4_T6__param_1];
	ld.param.u64 	%rd19, [_ZN3cub18CUB_300001_SM_10006detail6reduce28DeviceReduceSingleTileKernelINS2_10policy_hubIfyN4cuda3std3__44plusIfEEE10Policy1000EN6thrust24THRUST_300001_SM_1000_NS6detail15normal_iteratorINSD_10device_ptrIfEEEEPfyS9_ffNS7_10__identityEEEvT0_T1_T2_T3_T4_T6__param_2];
	ld.param.f32 	%f42, [_ZN3cub18CUB_300001_SM_10006detail6reduce28DeviceReduceSingleTileKernelINS2_10policy_hubIfyN4cuda3std3__44plusIfEEE10Policy1000EN6thrust24THRUST_300001_SM_1000_NS6detail15normal_iteratorINSD_10device_ptrIfEEEEPfyS9_ffNS7_10__identityEEEvT0_T1_T2_T3_T4_T6__param_4];
	cvta.to.global.u64 	%rd1, %rd20;
	setp.ne.s64 	%p1, %rd19, 0;
	@%p1 bra 	$L__BB8_3;
	mov.u32 	%r156, %tid.x;
	setp.ne.s32 	%p58, %r156, 0;
	@%p58 bra 	$L__BB8_51;
	st.global.f32 	[%rd1], %f42;
	bra.uni 	$L__BB8_51;
$L__BB8_3:
	cvta.to.global.u64 	%rd2, %rd18;
	setp.gt.u64 	%p2, %rd19, 4095;
	@%p2 bra 	$L__BB8_28;
	cvt.u32.u64 	%r1, %rd19;
	mov.u32 	%r2, %tid.x;
	setp.ge.u32 	%p24, %r2, %r1;
	mov.f32 	%f315, 0f00000000;
	mov.u32 	%r160, %r2;
	@%p24 bra 	$L__BB8_6;
	mul.wide.u32 	%rd41, %r2, 4;
	add.s64 	%rd42, %rd2, %rd41;
	ld.global.f32 	%f315, [%rd42];
	add.s32 	%r160, %r2, 256;
$L__BB8_6:
	setp.ge.u32 	%p25, %r160, %r1;
	@%p25 bra 	$L__BB8_19;
	not.b32 	%r83, %r160;
	add.s32 	%r84, %r83, %r1;
	shr.u32 	%r85, %r84, 8;
	add.s32 	%r5, %r85, 1;
	and.b32  	%r6, %r5, 15;
	setp.lt.u32 	%p26, %r84, 3840;
	@%p26 bra 	$L__BB8_10;
	and.b32  	%r86, %r5, 33554416;
	neg.s32 	%r158, %r86;
	mul.wide.u32 	%rd43, %r160, 4;
	add.s64 	%rd44, %rd43, %rd2;
	add.s64 	%rd51, %rd44, 8192;
$L__BB8_9:
	.pragma "nounroll";
	ld.global.f32 	%f189, [%rd51+-8192];
	add.f32 	%f190, %f315, %f189;
	ld.global.f32 	%f191, [%rd51+-7168];
	add.f32 	%f192, %f190, %f191;
	ld.global.f32 	%f193, [%rd51+-6144];
	add.f32 	%f194, %f192, %f193;
	ld.global.f32 	%f195, [%rd51+-5120];
	add.f32 	%f196, %f194, %f195;
	ld.global.f32 	%f197, [%rd51+-4096];
	add.f32 	%f198, %f196, %f197;
	ld.global.f32 	%f199, [%rd51+-3072];
	add.f32 	%f200, %f198, %f199;
	ld.global.f32 	%f201, [%rd51+-2048];
	add.f32 	%f202, %f200, %f201;
	ld.global.f32 	%f203, [%rd51+-1024];
	add.f32 	%f204, %f202, %f203;
	ld.global.f32 	%f205, [%rd51];
	add.f32 	%f206, %f204, %f205;
	ld.global.f32 	%f207, [%rd51+1024];
	add.f32 	%f208, %f206, %f207;
	ld.global.f32 	%f209, [%rd51+2048];
	add.f32 	%f210, %f208, %f209;
	ld.global.f32 	%f211, [%rd51+3072];
	add.f32 	%f212, %f210, %f211;
	ld.global.f32 	%f213, [%rd51+4096];
	add.f32 	%f214, %f212, %f213;
	ld.global.f32 	%f215, [%rd51+5120];
	add.f32 	%f216, %f214, %f215;
	ld.global.f32 	%f217, [%rd51+6144];
	add.f32 	%f218, %f216, %f217;
	ld.global.f32 	%f219, [%rd51+7168];
	add.f32 	%f315, %f218, %f219;
	add.s32 	%r160, %r160, 4096;
	add.s32 	%r158, %r158, 16;
	add.s64 	%rd51, %rd51, 16384;
	setp.ne.s32 	%p27, %r158, 0;
	@%p27 bra 	$L__BB8_9;
$L__BB8_10:
	setp.eq.s32 	%p28, %r6, 0;
	@%p28 bra 	$L__BB8_19;
	and.b32  	%r13, %r5, 7;
	setp.lt.u32 	%p29, %r6, 8;
	@%p29 bra 	$L__BB8_13;
	mul.wide.s32 	%rd45, %r160, 4;
	add.s64 	%rd46, %rd2, %rd45;
	ld.global.f32 	%f221, [%rd46];
	add.f32 	%f222, %f315, %f221;
	ld.global.f32 	%f223, [%rd46+1024];
	add.f32 	%f224, %f222, %f223;
	ld.global.f32 	%f225, [%rd46+2048];
	add.f32 	%f226, %f224, %f225;
	ld.global.f32 	%f227, [%rd46+3072];
	add.f32 	%f228, %f226, %f227;
	ld.global.f32 	%f229, [%rd46+4096];
	add.f32 	%f230, %f228, %f229;
	ld.global.f32 	%f231, [%rd46+5120];
	add.f32 	%f232, %f230, %f231;
	ld.global.f32 	%f233, [%rd46+6144];
	add.f32 	%f234, %f232, %f233;
	ld.global.f32 	%f235, [%rd46+7168];
	add.f32 	%f315, %f234, %f235;
	add.s32 	%r160, %r160, 2048;
$L__BB8_13:
	setp.eq.s32 	%p30, %r13, 0;
	@%p30 bra 	$L__BB8_19;
	and.b32  	%r16, %r5, 3;
	setp.lt.u32 	%p31, %r13, 4;
	@%p31 bra 	$L__BB8_16;
	mul.wide.s32 	%rd47, %r160, 4;
	add.s64 	%rd48, %rd2, %rd47;
	ld.global.f32 	%f237, [%rd48];
	add.f32 	%f238, %f315, %f237;
	ld.global.f32 	%f239, [%rd48+1024];
	add.f32 	%f240, %f238, %f239;
	ld.global.f32 	%f241, [%rd48+2048];
	add.f32 	%f242, %f240, %f241;
	ld.global.f32 	%f243, [%rd48+3072];
	add.f32 	%f315, %f242, %f243;
	add.s32 	%r160, %r160, 1024;
$L__BB8_16:
	setp.eq.s32 	%p32, %r16, 0;
	@%p32 bra 	$L__BB8_19;
	neg.s32 	%r163, %r16;
$L__BB8_18:
	.pragma "nounroll";
	mul.wide.s32 	%rd49, %r160, 4;
	add.s64 	%rd50, %rd2, %rd49;
	ld.global.f32 	%f244, [%rd50];
	add.f32 	%f315, %f315, %f244;
	add.s32 	%r160, %r160, 256;
	add.s32 	%r163, %r163, 1;
	setp.ne.s32 	%p33, %r163, 0;
	@%p33 bra 	$L__BB8_18;
$L__BB8_19:
	setp.lt.u64 	%p34, %rd19, 256;
	@%p34 bra 	$L__BB8_24;
	// begin inline asm
	mov.u32 %r125, %laneid;
	// end inline asm
	mov.b32 	%r127, %f315;
	mov.b32 	%r128, 1;
	mov.b32 	%r149, 31;
	mov.b32 	%r150, -1;
	// begin inline asm
	shfl.sync.down.b32 %r126, %r127, %r128, %r149, %r150;
	// end inline asm
	setp.gt.s32 	%p50, %r125, 30;
	mov.b32 	%f279, %r126;
	add.f32 	%f280, %f315, %f279;
	selp.f32 	%f281, %f315, %f280, %p50;
	mov.b32 	%r132, %f281;
	mov.b32 	%r133, 2;
	// begin inline asm
	shfl.sync.down.b32 %r131, %r132, %r133, %r149, %r150;
	// end inline asm
	setp.gt.s32 	%p51, %r125, 29;
	mov.b32 	%f282, %r131;
	add.f32 	%f283, %f281, %f282;
	selp.f32 	%f284, %f281, %f283, %p51;
	mov.b32 	%r137, %f284;
	mov.b32 	%r138, 4;
	// begin inline asm
	shfl.sync.down.b32 %r136, %r137, %r138, %r149, %r150;
	// end inline asm
	setp.gt.s32 	%p52, %r125, 27;
	mov.b32 	%f285, %r136;
	add.f32 	%f286, %f284, %f285;
	selp.f32 	%f287, %f284, %f286, %p52;
	mov.b32 	%r142, %f287;
	mov.b32 	%r143, 8;
	// begin inline asm
	shfl.sync.down.b32 %r141, %r142, %r143, %r149, %r150;
	// end inline asm
	setp.gt.s32 	%p53, %r125, 23;
	mov.b32 	%f288, %r141;
	add.f32 	%f289, %f287, %f288;
	selp.f32 	%f290, %f287, %f289, %p53;
	mov.b32 	%r147, %f290;
	mov.b32 	%r148, 16;
	// begin inline asm
	shfl.sync.down.b32 %r146, %r147, %r148, %r149, %r150;
	// end inline asm
	setp.gt.s32 	%p54, %r125, 15;
	mov.b32 	%f291, %r146;
	add.f32 	%f16, %f290, %f291;
	selp.f32 	%f327, %f290, %f16, %p54;
	setp.ne.s32 	%p55, %r125, 0;
	@%p55 bra 	$L__BB8_22;
	shr.u32 	%r151, %r2, 3;
	and.b32  	%r152, %r151, 124;
	mov.u32 	%r153, _ZZN3cub18CUB_300001_SM_10006detail6reduce28DeviceReduceSingleTileKernelINS2_10policy_hubIfyN4cuda3std3__44plusIfEEE10Policy1000EN6thrust24THRUST_300001_SM_1000_NS6detail15normal_iteratorINSD_10device_ptrIfEEEEPfyS9_ffNS7_10__identityEEEvT0_T1_T2_T3_T4_T6_E12temp_storage;
	add.s32 	%r154, %r153, %r152;
	st.shared.f32 	[%r154+8], %f16;
$L__BB8_22:
	bar.sync 	0;
	setp.ne.s32 	%p56, %r2, 0;
	@%p56 bra 	$L__BB8_49;
	ld.shared.f32 	%f292, [_ZZN3cub18CUB_300001_SM_10006detail6reduce28DeviceReduceSingleTileKernelINS2_10policy_hubIfyN4cuda3std3__44plusIfEEE10Policy1000EN6thrust24THRUST_300001_SM_1000_NS6detail15normal_iteratorINSD_10device_ptrIfEEEEPfyS9_ffNS7_10__identityEEEvT0_T1_T2_T3_T4_T6_E12temp_storage+12];
	add.f32 	%f293, %f327, %f292;
	ld.shared.f32 	%f294, [_ZZN3cub18CUB_300001_SM_10006detail6reduce28DeviceReduceSingleTileKernelINS2_10policy_hubIfyN4cuda3std3__44plusIfEEE10Policy1000EN6thrust24THRUST_300001_SM_1000_NS6detail15normal_iteratorINSD_10device_ptrIfEEEEPfyS9_ffNS7_10__identityEEEvT0_T1_T2_T3_T4_T6_E12temp_storage+16];
	add.f32 	%f295, %f293, %f294;
	ld.shared.f32 	%f296, [_ZZN3cub18CUB_300001_SM_10006detail6reduce28DeviceReduceSingleTileKernelINS2_10policy_hubIfyN4cuda3std3__44plusIfEEE10Policy1000EN6thrust24THRUST_300001_SM_1000_NS6detail15normal_iteratorINSD_10device_ptrIfEEEEPfyS9_ffNS7_10__identityEEEvT0_T1_T2_T3_T4_T6_E12temp_storage+20];
	add.f32 	%f297, %f295, %f296;
	ld.shared.f32 	%f298, [_ZZN3cub18CUB_300001_SM_10006detail6reduce28DeviceReduceSingleTileKernelINS2_10policy_hubIfyN4cuda3std3__44plusIfEEE10Policy1000EN6thrust24THRUST_300001_SM_1000_NS6detail15normal_iteratorINSD_10device_ptrIfEEEEPfyS9_ffNS7_10__identityEEEvT0_T1_T2_T3_T4_T6_E12temp_storage+24];
	add.f32 	%f299, %f297, %f298;
	ld.shared.f32 	%f300, [_ZZN3cub18CUB_300001_SM_10006detail6reduce28DeviceReduceSingleTileKernelINS2_10policy_hubIfyN4cuda3std3__44plusIfEEE10Policy1000EN6thrust24THRUST_300001_SM_1000_NS6detail15normal_iteratorINSD_10device_ptrIfEEEEPfyS9_ffNS7_10__identityEEEvT0_T1_T2_T3_T4_T6_E12temp_storage+28];
	add.f32 	%f301, %f299, %f300;
	ld.shared.f32 	%f302, [_ZZN3cub18CUB_300001_SM_10006detail6reduce28DeviceReduceSingleTileKernelINS2_10policy_hubIfyN4cuda3std3__44plusIfEEE10Policy1000EN6thrust24THRUST_300001_SM_1000_NS6detail15normal_iteratorINSD_10device_ptrIfEEEEPfyS9_ffNS7_10__identityEEEvT0_T1_T2_T3_T4_T6_E12temp_storage+32];
	add.f32 	%f303, %f301, %f302;
	ld.shared.f32 	%f304, [_ZZN3cub18CUB_300001_SM_10006detail6reduce28DeviceReduceSingleTileKernelINS2_10policy_hubIfyN4cuda3std3__44plusIfEEE10Policy1000EN6thrust24THRUST_300001_SM_1000_NS6detail15normal_iteratorINSD_10device_ptrIfEEEEPfyS9_ffNS7_10__identityEEEvT0_T1_T2_T3_T4_T6_E12temp_storage+36];
	add.f32 	%f327, %f303, %f304;
	bra.uni 	$L__BB8_49;
$L__BB8_24:
	// begin inline asm
	mov.u32 %r87, %laneid;
	// end inline asm
	and.b32  	%r113, %r2, 992;
	add.s32 	%r114, %r113, 32;
	setp.gt.u32 	%p35, %r114, %r1;
	not.b32 	%r115, %r113;
	add.s32 	%r116, %r1, %r115;
	selp.b32 	%r111, %r116, 31, %p35;
	mov.b32 	%r89, %f315;
	mov.b32 	%r90, 1;
	mov.b32 	%r112, -1;
	// begin inline asm
	shfl.sync.down.b32 %r88, %r89, %r90, %r111, %r112;
	// end inline asm
	setp.lt.s32 	%p36, %r87, %r111;
	mov.b32 	%f245, %r88;
	add.f32 	%f246, %f315, %f245;
	selp.f32 	%f247, %f246, %f315, %p36;
	mov.b32 	%r94, %f247;
	mov.b32 	%r95, 2;
	// begin inline asm
	shfl.sync.down.b32 %r93, %r94, %r95, %r111, %r112;
	// end inline asm
	add.s32 	%r117, %r87, 2;
	setp.gt.s32 	%p37, %r117, %r111;
	mov.b32 	%f248, %r93;
	add.f32 	%f249, %f247, %f248;
	selp.f32 	%f250, %f247, %f249, %p37;
	mov.b32 	%r99, %f250;
	mov.b32 	%r100, 4;
	// begin inline asm
	shfl.sync.down.b32 %r98, %r99, %r100, %r111, %r112;
	// end inline asm
	add.s32 	%r118, %r87, 4;
	setp.gt.s32 	%p38, %r118, %r111;
	mov.b32 	%f251, %r98;
	add.f32 	%f252, %f250, %f251;
	selp.f32 	%f253, %f250, %f252, %p38;
	mov.b32 	%r104, %f253;
	mov.b32 	%r105, 8;
	// begin inline asm
	shfl.sync.down.b32 %r103, %r104, %r105, %r111, %r112;
	// end inline asm
	add.s32 	%r119, %r87, 8;
	setp.gt.s32 	%p39, %r119, %r111;
	mov.b32 	%f254, %r103;
	add.f32 	%f255, %f253, %f254;
	selp.f32 	%f256, %f253, %f255, %p39;
	mov.b32 	%r109, %f256;
	mov.b32 	%r110, 16;
	// begin inline asm
	shfl.sync.down.b32 %r108, %r109, %r110, %r111, %r112;
	// end inline asm
	add.s32 	%r120, %r87, 16;
	setp.gt.s32 	%p40, %r120, %r111;
	mov.b32 	%f257, %r108;
	add.f32 	%f258, %f256, %f257;
	selp.f32 	%f327, %f256, %f258, %p40;
	setp.ne.s32 	%p41, %r87, 0;
	@%p41 bra 	$L__BB8_26;
	shr.u32 	%r121, %r2, 3;
	and.b32  	%r122, %r121, 124;
	mov.u32 	%r123, _ZZN3cub18CUB_300001_SM_10006detail6reduce28DeviceReduceSingleTileKernelINS2_10policy_hubIfyN4cuda3std3__44plusIfEEE10Policy1000EN6thrust24THRUST_300001_SM_1000_NS6detail15normal_iteratorINSD_10device_ptrIfEEEEPfyS9_ffNS7_10__identityEEEvT0_T1_T2_T3_T4_T6_E12temp_storage;
	add.s32 	%r124, %r123, %r122;
	st.shared.f32 	[%r124+8], %f327;
$L__BB8_26:
	bar.sync 	0;
	setp.ne.s32 	%p42, %r2, 0;
	@%p42 bra 	$L__BB8_49;
	setp.gt.u64 	%p43, %rd19, 32;
	ld.shared.f32 	%f259, [_ZZN3cub18CUB_300001_SM_10006detail6reduce28DeviceReduceSingleTileKernelINS2_10policy_hubIfyN4cuda3std3__44plusIfEEE10Policy1000EN6thrust24THRUST_300001_SM_1000_NS6detail15normal_iteratorINSD_10device_ptrIfEEEEPfyS9_ffNS7_10__identityEEEvT0_T1_T2_T3_T4_T6_E12temp_storage+12];
	add.f32 	%f260, %f327, %f259;
	selp.f32 	%f261, %f260, %f327, %p43;
	setp.gt.u64 	%p44, %rd19, 64;
	ld.shared.f32 	%f262, [_ZZN3cub18CUB_300001_SM_10006detail6reduce28DeviceReduceSingleTileKernelINS2_10policy_hubIfyN4cuda3std3__44plusIfEEE10Policy1000EN6thrust24THRUST_300001_SM_1000_NS6detail15normal_iteratorINSD_10device_ptrIfEEEEPfyS9_ffNS7_10__identityEEEvT0_T1_T2_T3_T4_T6_E12temp_storage+16];
	add.f32 	%f263, %f262, %f261;
	selp.f32 	%f264, %f263, %f261, %p44;
	setp.gt.u64 	%p45, %rd19, 96;
	ld.shared.f32 	%f265, [_ZZN3cub18CUB_300001_SM_10006detail6reduce28DeviceReduceSingleTileKernelINS2_10policy_hubIfyN4cuda3std3__44plusIfEEE10Policy1000EN6thrust24THRUST_300001_SM_1000_NS6detail15normal_iteratorINSD_10device_ptrIfEEEEPfyS9_ffNS7_10__identityEEEvT0_T1_T2_T3_T4_T6_E12temp_storage+20];
	add.f32 	%f266, %f265, %f264;
	selp.f32 	%f267, %f266, %f264, %p45;
	setp.gt.u64 	%p46, %rd19, 128;
	ld.shared.f32 	%f268, [_ZZN3cub18CUB_300001_SM_10006detail6reduce28DeviceReduceSingleTileKernelINS2_10policy_hubIfyN4cuda3std3__44plusIfEEE10Policy1000EN6thrust24THRUST_300001_SM_1000_NS6detail15normal_iteratorINSD_10device_ptrIfEEEEPfyS9_ffNS7_10__identityEEEvT0_T1_T2_T3_T4_T6_E12temp_storage+24];
	add.f32 	%f269, %f268, %f267;
	selp.f32 	%f270, %f269, %f267, %p46;
	setp.gt.u64 	%p47, %rd19, 160;
	ld.shared.f32 	%f271, [_ZZN3cub18CUB_300001_SM_10006detail6reduce28DeviceReduceSingleTileKernelINS2_10policy_hubIfyN4cuda3std3__44plusIfEEE10Policy1000EN6thrust24THRUST_300001_SM_1000_NS6detail15normal_iteratorINSD_10device_ptrIfEEEEPfyS9_ffNS7_10__identityEEEvT0_T1_T2_T3_T4_T6_E12temp_storage+28];
	add.f32 	%f272, %f271, %f270;
	selp.f32 	%f273, %f272, %f270, %p47;
	setp.gt.u64 	%p48, %rd19, 192;
	ld.shared.f32 	%f274, [_ZZN3cub18CUB_300001_SM_10006detail6reduce28DeviceReduceSingleTileKernelINS2_10policy_hubIfyN4cuda3std3__44plusIfEEE10Policy1000EN6thrust24THRUST_300001_SM_1000_NS6detail15normal_iteratorINSD_10device_ptrIfEEEEPfyS9_ffNS7_10__identityEEEvT0_T1_T2_T3_T4_T6_E12temp_storage+32];
	add.f32 	%f275, %f274, %f273;
	selp.f32 	%f276, %f275, %f273, %p48;
	setp.gt.u64 	%p49, %rd19, 224;
	ld.shared.f32 	%f277, [_ZZN3cub18CUB_300001_SM_10006detail6reduce28DeviceReduceSingleTileKernelINS2_10policy_hubIfyN4cuda3std3__44plusIfEEE10Policy1000EN6thrust24THRUST_300001_SM_1000_NS6detail15normal_iteratorINSD_10device_ptrIfEEEEPfyS9_ffNS7_10__identityEEEvT0_T1_T2_T3_T4_T6_E12temp_storage+36];
	add.f32 	%f278, %f277, %f276;
	selp.f32 	%f327, %f278, %f276, %p49;
	bra.uni 	$L__BB8_49;
$L__BB8_28:
	mov.u32 	%r24, %tid.x;
	cvt.u64.u32 	%rd6, %r24;
	mul.wide.u32 	%rd22, %r24, 4;
	add.s64 	%rd7, %rd2, %rd22;
	ld.global.f32 	%f43, [%rd7];
	ld.global.f32 	%f44, [%rd7+1024];
	ld.global.f32 	%f45, [%rd7+2048];
	ld.global.f32 	%f46, [%rd7+3072];
	ld.global.f32 	%f47, [%rd7+4096];
	ld.global.f32 	%f48, [%rd7+5120];
	ld.global.f32 	%f49, [%rd7+6144];
	ld.global.f32 	%f50, [%rd7+7168];
	ld.global.f32 	%f51, [%rd7+8192];
	ld.global.f32 	%f52, [%rd7+9216];
	ld.global.f32 	%f53, [%rd7+10240];
	ld.global.f32 	%f54, [%rd7+11264];
	ld.global.f32 	%f55, [%rd7+12288];
	ld.global.f32 	%f56, [%rd7+13312];
	ld.global.f32 	%f57, [%rd7+14336];
	ld.global.f32 	%f58, [%rd7+15360];
	add.f32 	%f59, %f43, %f44;
	add.f32 	%f60, %f45, %f46;
	add.f32 	%f61, %f47, %f48;
	add.f32 	%f62, %f49, %f50;
	add.f32 	%f63, %f51, %f52;
	add.f32 	%f64, %f53, %f54;
	add.f32 	%f65, %f55, %f56;
	add.f32 	%f66, %f57, %f58;
	add.f32 	%f67, %f59, %f60;
	add.f32 	%f68, %f61, %f62;
	add.f32 	%f69, %f63, %f64;
	add.f32 	%f70, %f65, %f66;
	add.f32 	%f71, %f67, %f68;
	add.f32 	%f72, %f69, %f70;
	add.f32 	%f326, %f71, %f72;
	add.s64 	%rd8, %rd19, -4096;
	setp.lt.u64 	%p3, %rd8, 4096;
	mov.b64 	%rd53, 4096;
	@%p3 bra 	$L__BB8_32;
	mov.b64 	%rd53, 4096;
$L__BB8_30:
	shl.b64 	%rd24, %rd53, 2;
	add.s64 	%rd25, %rd7, %rd24;
	ld.global.f32 	%f73, [%rd25];
	ld.global.f32 	%f74, [%rd25+1024];
	ld.global.f32 	%f75, [%rd25+2048];
	ld.global.f32 	%f76, [%rd25+3072];
	ld.global.f32 	%f77, [%rd25+4096];
	ld.global.f32 	%f78, [%rd25+5120];
	ld.global.f32 	%f79, [%rd25+6144];
	ld.global.f32 	%f80, [%rd25+7168];
	ld.global.f32 	%f81, [%rd25+8192];
	ld.global.f32 	%f82, [%rd25+9216];
	ld.global.f32 	%f83, [%rd25+10240];
	ld.global.f32 	%f84, [%rd25+11264];
	ld.global.f32 	%f85, [%rd25+12288];
	ld.global.f32 	%f86, [%rd25+13312];
	ld.global.f32 	%f87, [%rd25+14336];
	ld.global.f32 	%f88, [%rd25+15360];
	add.f32 	%f89, %f326, %f73;
	add.f32 	%f90, %f74, %f75;
	add.f32 	%f91, %f76, %f77;
	add.f32 	%f92, %f78, %f79;
	add.f32 	%f93, %f80, %f81;
	add.f32 	%f94, %f82, %f83;
	add.f32 	%f95, %f84, %f85;
	add.f32 	%f96, %f86, %f87;
	add.f32 	%f97, %f89, %f90;
	add.f32 	%f98, %f91, %f92;
	add.f32 	%f99, %f93, %f94;
	add.f32 	%f100, %f95, %f96;
	add.f32 	%f101, %f97, %f98;
	add.f32 	%f102, %f99, %f100;
	add.f32 	%f103, %f101, %f102;
	add.f32 	%f326, %f103, %f88;
	sub.s64 	%rd26, %rd19, %rd53;
	setp.lt.u64 	%p4, %rd26, 4096;
	@%p4 bra 	$L__BB8_45;
	add.s64 	%rd53, %rd53, 4096;
	setp.le.u64 	%p5, %rd53, %rd8;
	@%p5 bra 	$L__BB8_30;
$L__BB8_32:
	setp.le.u64 	%p6, %rd19, %rd53;
	cvt.u32.u64 	%r42, %rd53;
	cvt.u32.u64 	%r43, %rd19;
	sub.s32 	%r44, %r43, %r42;
	setp.ge.s32 	%p7, %r24, %r44;
	or.pred  	%p8, %p6, %p7;
	@%p8 bra 	$L__BB8_45;
	not.b32 	%r47, %r24;
	add.s32 	%r48, %r47, %r43;
	sub.s32 	%r50, %r48, %r42;
	shr.u32 	%r51, %r50, 8;
	add.s32 	%r25, %r51, 1;
	and.b32  	%r26, %r25, 15;
	setp.lt.u32 	%p9, %r50, 3840;
	mov.u32 	%r167, %r24;
	@%p9 bra 	$L__BB8_36;
	and.b32  	%r52, %r25, 33554416;
	neg.s32 	%r165, %r52;
	add.s64 	%rd27, %rd53, %rd6;
	shl.b64 	%rd28, %rd27, 2;
	add.s64 	%rd29, %rd28, %rd2;
	add.s64 	%rd54, %rd29, 8192;
	mov.u32 	%r167, %r24;
$L__BB8_35:
	.pragma "nounroll";
	ld.global.f32 	%f105, [%rd54+-8192];
	add.f32 	%f106, %f326, %f105;
	ld.global.f32 	%f107, [%rd54+-7168];
	add.f32 	%f108, %f106, %f107;
	ld.global.f32 	%f109, [%rd54+-6144];
	add.f32 	%f110, %f108, %f109;
	ld.global.f32 	%f111, [%rd54+-5120];
	add.f32 	%f112, %f110, %f111;
	ld.global.f32 	%f113, [%rd54+-4096];
	add.f32 	%f114, %f112, %f113;
	ld.global.f32 	%f115, [%rd54+-3072];
	add.f32 	%f116, %f114, %f115;
	ld.global.f32 	%f117, [%rd54+-2048];
	add.f32 	%f118, %f116, %f117;
	ld.global.f32 	%f119, [%rd54+-1024];
	add.f32 	%f120, %f118, %f119;
	ld.global.f32 	%f121, [%rd54];
	add.f32 	%f122, %f120, %f121;
	ld.global.f32 	%f123, [%rd54+1024];
	add.f32 	%f124, %f122, %f123;
	ld.global.f32 	%f125, [%rd54+2048];
	add.f32 	%f126, %f124, %f125;
	ld.global.f32 	%f127, [%rd54+3072];
	add.f32 	%f128, %f126, %f127;
	ld.global.f32 	%f129, [%rd54+4096];
	add.f32 	%f130, %f128, %f129;
	ld.global.f32 	%f131, [%rd54+5120];
	add.f32 	%f132, %f130, %f131;
	ld.global.f32 	%f133, [%rd54+6144];
	add.f32 	%f134, %f132, %f133;
	ld.global.f32 	%f135, [%rd54+7168];
	add.f32 	%f326, %f134, %f135;
	add.s32 	%r167, %r167, 4096;
	add.s32 	%r165, %r165, 16;
	add.s64 	%rd54, %rd54, 16384;
	setp.ne.s32 	%p10, %r165, 0;
	@%p10 bra 	$L__BB8_35;
$L__BB8_36:
	setp.eq.s32 	%p11, %r26, 0;
	@%p11 bra 	$L__BB8_45;
	and.b32  	%r33, %r25, 7;
	setp.lt.u32 	%p12, %r26, 8;
	@%p12 bra 	$L__BB8_39;
	cvt.u64.u32 	%rd30, %r167;
	add.s64 	%rd31, %rd53, %rd30;
	shl.b64 	%rd32, %rd31, 2;
	add.s64 	%rd33, %rd2, %rd32;
	ld.global.f32 	%f137, [%rd33];
	add.f32 	%f138, %f326, %f137;
	ld.global.f32 	%f139, [%rd33+1024];
	add.f32 	%f140, %f138, %f139;
	ld.global.f32 	%f141, [%rd33+2048];
	add.f32 	%f142, %f140, %f141;
	ld.global.f32 	%f143, [%rd33+3072];
	add.f32 	%f144, %f142, %f143;
	ld.global.f32 	%f145, [%rd33+4096];
	add.f32 	%f146, %f144, %f145;
	ld.global.f32 	%f147, [%rd33+5120];
	add.f32 	%f148, %f146, %f147;
	ld.global.f32 	%f149, [%rd33+6144];
	add.f32 	%f150, %f148, %f149;
	ld.global.f32 	%f151, [%rd33+7168];
	add.f32 	%f326, %f150, %f151;
	add.s32 	%r167, %r167, 2048;
$L__BB8_39:
	setp.eq.s32 	%p13, %r33, 0;
	@%p13 bra 	$L__BB8_45;
	and.b32  	%r36, %r25, 3;
	setp.lt.u32 	%p14, %r33, 4;
	@%p14 bra 	$L__BB8_42;
	cvt.u64.u32 	%rd34, %r167;
	add.s64 	%rd35, %rd53, %rd34;
	shl.b64 	%rd36, %rd35, 2;
	add.s64 	%rd37, %rd2, %rd36;
	ld.global.f32 	%f153, [%rd37];
	add.f32 	%f154, %f326, %f153;
	ld.global.f32 	%f155, [%rd37+1024];
	add.f32 	%f156, %f154, %f155;
	ld.global.f32 	%f157, [%rd37+2048];
	add.f32 	%f158, %f156, %f157;
	ld.global.f32 	%f159, [%rd37+3072];
	add.f32 	%f326, %f158, %f159;
	add.s32 	%r167, %r167, 1024;
$L__BB8_42:
	setp.eq.s32 	%p15, %r36, 0;
	@%p15 bra 	$L__BB8_45;
	cvt.u64.u32 	%rd38, %r167;
	add.s64 	%rd39, %rd53, %rd38;
	shl.b64 	%rd40, %rd39, 2;
	add.s64 	%rd55, %rd2, %rd40;
	neg.s32 	%r170, %r36;
$L__BB8_44:
	.pragma "nounroll";
	ld.global.f32 	%f160, [%rd55];
	add.f32 	%f326, %f326, %f160;
	add.s64 	%rd55, %rd55, 1024;
	add.s32 	%r170, %r170, 1;
	setp.ne.s32 	%p16, %r170, 0;
	@%p16 bra 	$L__BB8_44;
$L__BB8_45:
	// begin inline asm
	mov.u32 %r53, %laneid;
	// end inline asm
	mov.b32 	%r55, %f326;
	mov.b32 	%r56, 1;
	mov.b32 	%r77, 31;
	mov.b32 	%r78, -1;
	// begin inline asm
	shfl.sync.down.b32 %r54, %r55, %r56, %r77, %r78;
	// end inline asm
	setp.gt.s32 	%p17, %r53, 30;
	mov.b32 	%f161, %r54;
	add.f32 	%f162, %f326, %f161;
	selp.f32 	%f163, %f326, %f162, %p17;
	mov.b32 	%r60, %f163;
	mov.b32 	%r61, 2;
	// begin inline asm
	shfl.sync.down.b32 %r59, %r60, %r61, %r77, %r78;
	// end inline asm
	setp.gt.s32 	%p18, %r53, 29;
	mov.b32 	%f164, %r59;
	add.f32 	%f165, %f163, %f164;
	selp.f32 	%f166, %f163, %f165, %p18;
	mov.b32 	%r65, %f166;
	mov.b32 	%r66, 4;
	// begin inline asm
	shfl.sync.down.b32 %r64, %r65, %r66, %r77, %r78;
	// end inline asm
	setp.gt.s32 	%p19, %r53, 27;
	mov.b32 	%f167, %r64;
	add.f32 	%f168, %f166, %f167;
	selp.f32 	%f169, %f166, %f168, %p19;
	mov.b32 	%r70, %f169;
	mov.b32 	%r71, 8;
	// begin inline asm
	shfl.sync.down.b32 %r69, %r70, %r71, %r77, %r78;
	// end inline asm
	setp.gt.s32 	%p20, %r53, 23;
	mov.b32 	%f170, %r69;
	add.f32 	%f171, %f169, %f170;
	selp.f32 	%f172, %f169, %f171, %p20;
	mov.b32 	%r75, %f172;
	mov.b32 	%r76, 16;
	// begin inline asm
	shfl.sync.down.b32 %r74, %r75, %r76, %r77, %r78;
	// end inline asm
	setp.gt.s32 	%p21, %r53, 15;
	mov.b32 	%f173, %r74;
	add.f32 	%f38, %f172, %f173;
	selp.f32 	%f327, %f172, %f38, %p21;
	setp.ne.s32 	%p22, %r53, 0;
	@%p22 bra 	$L__BB8_47;
	shr.u32 	%r79, %r24, 3;
	and.b32  	%r80, %r79, 124;
	mov.u32 	%r81, _ZZN3cub18CUB_300001_SM_10006detail6reduce28DeviceReduceSingleTileKernelINS2_10policy_hubIfyN4cuda3std3__44plusIfEEE10Policy1000EN6thrust24THRUST_300001_SM_1000_NS6detail15normal_iteratorINSD_10device_ptrIfEEEEPfyS9_ffNS7_10__identityEEEvT0_T1_T2_T3_T4_T6_E12temp_storage;
	add.s32 	%r82, %r81, %r80;
	st.shared.f32 	[%r82+8], %f38;
$L__BB8_47:
	bar.sync 	0;
	setp.ne.s32 	%p23, %r24, 0;
	@%p23 bra 	$L__BB8_49;
	ld.shared.f32 	%f174, [_ZZN3cub18CUB_300001_SM_10006detail6reduce28DeviceReduceSingleTileKernelINS2_10policy_hubIfyN4cuda3std3__44plusIfEEE10Policy1000EN6thrust24THRUST_300001_SM_1000_NS6detail15normal_iteratorINSD_10device_ptrIfEEEEPfyS9_ffNS7_10__identityEEEvT0_T1_T2_T3_T4_T6_E12temp_storage+12];
	add.f32 	%f175, %f327, %f174;
	ld.shared.f32 	%f176, [_ZZN3cub18CUB_300001_SM_10006detail6reduce28DeviceReduceSingleTileKernelINS2_10policy_hubIfyN4cuda3std3__44plusIfEEE10Policy1000EN6thrust24THRUST_300001_SM_1000_NS6detail15normal_iteratorINSD_10device_ptrIfEEEEPfyS9_ffNS7_10__identityEEEvT0_T1_T2_T3_T4_T6_E12temp_storage+16];
	add.f32 	%f177, %f175, %f176;
	ld.shared.f32 	%f178, [_ZZN3cub18CUB_300001_SM_10006detail6reduce28DeviceReduceSingleTileKernelINS2_10policy_hubIfyN4cuda3std3__44plusIfEEE10Policy1000EN6thrust24THRUST_300001_SM_1000_NS6detail15normal_iteratorINSD_10device_ptrIfEEEEPfyS9_ffNS7_10__identityEEEvT0_T1_T2_T3_T4_T6_E12temp_storage+20];
	add.f32 	%f179, %f177, %f178;
	ld.shared.f32 	%f180, [_ZZN3cub18CUB_300001_SM_10006detail6reduce28DeviceReduceSingleTileKernelINS2_10policy_hubIfyN4cuda3std3__44plusIfEEE10Policy1000EN6thrust24THRUST_300001_SM_1000_NS6detail15normal_iteratorINSD_10device_ptrIfEEEEPfyS9_ffNS7_10__identityEEEvT0_T1_T2_T3_T4_T6_E12temp_storage+24];
	add.f32 	%f181, %f179, %f180;
	ld.shared.f32 	%f182, [_ZZN3cub18CUB_300001_SM_10006detail6reduce28DeviceReduceSingleTileKernelINS2_10policy_hubIfyN4cuda3std3__44plusIfEEE10Policy1000EN6thrust24THRUST_300001_SM_1000_NS6detail15normal_iteratorINSD_10device_ptrIfEEEEPfyS9_ffNS7_10__identityEEEvT0_T1_T2_T3_T4_T6_E12temp_storage+28];
	add.f32 	%f183, %f181, %f182;
	ld.shared.f32 	%f184, [_ZZN3cub18CUB_300001_SM_10006detail6reduce28DeviceReduceSingleTileKernelINS2_10policy_hubIfyN4cuda3std3__44plusIfEEE10Policy1000EN6thrust24THRUST_300001_SM_1000_NS6detail15normal_iteratorINSD_10device_ptrIfEEEEPfyS9_ffNS7_10__identityEEEvT0_T1_T2_T3_T4_T6_E12temp_storage+32];
	add.f32 	%f185, %f183, %f184;
	ld.shared.f32 	%f186, [_ZZN3cub18CUB_300001_SM_10006detail6reduce28DeviceReduceSingleTileKernelINS2_10policy_hubIfyN4cuda3std3__44plusIfEEE10Policy1000EN6thrust24THRUST_300001_SM_1000_NS6detail15normal_iteratorINSD_10device_ptrIfEEEEPfyS9_ffNS7_10__identityEEEvT0_T1_T2_T3_T4_T6_E12temp_storage+36];
	add.f32 	%f327, %f185, %f186;
$L__BB8_49:
	mov.u32 	%r155, %tid.x;
	setp.ne.s32 	%p57, %r155, 0;
	@%p57 bra 	$L__BB8_51;
	add.f32 	%f305, %f42, %f327;
	st.global.f32 	[%rd1], %f305;
$L__BB8_51:
	ret;

}
	// .globl	_ZN3cub18CUB_300001_SM_10006detail6reduce18DeviceReduceKernelINS2_10policy_hubIfyN4cuda3std3__44plusIfEEE10Policy1000EN6thrust24THRUST_300001_SM_1000_NS6detail15normal_iteratorINSD_10device_ptrIfEEEEyS9_fNS7_10__identityEEEvT0_PT3_T1_NS0_13GridEvenShareISN_EET2_T4_
.visible .entry _ZN3cub18CUB_300001_SM_10006detail6reduce18DeviceReduceKernelINS2_10policy_hubIfyN4cuda3std3__44plusIfEEE10Policy1000EN6thrust24THRUST_300001_SM_1000_NS6detail15normal_iteratorINSD_10device_ptrIfEEEEyS9_fNS7_10__identityEEEvT0_PT3_T1_NS0_13GridEvenShareISN_EET2_T4_(
	.param .align 8 .b8 _ZN3cub18CUB_300001_SM_10006detail6reduce18DeviceReduceKernelINS2_10policy_hubIfyN4cuda3std3__44plusIfEEE10Policy1000EN6thrust24THRUST_300001_SM_1000_NS6detail15normal_iteratorINSD_10device_ptrIfEEEEyS9_fNS7_10__identityEEEvT0_PT3_T1_NS0_13GridEvenShareISN_EET2_T4__param_0[8],
	.param .u64 .ptr .align 1 _ZN3cub18CUB_300001_SM_10006detail6reduce18DeviceReduceKernelINS2_10policy_hubIfyN4cuda3std3__44plusIfEEE10Policy1000EN6thrust24THRUST_300001_SM_1000_NS6detail15normal_iteratorINSD_10device_ptrIfEEEEyS9_fNS7_10__identityEEEvT0_PT3_T1_NS0_13GridEvenShareISN_EET2_T4__param_1,
	.param .u64 _ZN3cub18CUB_300001_SM_10006detail6reduce18DeviceReduceKernelINS2_10policy_hubIfyN4cuda3std3__44plusIfEEE10Policy1000EN6thrust24THRUST_300001_SM_1000_NS6detail15normal_iteratorINSD_10device_ptrIfEEEEyS9_fNS7_10__identityEEEvT0_PT3_T1_NS0_13GridEvenShareISN_EET2_T4__param_2,
	.param .align 8 .b8 _ZN3cub18CUB_300001_SM_10006detail6reduce18DeviceReduceKernelINS2_10policy_hubIfyN4cuda3std3__44plusIfEEE10Policy1000EN6thrust24THRUST_300001_SM_1000_NS6detail15normal_iteratorINSD_10device_ptrIfEEEEyS9_fNS7_10__identityEEEvT0_PT3_T1_NS0_13GridEvenShareISN_EET2_T4__param_3[72],
	.param .align 1 .b8 _ZN3cub18CUB_300001_SM_10006detail6reduce18DeviceReduceKernelINS2_10policy_hubIfyN4cuda3std3__44plusIfEEE10Policy1000EN6thrust24THRUST_300001_SM_1000_NS6detail15normal_iteratorINSD_10device_ptrIfEEEEyS9_fNS7_10__identityEEEvT0_PT3_T1_NS0_13GridEvenShareISN_EET2_T4__param_4[1],
	.param .align 1 .b8 _ZN3cub18CUB_300001_SM_10006detail6reduce18DeviceReduceKernelINS2_10policy_hubIfyN4cuda3std3__44plusIfEEE10Policy1000EN6thrust24THRUST_300001_SM_1000_NS6detail15normal_iteratorINSD_10device_ptrIfEEEEyS9_fNS7_10__identityEEEvT0_PT3_T1_NS0_13GridEvenShareISN_EET2_T4__param_5[1]
)
.maxntid 256
{
	.reg .pred 	%p<57>;
	.reg .b16 	%rs<4>;
	.reg .b32 	%r<206>;
	.reg .b32 	%f<324>;
	.reg .b64 	%rd<78>;
	// demoted variable
	.shared .align 4 .b8 _ZZN3cub18CUB_300001_SM_10006detail6reduce18DeviceReduceKernelINS2_10policy_hubIfyN4cuda3std3__44plusIfEEE10Policy1000EN6thrust24THRUST_300001_SM_1000_NS6detail15normal_iteratorINSD_10device_ptrIfEEEEyS9_fNS7_10__identityEEEvT0_PT3_T1_NS0_13GridEvenShareISN_EET2_T4_E12temp_storage[44];
	ld.param.u64 	%rd1, [_ZN3cub18CUB_300001_SM_10006detail6reduce18DeviceReduceKernelINS2_10policy_hubIfyN4cuda3std3__44plusIfEEE10Policy1000EN6thrust24THRUST_300001_SM_1000_NS6detail15normal_iteratorINSD_10device_ptrIfEEEEyS9_fNS7_10__identityEEEvT0_PT3_T1_NS0_13GridEvenShareISN_EET2_T4__param_3+32];
	ld.param.u32 	%r1, [_ZN3cub18CUB_300001_SM_10006detail6reduce18DeviceReduceKernelINS2_10policy_hubIfyN4cuda3std3__44plusIfEEE10Policy1000EN6thrust24THRUST_300001_SM_1000_NS6detail15normal_iteratorINSD_10device_ptrIfEEEEyS9_fNS7_10__identityEEEvT0_PT3_T1_NS0_13GridEvenShareISN_EET2_T4__param_3+40];
	ld.param.u64 	%rd25, [_ZN3cub18CUB_300001_SM_10006detail6reduce18DeviceReduceKernelINS2_10policy_hubIfyN4cuda3std3__44plusIfEEE10Policy1000EN6thrust24THRUST_300001_SM_1000_NS6detail15normal_iteratorINSD_10device_ptrIfEEEEyS9_fNS7_10__identityEEEvT0_PT3_T1_NS0_13GridEvenShareISN_EET2_T4__param_0];
	cvta.to.global.u64 	%rd2, %rd25;
	mov.u32 	%r2, %ctaid.x;
	shl.b32 	%r50, %r1, 12;
	cvt.s64.s32 	%rd3, %r50;
	shl.b32 	%r51, %r2, 12;
	cvt.u64.u32 	%rd4, %r51;
	sub.s64 	%rd5, %rd1, %rd4;
	setp.gt.u64 	%p1, %rd5, 4095;
	@%p1 bra 	$L__BB9_25;
	cvt.u32.u64 	%r112, %rd4;
	cvt.u32.u64 	%r3, %rd1;
	sub.s32 	%r4, %r3, %r112;
	mov.u32 	%r5, %tid.x;
	setp.ge.s32 	%p23, %r5, %r4;
	mov.f32 	%f312, 0f00000000;
	mov.u32 	%r193, %r5;
	@%p23 bra 	$L__BB9_3;
	add.s32 	%r114, %r112, %r5;
	mul.wide.u32 	%rd51, %r114, 4;
	add.s64 	%rd52, %rd2, %rd51;
	ld.global.f32 	%f312, [%rd52];
	add.s32 	%r193, %r5, 256;
$L__BB9_3:
	setp.ge.s32 	%p24, %r193, %r4;
	@%p24 bra 	$L__BB9_16;
	not.b32 	%r116, %r193;
	add.s32 	%r117, %r116, %r3;
	sub.s32 	%r118, %r117, %r112;
	shr.u32 	%r119, %r118, 8;
	add.s32 	%r8, %r119, 1;
	and.b32  	%r9, %r8, 15;
	setp.lt.u32 	%p25, %r118, 3840;
	@%p25 bra 	$L__BB9_7;
	and.b32  	%r120, %r8, 33554416;
	neg.s32 	%r191, %r120;
	mul.wide.u32 	%rd53, %r2, 16384;
	mul.wide.u32 	%rd54, %r193, 4;
	or.b64  	%rd55, %rd53, %rd54;
	add.s64 	%rd56, %rd55, %rd2;
	add.s64 	%rd72, %rd56, 8192;
$L__BB9_6:
	.pragma "nounroll";
	ld.global.f32 	%f187, [%rd72+-8192];
	add.f32 	%f188, %f312, %f187;
	ld.global.f32 	%f189, [%rd72+-7168];
	add.f32 	%f190, %f188, %f189;
	ld.global.f32 	%f191, [%rd72+-6144];
	add.f32 	%f192, %f190, %f191;
	ld.global.f32 	%f193, [%rd72+-5120];
	add.f32 	%f194, %f192, %f193;
	ld.global.f32 	%f195, [%rd72+-4096];
	add.f32 	%f196, %f194, %f195;
	ld.global.f32 	%f197, [%rd72+-3072];
	add.f32 	%f198, %f196, %f197;
	ld.global.f32 	%f199, [%rd72+-2048];
	add.f32 	%f200, %f198, %f199;
	ld.global.f32 	%f201, [%rd72+-1024];
	add.f32 	%f202, %f200, %f201;
	ld.global.f32 	%f203, [%rd72];
	add.f32 	%f204, %f202, %f203;
	ld.global.f32 	%f205, [%rd72+1024];
	add.f32 	%f206, %f204, %f205;
	ld.global.f32 	%f207, [%rd72+2048];
	add.f32 	%f208, %f206, %f207;
	ld.global.f32 	%f209, [%rd72+3072];
	add.f32 	%f210, %f208, %f209;
	ld.global.f32 	%f211, [%rd72+4096];
	add.f32 	%f212, %f210, %f211;
	ld.global.f32 	%f213, [%rd72+5120];
	add.f32 	%f214, %f212, %f213;
	ld.global.f32 	%f215, [%rd72+6144];
	add.f32 	%f216, %f214, %f215;
	ld.global.f32 	%f217, [%rd72+7168];
	add.f32 	%f312, %f216, %f217;
	add.s32 	%r193, %r193, 4096;
	add.s32 	%r191, %r191, 16;
	add.s64 	%rd72, %rd72, 16384;
	setp.ne.s32 	%p26, %r191, 0;
	@%p26 bra 	$L__BB9_6;
$L__BB9_7:
	setp.eq.s32 	%p27, %r9, 0;
	@%p27 bra 	$L__BB9_16;
	and.b32  	%r16, %r8, 7;
	setp.lt.u32 	%p28, %r9, 8;
	@%p28 bra 	$L__BB9_10;
	cvt.s64.s32 	%rd57, %r193;
	add.s64 	%rd58, %rd57, %rd4;
	shl.b64 	%rd59, %rd58, 2;
	add.s64 	%rd60, %rd2, %rd59;
	ld.global.f32 	%f219, [%rd60];
	add.f32 	%f220, %f312, %f219;
	ld.global.f32 	%f221, [%rd60+1024];
	add.f32 	%f222, %f220, %f221;
	ld.global.f32 	%f223, [%rd60+2048];
	add.f32 	%f224, %f222, %f223;
	ld.global.f32 	%f225, [%rd60+3072];
	add.f32 	%f226, %f224, %f225;
	ld.global.f32 	%f227, [%rd60+4096];
	add.f32 	%f228, %f226, %f227;
	ld.global.f32 	%f229, [%rd60+5120];
	add.f32 	%f230, %f228, %f229;
	ld.global.f32 	%f231, [%rd60+6144];
	add.f32 	%f232, %f230, %f231;
	ld.global.f32 	%f233, [%rd60+7168];
	add.f32 	%f312, %f232, %f233;
	add.s32 	%r193, %r193, 2048;
$L__BB9_10:
	setp.eq.s32 	%p29, %r16, 0;
	@%p29 bra 	$L__BB9_16;
	and.b32  	%r19, %r8, 3;
	setp.lt.u32 	%p30, %r16, 4;
	@%p30 bra 	$L__BB9_13;
	cvt.s64.s32 	%rd61, %r193;
	add.s64 	%rd62, %rd61, %rd4;
	shl.b64 	%rd63, %rd62, 2;
	add.s64 	%rd64, %rd2, %rd63;
	ld.global.f32 	%f235, [%rd64];
	add.f32 	%f236, %f312, %f235;
	ld.global.f32 	%f237, [%rd64+1024];
	add.f32 	%f238, %f236, %f237;
	ld.global.f32 	%f239, [%rd64+2048];
	add.f32 	%f240, %f238, %f239;
	ld.global.f32 	%f241, [%rd64+3072];
	add.f32 	%f312, %f240, %f241;
	add.s32 	%r193, %r193, 1024;
$L__BB9_13:
	setp.eq.s32 	%p31, %r19, 0;
	@%p31 bra 	$L__BB9_16;
	mul.wide.u32 	%rd65, %r2, 16384;
	add.s64 	%rd9, %rd2, %rd65;
	neg.s32 	%r196, %r19;
$L__BB9_15:
	.pragma "nounroll";
	mul.wide.s32 	%rd66, %r193, 4;
	add.s64 	%rd67, %rd9, %rd66;
	ld.global.f32 	%f242, [%rd67];
	add.f32 	%f312, %f312, %f242;
	add.s32 	%r193, %r193, 256;
	add.s32 	%r196, %r196, 1;
	setp.ne.s32 	%p32, %r196, 0;
	@%p32 bra 	$L__BB9_15;
$L__BB9_16:
	setp.lt.s32 	%p33, %r4, 256;
	@%p33 bra 	$L__BB9_21;
	// begin inline asm
	mov.u32 %r159, %laneid;
	// end inline asm
	mov.b32 	%r161, %f312;
	mov.b32 	%r162, 1;
	mov.b32 	%r183, 31;
	mov.b32 	%r184, -1;
	// begin inline asm
	shfl.sync.down.b32 %r160, %r161, %r162, %r183, %r184;
	// end inline asm
	setp.gt.s32 	%p49, %r159, 30;
	mov.b32 	%f277, %r160;
	add.f32 	%f278, %f312, %f277;
	selp.f32 	%f279, %f312, %f278, %p49;
	mov.b32 	%r166, %f279;
	mov.b32 	%r167, 2;
	// begin inline asm
	shfl.sync.down.b32 %r165, %r166, %r167, %r183, %r184;
	// end inline asm
	setp.gt.s32 	%p50, %r159, 29;
	mov.b32 	%f280, %r165;
	add.f32 	%f281, %f279, %f280;
	selp.f32 	%f282, %f279, %f281, %p50;
	mov.b32 	%r171, %f282;
	mov.b32 	%r172, 4;
	// begin inline asm
	shfl.sync.down.b32 %r170, %r171, %r172, %r183, %r184;
	// end inline asm
	setp.gt.s32 	%p51, %r159, 27;
	mov.b32 	%f283, %r170;
	add.f32 	%f284, %f282, %f283;
	selp.f32 	%f285, %f282, %f284, %p51;
	mov.b32 	%r176, %f285;
	mov.b32 	%r177, 8;
	// begin inline asm
	shfl.sync.down.b32 %r175, %r176, %r177, %r183, %r184;
	// end inline asm
	setp.gt.s32 	%p52, %r159, 23;
	mov.b32 	%f286, %r175;
	add.f32 	%f287, %f285, %f286;
	selp.f32 	%f288, %f285, %f287, %p52;
	mov.b32 	%r181, %f288;
	mov.b32 	%r182, 16;
	// begin inline asm
	shfl.sync.down.b32 %r180, %r181, %r182, %r183, %r184;
	// end inline asm
	setp.gt.s32 	%p53, %r159, 15;
	mov.b32 	%f289, %r180;
	add.f32 	%f16, %f288, %f289;
	selp.f32 	%f323, %f288, %f16, %p53;
	setp.ne.s32 	%p54, %r159, 0;
	@%p54 bra 	$L__BB9_19;
	shr.u32 	%r185, %r5, 3;
	and.b32  	%r186, %r185, 124;
	mov.u32 	%r187, _ZZN3cub18CUB_300001_SM_10006detail6reduce18DeviceReduceKernelINS2_10policy_hubIfyN4cuda3std3__44plusIfEEE10Policy1000EN6thrust24THRUST_300001_SM_1000_NS6detail15normal_iteratorINSD_10device_ptrIfEEEEyS9_fNS7_10__identityEEEvT0_PT3_T1_NS0_13GridEvenShareISN_EET2_T4_E12temp_storage;
	add.s32 	%r188, %r187, %r186;
	st.shared.f32 	[%r188+8], %f16;
$L__BB9_19:
	bar.sync 	0;
	setp.ne.s32 	%p55, %r5, 0;
	@%p55 bra 	$L__BB9_46;
	ld.shared.f32 	%f290, [_ZZN3cub18CUB_300001_SM_10006detail6reduce18DeviceReduceKernelINS2_10policy_hubIfyN4cuda3std3__44plusIfEEE10Policy1000EN6thrust24THRUST_300001_SM_1000_NS6detail15normal_iteratorINSD_10device_ptrIfEEEEyS9_fNS7_10__identityEEEvT0_PT3_T1_NS0_13GridEvenShareISN_EET2_T4_E12temp_storage+12];
	add.f32 	%f291, %f323, %f290;
	ld.shared.f32 	%f292, [_ZZN3cub18CUB_300001_SM_10006detail6reduce18DeviceReduceKernelINS2_10policy_hubIfyN4cuda3std3__44plusIfEEE10Policy1000EN6thrust24THRUST_300001_SM_1000_NS6detail15normal_iteratorINSD_10device_ptrIfEEEEyS9_fNS7_10__identityEEEvT0_PT3_T1_NS0_13GridEvenShareISN_EET2_T4_E12temp_storage+16];
	add.f32 	%f293, %f291, %f292;
	ld.shared.f32 	%f294, [_ZZN3cub18CUB_300001_SM_10006detail6reduce18DeviceReduceKernelINS2_10policy_hubIfyN4cuda3std3__44plusIfEEE10Policy1000EN6thrust24THRUST_300001_SM_1000_NS6detail15normal_iteratorINSD_10device_ptrIfEEEEyS9_fNS7_10__identityEEEvT0_PT3_T1_NS0_13GridEvenShareISN_EET2_T4_E12temp_storage+20];
	add.f32 	%f295, %f293, %f294;
	ld.shared.f32 	%f296, [_ZZN3cub18CUB_300001_SM_10006detail6reduce18DeviceReduceKernelINS2_10policy_hubIfyN4cuda3std3__44plusIfEEE10Policy1000EN6thrust24THRUST_300001_SM_1000_NS6detail15normal_iteratorINSD_10device_ptrIfEEEEyS9_fNS7_10__identityEEEvT0_PT3_T1_NS0_13GridEvenShareISN_EET2_T4_E12temp_storage+24];
	add.f32 	%f297, %f295, %f296;
	ld.shared.f32 	%f298, [_ZZN3cub18CUB_300001_SM_10006detail6reduce18DeviceReduceKernelINS2_10policy_hubIfyN4cuda3std3__44plusIfEEE10Policy1000EN6thrust24THRUST_300001_SM_1000_NS6detail15normal_iteratorINSD_10device_ptrIfEEEEyS9_fNS7_10__identityEEEvT0_PT3_T1_NS0_13GridEvenShareISN_EET2_T4_E12temp_storage+28];
	add.f32 	%f299, %f297, %f298;
	ld.shared.f32 	%f300, [_ZZN3cub18CUB_300001_SM_10006detail6reduce18DeviceReduceKernelINS2_10policy_hubIfyN4cuda3std3__44plusIfEEE10Policy1000EN6thrust24THRUST_300001_SM_1000_NS6detail15normal_iteratorINSD_10device_ptrIfEEEEyS9_fNS7_10__identityEEEvT0_PT3_T1_NS0_13GridEvenShareISN_EET2_T4_E12temp_storage+32];
	add.f32 	%f301, %f299, %f300;
	ld.shared.f32 	%f302, [_ZZN3cub18CUB_300001_SM_10006detail6reduce18DeviceReduceKernelINS2_10policy_hubIfyN4cuda3std3__44plusIfEEE10Policy1000EN6thrust24THRUST_300001_SM_1000_NS6detail15normal_iteratorINSD_10device_ptrIfEEEEyS9_fNS7_10__identityEEEvT0_PT3_T1_NS0_13GridEvenShareISN_EET2_T4_E12temp_storage+36];
	add.f32 	%f323, %f301, %f302;
	bra.uni 	$L__BB9_46;
$L__BB9_21:
	// begin inline asm
	mov.u32 %r121, %laneid;
	// end inline asm
	and.b32  	%r147, %r5, 992;
	add.s32 	%r148, %r147, 32;
	setp.gt.s32 	%p34, %r148, %r4;
	not.b32 	%r149, %r147;
	add.s32 	%r150, %r4, %r149;
	selp.b32 	%r145, %r150, 31, %p34;
	mov.b32 	%r123, %f312;
	mov.b32 	%r124, 1;
	mov.b32 	%r146, -1;
	// begin inline asm
	shfl.sync.down.b32 %r122, %r123, %r124, %r145, %r146;
	// end inline asm
	setp.lt.s32 	%p35, %r121, %r145;
	mov.b32 	%f243, %r122;
	add.f32 	%f244, %f312, %f243;
	selp.f32 	%f245, %f244, %f312, %p35;
	mov.b32 	%r128, %f245;
	mov.b32 	%r129, 2;
	// begin inline asm
	shfl.sync.down.b32 %r127, %r128, %r129, %r145, %r146;
	// end inline asm
	add.s32 	%r151, %r121, 2;
	setp.gt.s32 	%p36, %r151, %r145;
	mov.b32 	%f246, %r127;
	add.f32 	%f247, %f245, %f246;
	selp.f32 	%f248, %f245, %f247, %p36;
	mov.b32 	%r133, %f248;
	mov.b32 	%r134, 4;
	// begin inline asm
	shfl.sync.down.b32 %r132, %r133, %r134, %r145, %r146;
	// end inline asm
	add.s32 	%r152, %r121, 4;
	setp.gt.s32 	%p37, %r152, %r145;
	mov.b32 	%f249, %r132;
	add.f32 	%f250, %f248, %f249;
	selp.f32 	%f251, %f248, %f250, %p37;
	mov.b32 	%r138, %f251;
	mov.b32 	%r139, 8;
	// begin inline asm
	shfl.sync.down.b32 %r137, %r138, %r139, %r145, %r146;
	// end inline asm
	add.s32 	%r153, %r121, 8;
	setp.gt.s32 	%p38, %r153, %r145;
	mov.b32 	%f252, %r137;
	add.f32 	%f253, %f251, %f252;
	selp.f32 	%f254, %f251, %f253, %p38;
	mov.b32 	%r143, %f254;
	mov.b32 	%r144, 16;
	// begin inline asm
	shfl.sync.down.b32 %r142, %r143, %r144, %r145, %r146;
	// end inline asm
	add.s32 	%r154, %r121, 16;
	setp.gt.s32 	%p39, %r154, %r145;
	mov.b32 	%f255, %r142;
	add.f32 	%f256, %f254, %f255;
	selp.f32 	%f323, %f254, %f256, %p39;
	setp.ne.s32 	%p40, %r121, 0;
	@%p40 bra 	$L__BB9_23;
	shr.u32 	%r155, %r5, 3;
	and.b32  	%r156, %r155, 124;
	mov.u32 	%r157, _ZZN3cub18CUB_300001_SM_10006detail6reduce18DeviceReduceKernelINS2_10policy_hubIfyN4cuda3std3__44plusIfEEE10Policy1000EN6thrust24THRUST_300001_SM_1000_NS6detail15normal_iteratorINSD_10device_ptrIfEEEEyS9_fNS7_10__identityEEEvT0_PT3_T1_NS0_13GridEvenShareISN_EET2_T4_E12temp_storage;
	add.s32 	%r158, %r157, %r156;
	st.shared.f32 	[%r158+8], %f323;
$L__BB9_23:
	bar.sync 	0;
	setp.ne.s32 	%p41, %r5, 0;
	@%p41 bra 	$L__BB9_46;
	setp.gt.s32 	%p42, %r4, 32;
	ld.shared.f32 	%f257, [_ZZN3cub18CUB_300001_SM_10006detail6reduce18DeviceReduceKernelINS2_10policy_hubIfyN4cuda3std3__44plusIfEEE10Policy1000EN6thrust24THRUST_300001_SM_1000_NS6detail15normal_iteratorINSD_10device_ptrIfEEEEyS9_fNS7_10__identityEEEvT0_PT3_T1_NS0_13GridEvenShareISN_EET2_T4_E12temp_storage+12];
	add.f32 	%f258, %f323, %f257;
	selp.f32 	%f259, %f258, %f323, %p42;
	setp.gt.s32 	%p43, %r4, 64;
	ld.shared.f32 	%f260, [_ZZN3cub18CUB_300001_SM_10006detail6reduce18DeviceReduceKernelINS2_10policy_hubIfyN4cuda3std3__44plusIfEEE10Policy1000EN6thrust24THRUST_300001_SM_1000_NS6detail15normal_iteratorINSD_10device_ptrIfEEEEyS9_fNS7_10__identityEEEvT0_PT3_T1_NS0_13GridEvenShareISN_EET2_T4_E12temp_storage+16];
	add.f32 	%f261, %f260, %f259;
	selp.f32 	%f262, %f261, %f259, %p43;
	setp.gt.s32 	%p44, %r4, 96;
	ld.shared.f32 	%f263, [_ZZN3cub18CUB_300001_SM_10006detail6reduce18DeviceReduceKernelINS2_10policy_hubIfyN4cuda3std3__44plusIfEEE10Policy1000EN6thrust24THRUST_300001_SM_1000_NS6detail15normal_iteratorINSD_10device_ptrIfEEEEyS9_fNS7_10__identityEEEvT0_PT3_T1_NS0_13GridEvenShareISN_EET2_T4_E12temp_storage+20];
	add.f32 	%f264, %f263, %f262;
	selp.f32 	%f265, %f264, %f262, %p44;
	setp.gt.s32 	%p45, %r4, 128;
	ld.shared.f32 	%f266, [_ZZN3cub18CUB_300001_SM_10006detail6reduce18DeviceReduceKernelINS2_10policy_hubIfyN4cuda3std3__44plusIfEEE10Policy1000EN6thrust24THRUST_300001_SM_1000_NS6detail15normal_iteratorINSD_10device_ptrIfEEEEyS9_fNS7_10__identityEEEvT0_PT3_T1_NS0_13GridEvenShareISN_EET2_T4_E12temp_storage+24];
	add.f32 	%f267, %f266, %f265;
	selp.f32 	%f268, %f267, %f265, %p45;
	setp.gt.s32 	%p46, %r4, 160;
	ld.shared.f32 	%f269, [_ZZN3cub18CUB_300001_SM_10006detail6reduce18DeviceReduceKernelINS2_10policy_hubIfyN4cuda3std3__44plusIfEEE10Policy1000EN6thrust24THRUST_300001_SM_1000_NS6detail15normal_iteratorINSD_10device_ptrIfEEEEyS9_fNS7_10__identityEEEvT0_PT3_T1_NS0_13GridEvenShareISN_EET2_T4_E12temp_storage+28];
	add.f32 	%f270, %f269, %f268;
	selp.f32 	%f271, %f270, %f268, %p46;
	setp.gt.s32 	%p47, %r4, 192;
	ld.shared.f32 	%f272, [_ZZN3cub18CUB_300001_SM_10006detail6reduce18DeviceReduceKernelINS2_10policy_hubIfyN4cuda3std3__44plusIfEEE10Policy1000EN6thrust24THRUST_300001_SM_1000_NS6detail15normal_iteratorINSD_10device_ptrIfEEEEyS9_fNS7_10__identityEEEvT0_PT3_T1_NS0_13GridEvenShareISN_EET2_T4_E12temp_storage+32];
	add.f32 	%f273, %f272, %f271;
	selp.f32 	%f274, %f273, %f271, %p47;
	setp.gt.s32 	%p48, %r4, 224;
	ld.shared.f32 	%f275, [_ZZN3cub18CUB_300001_SM_10006detail6reduce18DeviceReduceKernelINS2_10policy_hubIfyN4cuda3std3__44plusIfEEE10Policy1000EN6thrust24THRUST_300001_SM_1000_NS6detail15normal_iteratorINSD_10device_ptrIfEEEEyS9_fNS7_10__identityEEEvT0_PT3_T1_NS0_13GridEvenShareISN_EET2_T4_E12temp_storage+36];
	add.f32 	%f276, %f275, %f274;
	selp.f32 	%f323, %f276, %f274, %p48;
	bra.uni 	$L__BB9_46;
$L__BB9_25:
	cvt.u32.u64 	%r52, %rd4;
	mov.u32 	%r27, %tid.x;
	add.s32 	%r53, %r27, %r52;
	mul.wide.u32 	%rd26, %r53, 4;
	add.s64 	%rd27, %rd2, %rd26;
	ld.global.f32 	%f41, [%rd27];
	ld.global.f32 	%f42, [%rd27+1024];
	ld.global.f32 	%f43, [%rd27+2048];
	ld.global.f32 	%f44, [%rd27+3072];
	ld.global.f32 	%f45, [%rd27+4096];
	ld.global.f32 	%f46, [%rd27+5120];
	ld.global.f32 	%f47, [%rd27+6144];
	ld.global.f32 	%f48, [%rd27+7168];
	ld.global.f32 	%f49, [%rd27+8192];
	ld.global.f32 	%f50, [%rd27+9216];
	ld.global.f32 	%f51, [%rd27+10240];
	ld.global.f32 	%f52, [%rd27+11264];
	ld.global.f32 	%f53, [%rd27+12288];
	ld.global.f32 	%f54, [%rd27+13312];
	ld.global.f32 	%f55, [%rd27+14336];
	ld.global.f32 	%f56, [%rd27+15360];
	add.f32 	%f57, %f41, %f42;
	add.f32 	%f58, %f43, %f44;
	add.f32 	%f59, %f45, %f46;
	add.f32 	%f60, %f47, %f48;
	add.f32 	%f61, %f49, %f50;
	add.f32 	%f62, %f51, %f52;
	add.f32 	%f63, %f53, %f54;
	add.f32 	%f64, %f55, %f56;
	add.f32 	%f65, %f57, %f58;
	add.f32 	%f66, %f59, %f60;
	add.f32 	%f67, %f61, %f62;
	add.f32 	%f68, %f63, %f64;
	add.f32 	%f69, %f65, %f66;
	add.f32 	%f70, %f67, %f68;
	add.f32 	%f322, %f69, %f70;
	setp.lt.u64 	%p2, %rd5, %rd3;
	@%p2 bra 	$L__BB9_42;
	cvt.u32.u64 	%r55, %rd3;
	cvt.u64.u32 	%rd28, %r27;
	add.s64 	%rd74, %rd4, %rd3;
	cvt.u32.u64 	%r28, %rd1;
	not.b32 	%r57, %r27;
	add.s32 	%r58, %r57, %r28;
	sub.s32 	%r59, %r58, %r55;
	sub.s32 	%r198, %r59, %r52;
	add.s64 	%rd29, %rd74, %rd28;
	shl.b64 	%rd30, %rd29, 2;
	add.s64 	%rd31, %rd30, %rd2;
	add.s64 	%rd73, %rd31, 8192;
	mov.b32 	%r199, 0;
	shl.b32 	%r60, %r1, 12;
	mov.u64 	%rd75, %rd4;
$L__BB9_27:
	cvt.s64.s32 	%rd15, %r60;
	add.s64 	%rd75, %rd75, %rd15;
	add.s64 	%rd32, %rd1, -4096;
	setp.gt.u64 	%p3, %rd75, %rd32;
	@%p3 bra 	$L__BB9_29;
	shl.b32 	%r61, %r1, 12;
	cvt.s64.s32 	%rd33, %r61;
	cvt.u64.u32 	%rd34, %r27;
	add.s64 	%rd35, %rd75, %rd34;
	shl.b64 	%rd36, %rd35, 2;
	add.s64 	%rd37, %rd2, %rd36;
	ld.global.f32 	%f71, [%rd37];
	ld.global.f32 	%f72, [%rd37+1024];
	ld.global.f32 	%f73, [%rd37+2048];
	ld.global.f32 	%f74, [%rd37+3072];
	ld.global.f32 	%f75, [%rd37+4096];
	ld.global.f32 	%f76, [%rd37+5120];
	ld.global.f32 	%f77, [%rd37+6144];
	ld.global.f32 	%f78, [%rd37+7168];
	ld.global.f32 	%f79, [%rd37+8192];
	ld.global.f32 	%f80, [%rd37+9216];
	ld.global.f32 	%f81, [%rd37+10240];
	ld.global.f32 	%f82, [%rd37+11264];
	ld.global.f32 	%f83, [%rd37+12288];
	ld.global.f32 	%f84, [%rd37+13312];
	ld.global.f32 	%f85, [%rd37+14336];
	ld.global.f32 	%f86, [%rd37+15360];
	add.f32 	%f87, %f322, %f71;
	add.f32 	%f88, %f72, %f73;
	add.f32 	%f89, %f74, %f75;
	add.f32 	%f90, %f76, %f77;
	add.f32 	%f91, %f78, %f79;
	add.f32 	%f92, %f80, %f81;
	add.f32 	%f93, %f82, %f83;
	add.f32 	%f94, %f84, %f85;
	add.f32 	%f95, %f87, %f88;
	add.f32 	%f96, %f89, %f90;
	add.f32 	%f97, %f91, %f92;
	add.f32 	%f98, %f93, %f94;
	add.f32 	%f99, %f95, %f96;
	add.f32 	%f100, %f97, %f98;
	add.f32 	%f101, %f99, %f100;
	add.f32 	%f322, %f101, %f86;
	sub.s64 	%rd38, %rd1, %rd75;
	setp.lt.u64 	%p4, %rd38, %rd33;
	add.s32 	%r199, %r199, 1;
	add.s64 	%rd74, %rd74, %rd33;
	sub.s32 	%r198, %r198, %r61;
	mul.wide.s32 	%rd39, %r61, 4;
	add.s64 	%rd73, %rd73, %rd39;
	@%p4 bra 	$L__BB9_42;
	bra.uni 	$L__BB9_27;
$L__BB9_29:
	setp.le.u64 	%p5, %rd1, %rd75;
	cvt.u32.u64 	%r62, %rd75;
	cvt.u32.u64 	%r63, %rd1;
	sub.s32 	%r64, %r63, %r62;
	setp.ge.s32 	%p6, %r27, %r64;
	or.pred  	%p7, %p5, %p6;
	@%p7 bra 	$L__BB9_42;
	cvt.u32.u64 	%r66, %rd15;
	cvt.u32.u64 	%r67, %rd4;
	not.b32 	%r68, %r27;
	add.s32 	%r69, %r68, %r28;
	add.s32 	%r70, %r66, %r67;
	sub.s32 	%r71, %r69, %r70;
	mul.lo.s32 	%r72, %r1, %r199;
	shl.b32 	%r73, %r72, 12;
	sub.s32 	%r74, %r71, %r73;
	shr.u32 	%r75, %r74, 8;
	add.s32 	%r34, %r75, 1;
	and.b32  	%r35, %r34, 15;
	setp.lt.u32 	%p8, %r74, 3840;
	mov.u32 	%r202, %r27;
	@%p8 bra 	$L__BB9_33;
	shr.u32 	%r76, %r198, 8;
	add.s32 	%r77, %r76, 1;
	and.b32  	%r78, %r77, 33554416;
	neg.s32 	%r200, %r78;
	mov.u32 	%r202, %r27;
$L__BB9_32:
	.pragma "nounroll";
	ld.global.f32 	%f103, [%rd73+-8192];
	add.f32 	%f104, %f322, %f103;
	ld.global.f32 	%f105, [%rd73+-7168];
	add.f32 	%f106, %f104, %f105;
	ld.global.f32 	%f107, [%rd73+-6144];
	add.f32 	%f108, %f106, %f107;
	ld.global.f32 	%f109, [%rd73+-5120];
	add.f32 	%f110, %f108, %f109;
	ld.global.f32 	%f111, [%rd73+-4096];
	add.f32 	%f112, %f110, %f111;
	ld.global.f32 	%f113, [%rd73+-3072];
	add.f32 	%f114, %f112, %f113;
	ld.global.f32 	%f115, [%rd73+-2048];
	add.f32 	%f116, %f114, %f115;
	ld.global.f32 	%f117, [%rd73+-1024];
	add.f32 	%f118, %f116, %f117;
	ld.global.f32 	%f119, [%rd73];
	add.f32 	%f120, %f118, %f119;
	ld.global.f32 	%f121, [%rd73+1024];
	add.f32 	%f122, %f120, %f121;
	ld.global.f32 	%f123, [%rd73+2048];
	add.f32 	%f124, %f122, %f123;
	ld.global.f32 	%f125, [%rd73+3072];
	add.f32 	%f126, %f124, %f125;
	ld.global.f32 	%f127, [%rd73+4096];
	add.f32 	%f128, %f126, %f127;
	ld.global.f32 	%f129, [%rd73+5120];
	add.f32 	%f130, %f128, %f129;
	ld.global.f32 	%f131, [%rd73+6144];
	add.f32 	%f132, %f130, %f131;
	ld.global.f32 	%f133, [%rd73+7168];
	add.f32 	%f322, %f132, %f133;
	add.s32 	%r202, %r202, 4096;
	add.s32 	%r200, %r200, 16;
	add.s64 	%rd73, %rd73, 16384;
	setp.ne.s32 	%p9, %r200, 0;
	@%p9 bra 	$L__BB9_32;
$L__BB9_33:
	setp.eq.s32 	%p10, %r35, 0;
	@%p10 bra 	$L__BB9_42;
	and.b32  	%r42, %r34, 7;
	setp.lt.u32 	%p11, %r35, 8;
	@%p11 bra 	$L__BB9_36;
	cvt.u64.u32 	%rd40, %r202;
	add.s64 	%rd41, %rd75, %rd40;
	shl.b64 	%rd42, %rd41, 2;
	add.s64 	%rd43, %rd2, %rd42;
	ld.global.f32 	%f135, [%rd43];
	add.f32 	%f136, %f322, %f135;
	ld.global.f32 	%f137, [%rd43+1024];
	add.f32 	%f138, %f136, %f137;
	ld.global.f32 	%f139, [%rd43+2048];
	add.f32 	%f140, %f138, %f139;
	ld.global.f32 	%f141, [%rd43+3072];
	add.f32 	%f142, %f140, %f141;
	ld.global.f32 	%f143, [%rd43+4096];
	add.f32 	%f144, %f142, %f143;
	ld.global.f32 	%f145, [%rd43+5120];
	add.f32 	%f146, %f144, %f145;
	ld.global.f32 	%f147, [%rd43+6144];
	add.f32 	%f148, %f146, %f147;
	ld.global.f32 	%f149, [%rd43+7168];
	add.f32 	%f322, %f148, %f149;
	add.s32 	%r202, %r202, 2048;
$L__BB9_36:
	setp.eq.s32 	%p12, %r42, 0;
	@%p12 bra 	$L__BB9_42;
	setp.lt.u32 	%p13, %r42, 4;
	@%p13 bra 	$L__BB9_39;
	cvt.u64.u32 	%rd44, %r202;
	add.s64 	%rd45, %rd75, %rd44;
	shl.b64 	%rd46, %rd45, 2;
	add.s64 	%rd47, %rd2, %rd46;
	ld.global.f32 	%f151, [%rd47];
	add.f32 	%f152, %f322, %f151;
	ld.global.f32 	%f153, [%rd47+1024];
	add.f32 	%f154, %f152, %f153;
	ld.global.f32 	%f155, [%rd47+2048];
	add.f32 	%f156, %f154, %f155;
	ld.global.f32 	%f157, [%rd47+3072];
	add.f32 	%f322, %f156, %f157;
	add.s32 	%r202, %r202, 1024;
$L__BB9_39:
	and.b32  	%r79, %r34, 3;
	setp.eq.s32 	%p14, %r79, 0;
	@%p14 bra 	$L__BB9_42;
	cvt.u64.u32 	%rd48, %r202;
	add.s64 	%rd49, %rd48, %rd74;
	shl.b64 	%rd50, %rd49, 2;
	add.s64 	%rd77, %rd2, %rd50;
	cvt.u16.u32 	%rs1, %r198;
	shr.u16 	%rs2, %rs1, 8;
	add.s16 	%rs3, %rs2, 1;
	cvt.u32.u16 	%r80, %rs3;
	and.b32  	%r81, %r80, 3;
	neg.s32 	%r205, %r81;
$L__BB9_41:
	.pragma "nounroll";
	ld.global.f32 	%f158, [%rd77];
	add.f32 	%f322, %f322, %f158;
	add.s64 	%rd77, %rd77, 1024;
	add.s32 	%r205, %r205, 1;
	setp.ne.s32 	%p15, %r205, 0;
	@%p15 bra 	$L__BB9_41;
$L__BB9_42:
	// begin inline asm
	mov.u32 %r82, %laneid;
	// end inline asm
	mov.b32 	%r84, %f322;
	mov.b32 	%r85, 1;
	mov.b32 	%r106, 31;
	mov.b32 	%r107, -1;
	// begin inline asm
	shfl.sync.down.b32 %r83, %r84, %r85, %r106, %r107;
	// end inline asm
	setp.gt.s32 	%p16, %r82, 30;
	mov.b32 	%f159, %r83;
	add.f32 	%f160, %f322, %f159;
	selp.f32 	%f161, %f322, %f160, %p16;
	mov.b32 	%r89, %f161;
	mov.b32 	%r90, 2;
	// begin inline asm
	shfl.sync.down.b32 %r88, %r89, %r90, %r106, %r107;
	// end inline asm
	setp.gt.s32 	%p17, %r82, 29;
	mov.b32 	%f162, %r88;
	add.f32 	%f163, %f161, %f162;
	selp.f32 	%f164, %f161, %f163, %p17;
	mov.b32 	%r94, %f164;
	mov.b32 	%r95, 4;
	// begin inline asm
	shfl.sync.down.b32 %r93, %r94, %r95, %r106, %r107;
	// end inline asm
	setp.gt.s32 	%p18, %r82, 27;
	mov.b32 	%f165, %r93;
	add.f32 	%f166, %f164, %f165;
	selp.f32 	%f167, %f164, %f166, %p18;
	mov.b32 	%r99, %f167;
	mov.b32 	%r100, 8;
	// begin inline asm
	shfl.sync.down.b32 %r98, %r99, %r100, %r106, %r107;
	// end inline asm
	setp.gt.s32 	%p19, %r82, 23;
	mov.b32 	%f168, %r98;
	add.f32 	%f169, %f167, %f168;
	selp.f32 	%f170, %f167, %f169, %p19;
	mov.b32 	%r104, %f170;
	mov.b32 	%r105, 16;
	// begin inline asm
	shfl.sync.down.b32 %r103, %r104, %r105, %r106, %r107;
	// end inline asm
	setp.gt.s32 	%p20, %r82, 15;
	mov.b32 	%f171, %r103;
	add.f32 	%f37, %f170, %f171;
	selp.f32 	%f323, %f170, %f37, %p20;
	setp.ne.s32 	%p21, %r82, 0;
	@%p21 bra 	$L__BB9_44;
	shr.u32 	%r108, %r27, 3;
	and.b32  	%r109, %r108, 124;
	mov.u32 	%r110, _ZZN3cub18CUB_300001_SM_10006detail6reduce18DeviceReduceKernelINS2_10policy_hubIfyN4cuda3std3__44plusIfEEE10Policy1000EN6thrust24THRUST_300001_SM_1000_NS6detail15normal_iteratorINSD_10device_ptrIfEEEEyS9_fNS7_10__identityEEEvT0_PT3_T1_NS0_13GridEvenShareISN_EET2_T4_E12temp_storage;
	add.s32 	%r111, %r110, %r109;
	st.shared.f32 	[%r111+8], %f37;
$L__BB9_44:
	bar.sync 	0;
	setp.ne.s32 	%p22, %r27, 0;
	@%p22 bra 	$L__BB9_46;
	ld.shared.f32 	%f172, [_ZZN3cub18CUB_300001_SM_10006detail6reduce18DeviceReduceKernelINS2_10policy_hubIfyN4cuda3std3__44plusIfEEE10Policy1000EN6thrust24THRUST_300001_SM_1000_NS6detail15normal_iteratorINSD_10device_ptrIfEEEEyS9_fNS7_10__identityEEEvT0_PT3_T1_NS0_13GridEvenShareISN_EET2_T4_E12temp_storage+12];
	add.f32 	%f173, %f323, %f172;
	ld.shared.f32 	%f174, [_ZZN3cub18CUB_300001_SM_10006detail6reduce18DeviceReduceKernelINS2_10policy_hubIfyN4cuda3std3__44plusIfEEE10Policy1000EN6thrust24THRUST_300001_SM_1000_NS6detail15normal_iteratorINSD_10device_ptrIfEEEEyS9_fNS7_10__identityEEEvT0_PT3_T1_NS0_13GridEvenShareISN_EET2_T4_E12temp_storage+16];
	add.f32 	%f175, %f173, %f174;
	ld.shared.f32 	%f176, [_ZZN3cub18CUB_300001_SM_10006detail6reduce18DeviceReduceKernelINS2_10policy_hubIfyN4cuda3std3__44plusIfEEE10Policy1000EN6thrust24THRUST_300001_SM_1000_NS6detail15normal_iteratorINSD_10device_ptrIfEEEEyS9_fNS7_10__identityEEEvT0_PT3_T1_NS0_13GridEvenShareISN_EET2_T4_E12temp_storage+20];
	add.f32 	%f177, %f175, %f176;
	ld.shared.f32 	%f178, [_ZZN3cub18CUB_300001_SM_10006detail6reduce18DeviceReduceKernelINS2_10policy_hubIfyN4cuda3std3__44plusIfEEE10Policy1000EN6thrust24THRUST_300001_SM_1000_NS6detail15normal_iteratorINSD_10device_ptrIfEEEEyS9_fNS7_10__identityEEEvT0_PT3_T1_NS0_13GridEvenShareISN_EET2_T4_E12temp_storage+24];
	add.f32 	%f179, %f177, %f178;
	ld.shared.f32 	%f180, [_ZZN3cub18CUB_300001_SM_10006detail6reduce18DeviceReduceKernelINS2_10policy_hubIfyN4cuda3std3__44plusIfEEE10Policy1000EN6thrust24THRUST_300001_SM_1000_NS6detail15normal_iteratorINSD_10device_ptrIfEEEEyS9_fNS7_10__identityEEEvT0_PT3_T1_NS0_13GridEvenShareISN_EET2_T4_E12temp_storage+28];
	add.f32 	%f181, %f179, %f180;
	ld.shared.f32 	%f182, [_ZZN3cub18CUB_300001_SM_10006detail6reduce18DeviceReduceKernelINS2_10policy_hubIfyN4cuda3std3__44plusIfEEE10Policy1000EN6thrust24THRUST_300001_SM_1000_NS6detail15normal_iteratorINSD_10device_ptrIfEEEEyS9_fNS7_10__identityEEEvT0_PT3_T1_NS0_13GridEvenShareISN_EET2_T4_E12temp_storage+32];
	add.f32 	%f183, %f181, %f182;
	ld.shared.f32 	%f184, [_ZZN3cub18CUB_300001_SM_10006detail6reduce18DeviceReduceKernelINS2_10policy_hubIfyN4cuda3std3__44plusIfEEE10Policy1000EN6thrust24THRUST_300001_SM_1000_NS6detail15normal_iteratorINSD_10device_ptrIfEEEEyS9_fNS7_10__identityEEEvT0_PT3_T1_NS0_13GridEvenShareISN_EET2_T4_E12temp_storage+36];
	add.f32 	%f323, %f183, %f184;
$L__BB9_46:
	mov.u32 	%r189, %tid.x;
	setp.ne.s32 	%p56, %r189, 0;
	@%p56 bra 	$L__BB9_48;
	ld.param.u64 	%rd71, [_ZN3cub18CUB_300001_SM_10006detail6reduce18DeviceReduceKernelINS2_10policy_hubIfyN4cuda3std3__44plusIfEEE10Policy1000EN6thrust24THRUST_300001_SM_1000_NS6detail15normal_iteratorINSD_10device_ptrIfEEEEyS9_fNS7_10__identityEEEvT0_PT3_T1_NS0_13GridEvenShareISN_EET2_T4__param_1];
	cvta.to.global.u64 	%rd68, %rd71;
	mul.wide.u32 	%rd69, %r2, 4;
	add.s64 	%rd70, %rd68, %rd69;
	st.global.f32 	[%rd70], %f323;
$L__BB9_48:
	ret;

}
	// .globl	_ZN3cub18CUB_300001_SM_10006detail6reduce28DeviceReduceSingleTileKernelINS2_10policy_hubIfyN4cuda3std3__44plusIfEEE10Policy1000EPfSC_iS9_ffNS7_10__identityEEEvT0_T1_T2_T3_T4_T6_
.visible .entry _ZN3cub18CUB_300001_SM_10006detail6reduce28DeviceReduceSingleTileKernelINS2_10policy_hubIfyN4cuda3std3__44plusIfEEE10Policy1000EPfSC_iS9_ffNS7_10__identityEEEvT0_T1_T2_T3_T4_T6_(
	.param .u64 .ptr .align 1 _ZN3cub18CUB_300001_SM_10006detail6reduce28DeviceReduceSingleTileKernelINS2_10policy_hubIfyN4cuda3std3__44plusIfEEE10Policy1000EPfSC_iS9_ffNS7_10__identityEEEvT0_T1_T2_T3_T4_T6__param_0,
	.param .u64 .ptr .align 1 _ZN3cub18CUB_300001_SM_10006detail6reduce28DeviceReduceSingleTileKernelINS2_10policy_hubIfyN4cuda3std3__44plusIfEEE10Policy1000EPfSC_iS9_ffNS7_10__identityEEEvT0_T1_T2_T3_T4_T6__param_1,
	.param .u32 _ZN3cub18CUB_300001_SM_10006detail6reduce28DeviceReduceSingleTileKernelINS2_10policy_hubIfyN4cuda3std3__44plusIfEEE10Policy1000EPfSC_iS9_ffNS7_10__identityEEEvT0_T1_T2_T3_T4_T6__param_2,
	.param .align 1 .b8 _ZN3cub18CUB_300001_SM_10006detail6reduce28DeviceReduceSingleTileKernelINS2_10policy_hubIfyN4cuda3std3__44plusIfEEE10Policy1000EPfSC_iS9_ffNS7_10__identityEEEvT0_T1_T2_T3_T4_T6__param_3[1],
	.param .f32 _ZN3cub18CUB_300001_SM_10006detail6reduce28DeviceReduceSingleTileKernelINS2_10policy_hubIfyN4cuda3std3__44plusIfEEE10Policy1000EPfSC_iS9_ffNS7_10__identityEEEvT0_T1_T2_T3_T4_T6__param_4,
	.param .align 1 .b8 _ZN3cub18CUB_300001_SM_10006detail6reduce28DeviceReduceSingleTileKernelINS2_10policy_hubIfyN4cuda3std3__44plusIfEEE10Policy1000EPfSC_iS9_ffNS7_10__identityEEEvT0_T1_T2_T3_T4_T6__param_5[1]
)
.maxntid 256
.minnctapersm 1
{
	.reg .pred 	%p<97>;
	.reg .b32 	%r<407>;
	.reg .b32 	%f<419>;
	.reg .b64 	%rd<125>;
	// demoted variable
	.shared .align 4 .b8 _ZZN3cub18CUB_300001_SM_10006detail6reduce28DeviceReduceSingleTileKernelINS2_10policy_hubIfyN4cuda3std3__44plusIfEEE10Policy1000EPfSC_iS9_ffNS7_10__identityEEEvT0_T1_T2_T3_T4_T6_E12temp_storage[44];
	ld.param.u64 	%rd16, [_ZN3cub18CUB_300001_SM_10006detail6reduce28DeviceReduceSingleTileKernelINS2_10policy_hubIfyN4cuda3std3__44plusIfEEE10Policy1000EPfSC_iS9_ffNS7_10__identityEEEvT0_T1_T2_T3_T4_T6__param_0];
	ld.param.u64 	%rd17, [_ZN3cub18CUB_300001_SM_10006detail6reduce28DeviceReduceSingleTileKernelINS2_10policy_hubIfyN4cuda3std3__44plusIfEEE10Policy1000EPfSC_iS9_ffNS7_10__identityEEEvT0_T1_T2_T3_T4_T6__param_1];
	ld.param.u32 	%r67, [_ZN3cub18CUB_300001_SM_10006detail6reduce28DeviceReduceSingleTileKernelINS2_10policy_hubIfyN4cuda3std3__44plusIfEEE10Policy1000EPfSC_iS9_ffNS7_10__identityEEEvT0_T1_T2_T3_T4_T6__param_2];
	ld.param.f32 	%f58, [_ZN3cub18CUB_300001_SM_10006detail6reduce28DeviceReduceSingleTileKernelINS2_10policy_hubIfyN4cuda3std3__44plusIfEEE10Policy1000EPfSC_iS9_ffNS7_10__identityEEEvT0_T1_T2_T3_T4_T6__param_4];
	cvta.to.global.u64 	%rd1, %rd17;
	setp.ne.s32 	%p1, %r67, 0;
	@%p1 bra 	$L__BB10_3;
	mov.u32 	%r380, %tid.x;
	setp.ne.s32 	%p96, %r380, 0;
	@%p96 bra 	$L__BB10_74;
	st.global.f32 	[%rd1], %f58;
	bra.uni 	$L__BB10_74;
$L__BB10_3:
	and.b64  	%rd18, %rd16, 15;
	setp.ne.s64 	%p2, %rd18, 0;
	@%p2 bra 	$L__BB10_38;
	setp.gt.s32 	%p49, %r67, 4095;
	@%p49 bra 	$L__BB10_22;
	mov.u32 	%r1, %tid.x;
	setp.ge.s32 	%p66, %r1, %r67;
	mov.f32 	%f397, 0f00000000;
	mov.u32 	%r384, %r1;
	@%p66 bra 	$L__BB10_7;
	mul.wide.u32 	%rd113, %r1, 4;
	add.s64 	%rd112, %rd16, %rd113;
	// begin inline asm
	ld.global.nc.u32 %r300, [%rd112];
	// end inline asm
	mov.b32 	%f397, %r300;
	add.s32 	%r384, %r1, 256;
$L__BB10_7:
	setp.ge.s32 	%p67, %r384, %r67;
	@%p67 bra 	$L__BB10_13;
	not.b32 	%r301, %r384;
	add.s32 	%r4, %r67, %r301;
	and.b32  	%r302, %r4, 768;
	setp.eq.s32 	%p68, %r302, 768;
	@%p68 bra 	$L__BB10_11;
	mul.wide.u32 	%rd114, %r384, 4;
	add.s64 	%rd121, %rd16, %rd114;
	shr.u32 	%r303, %r4, 8;
	add.s32 	%r304, %r303, 1;
	and.b32  	%r305, %r304, 3;
	neg.s32 	%r382, %r305;
$L__BB10_10:
	.pragma "nounroll";
	// begin inline asm
	ld.global.nc.u32 %r306, [%rd121];
	// end inline asm
	mov.b32 	%f323, %r306;
	add.f32 	%f397, %f397, %f323;
	add.s32 	%r384, %r384, 256;
	add.s64 	%rd121, %rd121, 1024;
	add.s32 	%r382, %r382, 1;
	setp.ne.s32 	%p69, %r382, 0;
	@%p69 bra 	$L__BB10_10;
$L__BB10_11:
	setp.lt.u32 	%p70, %r4, 768;
	@%p70 bra 	$L__BB10_13;
$L__BB10_12:
	mul.wide.s32 	%rd120, %r384, 4;
	add.s64 	%rd116, %rd16, %rd120;
	// begin inline asm
	ld.global.nc.u32 %r307, [%rd116];
	// end inline asm
	mov.b32 	%f324, %r307;
	add.f32 	%f325, %f397, %f324;
	add.s64 	%rd117, %rd116, 1024;
	// begin inline asm
	ld.global.nc.u32 %r308, [%rd117];
	// end inline asm
	mov.b32 	%f326, %r308;
	add.f32 	%f327, %f325, %f326;
	add.s64 	%rd118, %rd116, 2048;
	// begin inline asm
	ld.global.nc.u32 %r309, [%rd118];
	// end inline asm
	mov.b32 	%f328, %r309;
	add.f32 	%f329, %f327, %f328;
	add.s64 	%rd119, %rd116, 3072;
	// begin inline asm
	ld.global.nc.u32 %r310, [%rd119];
	// end inline asm
	mov.b32 	%f330, %r310;
	add.f32 	%f397, %f329, %f330;
	add.s32 	%r384, %r384, 1024;
	setp.lt.s32 	%p71, %r384, %r67;
	@%p71 bra 	$L__BB10_12;
$L__BB10_13:
	setp.lt.s32 	%p72, %r67, 256;
	@%p72 bra 	$L__BB10_18;
	// begin inline asm
	mov.u32 %r349, %laneid;
	// end inline asm
	mov.b32 	%r351, %f397;
	mov.b32 	%r352, 1;
	mov.b32 	%r373, 31;
	mov.b32 	%r374, -1;
	// begin inline asm
	shfl.sync.down.b32 %r350, %r351, %r352, %r373, %r374;
	// end inline asm
	setp.gt.s32 	%p88, %r349, 30;
	mov.b32 	%f365, %r350;
	add.f32 	%f366, %f397, %f365;
	selp.f32 	%f367, %f397, %f366, %p88;
	mov.b32 	%r356, %f367;
	mov.b32 	%r357, 2;
	// begin inline asm
	shfl.sync.down.b32 %r355, %r356, %r357, %r373, %r374;
	// end inline asm
	setp.gt.s32 	%p89, %r349, 29;
	mov.b32 	%f368, %r355;
	add.f32 	%f369, %f367, %f368;
	selp.f32 	%f370, %f367, %f369, %p89;
	mov.b32 	%r361, %f370;
	mov.b32 	%r362, 4;
	// begin inline asm
	shfl.sync.down.b32 %r360, %r361, %r362, %r373, %r374;
	// end inline asm
	setp.gt.s32 	%p90, %r349, 27;
	mov.b32 	%f371, %r360;
	add.f32 	%f372, %f370, %f371;
	selp.f32 	%f373, %f370, %f372, %p90;
	mov.b32 	%r366, %f373;
	mov.b32 	%r367, 8;
	// begin inline asm
	shfl.sync.down.b32 %r365, %r366, %r367, %r373, %r374;
	// end inline asm
	setp.gt.s32 	%p91, %r349, 23;
	mov.b32 	%f374, %r365;
	add.f32 	%f375, %f373, %f374;
	selp.f32 	%f376, %f373, %f375, %p91;
	mov.b32 	%r371, %f376;
	mov.b32 	%r372, 16;
	// begin inline asm
	shfl.sync.down.b32 %r370, %r371, %r372, %r373, %r374;
	// end inline asm
	setp.gt.s32 	%p92, %r349, 15;
	mov.b32 	%f377, %r370;
	add.f32 	%f10, %f376, %f377;
	selp.f32 	%f418, %f376, %f10, %p92;
	setp.ne.s32 	%p93, %r349, 0;
	@%p93 bra 	$L__BB10_16;
	shr.u32 	%r375, %r1, 3;
	and.b32  	%r376, %r375, 124;
	mov.u32 	%r377, _ZZN3cub18CUB_300001_SM_10006detail6reduce28DeviceReduceSingleTileKernelINS2_10policy_hubIfyN4cuda3std3__44plusIfEEE10Policy1000EPfSC_iS9_ffNS7_10__identityEEEvT0_T1_T2_T3_T4_T6_E12temp_storage;
	add.s32 	%r378, %r377, %r376;
	st.shared.f32 	[%r378+8], %f10;
$L__BB10_16:
	bar.sync 	0;
	setp.ne.s32 	%p94, %r1, 0;
	@%p94 bra 	$L__BB10_72;
	ld.shared.f32 	%f378, [_ZZN3cub18CUB_300001_SM_10006detail6reduce28DeviceReduceSingleTileKernelINS2_10policy_hubIfyN4cuda3std3__44plusIfEEE10Policy1000EPfSC_iS9_ffNS7_10__identityEEEvT0_T1_T2_T3_T4_T6_E12temp_storage+12];
	add.f32 	%f379, %f418, %f378;
	ld.shared.f32 	%f380, [_ZZN3cub18CUB_300001_SM_10006detail6reduce28DeviceReduceSingleTileKernelINS2_10policy_hubIfyN4cuda3std3__44plusIfEEE10Policy1000EPfSC_iS9_ffNS7_10__identityEEEvT0_T1_T2_T3_T4_T6_E12temp_storage+16];
	add.f32 	%f381, %f379, %f380;
	ld.shared.f32 	%f382, [_ZZN3cub18CUB_300001_SM_10006detail6reduce28DeviceReduceSingleTileKernelINS2_10policy_hubIfyN4cuda3std3__44plusIfEEE10Policy1000EPfSC_iS9_ffNS7_10__identityEEEvT0_T1_T2_T3_T4_T6_E12temp_storage+20];
	add.f32 	%f383, %f381, %f382;
	ld.shared.f32 	%f384, [_ZZN3cub18CUB_300001_SM_10006detail6reduce28DeviceReduceSingleTileKernelINS2_10policy_hubIfyN4cuda3std3__44plusIfEEE10Policy1000EPfSC_iS9_ffNS7_10__identityEEEvT0_T1_T2_T3_T4_T6_E12temp_storage+24];
	add.f32 	%f385, %f383, %f384;
	ld.shared.f32 	%f386, [_ZZN3cub18CUB_300001_SM_10006detail6reduce28DeviceReduceSingleTileKernelINS2_10policy_hubIfyN4cuda3std3__44plusIfEEE10Policy1000EPfSC_iS9_ffNS7_10__identityEEEvT0_T1_T2_T3_T4_T6_E12temp_storage+28];
	add.f32 	%f387, %f385, %f386;
	ld.shared.f32 	%f388, [_ZZN3cub18CUB_300001_SM_10006detail6reduce28DeviceReduceSingleTileKernelINS2_10policy_hubIfyN4cuda3std3__44plusIfEEE10Policy1000EPfSC_iS9_ffNS7_10__identityEEEvT0_T1_T2_T3_T4_T6_E12temp_storage+32];
	add.f32 	%f389, %f387, %f388;
	ld.shared.f32 	%f390, [_ZZN3cub18CUB_300001_SM_10006detail6reduce28DeviceReduceSingleTileKernelINS2_10policy_hubIfyN4cuda3std3__44plusIfEEE10Policy1000EPfSC_iS9_ffNS7_10__identityEEEvT0_T1_T2_T3_T4_T6_E12temp_storage+36];
	add.f32 	%f418, %f389, %f390;
	bra.uni 	$L__BB10_72;
$L__BB10_18:
	// begin inline asm
	mov.u32 %r311, %laneid;
	// end inline asm
	and.b32  	%r337, %r1, 992;
	add.s32 	%r338, %r337, 32;
	setp.gt.s32 	%p73, %r338, %r67;
	not.b32 	%r339, %r337;
	add.s32 	%r340, %r67, %r339;
	selp.b32 	%r335, %r340, 31, %p73;
	mov.b32 	%r313, %f397;
	mov.b32 	%r314, 1;
	mov.b32 	%r336, -1;
	// begin inline asm
	shfl.sync.down.b32 %r312, %r313, %r314, %r335, %r336;
	// end inline asm
	setp.lt.s32 	%p74, %r311, %r335;
	mov.b32 	%f331, %r312;
	add.f32 	%f332, %f397, %f331;
	selp.f32 	%f333, %f332, %f397, %p74;
	mov.b32 	%r318, %f333;
	mov.b32 	%r319, 2;
	// begin inline asm
	shfl.sync.down.b32 %r317, %r318, %r319, %r335, %r336;
	// end inline asm
	add.s32 	%r341, %r311, 2;
	setp.gt.s32 	%p75, %r341, %r335;
	mov.b32 	%f334, %r317;
	add.f32 	%f335, %f333, %f334;
	selp.f32 	%f336, %f333, %f335, %p75;
	mov.b32 	%r323, %f336;
	mov.b32 	%r324, 4;
	// begin inline asm
	shfl.sync.down.b32 %r322, %r323, %r324, %r335, %r336;
	// end inline asm
	add.s32 	%r342, %r311, 4;
	setp.gt.s32 	%p76, %r342, %r335;
	mov.b32 	%f337, %r322;
	add.f32 	%f338, %f336, %f337;
	selp.f32 	%f339, %f336, %f338, %p76;
	mov.b32 	%r328, %f339;
	mov.b32 	%r329, 8;
	// begin inline asm
	shfl.sync.down.b32 %r327, %r328, %r329, %r335, %r336;
	// end inline asm
	add.s32 	%r343, %r311, 8;
	setp.gt.s32 	%p77, %r343, %r335;
	mov.b32 	%f340, %r327;
	add.f32 	%f341, %f339, %f340;
	selp.f32 	%f342, %f339, %f341, %p77;
	mov.b32 	%r333, %f342;
	mov.b32 	%r334, 16;
	// begin inline asm
	shfl.sync.down.b32 %r332, %r333, %r334, %r335, %r336;
	// end inline asm
	add.s32 	%r344, %r311, 16;
	setp.gt.s32 	%p78, %r344, %r335;
	mov.b32 	%f343, %r332;
	add.f32 	%f344, %f342, %f343;
	selp.f32 	%f418, %f342, %f344, %p78;
	setp.ne.s32 	%p79, %r311, 0;
	@%p79 bra 	$L__BB10_20;
	shr.u32 	%r345, %r1, 3;
	and.b32  	%r346, %r345, 124;
	mov.u32 	%r347, _ZZN3cub18CUB_300001_SM_10006detail6reduce28DeviceReduceSingleTileKernelINS2_10policy_hubIfyN4cuda3std3__44plusIfEEE10Policy1000EPfSC_iS9_ffNS7_10__identityEEEvT0_T1_T2_T3_T4_T6_E12temp_storage;
	add.s32 	%r348, %r347, %r346;
	st.shared.f32 	[%r348+8], %f418;
$L__BB10_20:
	bar.sync 	0;
	setp.ne.s32 	%p80, %r1, 0;
	@%p80 bra 	$L__BB10_72;
	setp.gt.s32 	%p81, %r67, 32;
	ld.shared.f32 	%f345, [_ZZN3cub18CUB_300001_SM_10006detail6reduce28DeviceReduceSingleTileKernelINS2_10policy_hubIfyN4cuda3std3__44plusIfEEE10Policy1000EPfSC_iS9_ffNS7_10__identityEEEvT0_T1_T2_T3_T4_T6_E12temp_storage+12];
	add.f32 	%f346, %f418, %f345;
	selp.f32 	%f347, %f346, %f418, %p81;
	setp.gt.s32 	%p82, %r67, 64;
	ld.shared.f32 	%f348, [_ZZN3cub18CUB_300001_SM_10006detail6reduce28DeviceReduceSingleTileKernelINS2_10policy_hubIfyN4cuda3std3__44plusIfEEE10Policy1000EPfSC_iS9_ffNS7_10__identityEEEvT0_T1_T2_T3_T4_T6_E12temp_storage+16];
	add.f32 	%f349, %f348, %f347;
	selp.f32 	%f350, %f349, %f347, %p82;
	setp.gt.s32 	%p83, %r67, 96;
	ld.shared.f32 	%f351, [_ZZN3cub18CUB_300001_SM_10006detail6reduce28DeviceReduceSingleTileKernelINS2_10policy_hubIfyN4cuda3std3__44plusIfEEE10Policy1000EPfSC_iS9_ffNS7_10__identityEEEvT0_T1_T2_T3_T4_T6_E12temp_storage+20];
	add.f32 	%f352, %f351, %f350;
	selp.f32 	%f353, %f352, %f350, %p83;
	setp.gt.s32 	%p84, %r67, 128;
	ld.shared.f32 	%f354, [_ZZN3cub18CUB_300001_SM_10006detail6reduce28DeviceReduceSingleTileKernelINS2_10policy_hubIfyN4cuda3std3__44plusIfEEE10Policy1000EPfSC_iS9_ffNS7_10__identityEEEvT0_T1_T2_T3_T4_T6_E12temp_storage+24];
	add.f32 	%f355, %f354, %f353;
	selp.f32 	%f356, %f355, %f353, %p84;
	setp.gt.s32 	%p85, %r67, 160;
	ld.shared.f32 	%f357, [_ZZN3cub18CUB_300001_SM_10006detail6reduce28DeviceReduceSingleTileKernelINS2_10policy_hubIfyN4cuda3std3__44plusIfEEE10Policy1000EPfSC_iS9_ffNS7_10__identityEEEvT0_T1_T2_T3_T4_T6_E12temp_storage+28];
	add.f32 	%f358, %f357, %f356;
	selp.f32 	%f359, %f358, %f356, %p85;
	setp.gt.s32 	%p86, %r67, 192;
	ld.shared.f32 	%f360, [_ZZN3cub18CUB_300001_SM_10006detail6reduce28DeviceReduceSingleTileKernelINS2_10policy_hubIfyN4cuda3std3__44plusIfEEE10Policy1000EPfSC_iS9_ffNS7_10__identityEEEvT0_T1_T2_T3_T4_T6_E12temp_storage+32];
	add.f32 	%f361, %f360, %f359;
	selp.f32 	%f362, %f361, %f359, %p86;
	setp.gt.s32 	%p87, %r67, 224;
	ld.shared.f32 	%f363, [_ZZN3cub18CUB_300001_SM_10006detail6reduce28DeviceReduceSingleTileKernelINS2_10policy_hubIfyN4cuda3std3__44plusIfEEE10Policy1000EPfSC_iS9_ffNS7_10__identityEEEvT0_T1_T2_T3_T4_T6_E12temp_storage+36];
	add.f32 	%f364, %f363, %f362;
	selp.f32 	%f418, %f364, %f362, %p87;
	bra.uni 	$L__BB10_72;
$L__BB10_22:
	mov.u32 	%r13, %tid.x;
	shl.b32 	%r224, %r13, 2;
	mul.wide.u32 	%rd86, %r224, 4;
	add.s64 	%rd76, %rd16, %rd86;
	// begin inline asm
	ld.global.nc.v2.u64 {%rd74, %rd75}, [%rd76];
	// end inline asm
	mov.b64 	{%r225, %r226}, %rd75;
	mov.b64 	{%r227, %r228}, %rd74;
	mov.b32 	%f225, %r228;
	mov.b32 	%f226, %r227;
	mov.b32 	%f227, %r226;
	mov.b32 	%f228, %r225;
	add.s64 	%rd79, %rd76, 4096;
	// begin inline asm
	ld.global.nc.v2.u64 {%rd77, %rd78}, [%rd79];
	// end inline asm
	mov.b64 	{%r229, %r230}, %rd78;
	mov.b64 	{%r231, %r232}, %rd77;
	mov.b32 	%f229, %r232;
	mov.b32 	%f230, %r231;
	mov.b32 	%f231, %r230;
	mov.b32 	%f232, %r229;
	add.s64 	%rd82, %rd76, 8192;
	// begin inline asm
	ld.global.nc.v2.u64 {%rd80, %rd81}, [%rd82];
	// end inline asm
	mov.b64 	{%r233, %r234}, %rd81;
	mov.b64 	{%r235, %r236}, %rd80;
	mov.b32 	%f233, %r236;
	mov.b32 	%f234, %r235;
	mov.b32 	%f235, %r234;
	mov.b32 	%f236, %r233;
	add.s64 	%rd85, %rd76, 12288;
	// begin inline asm
	ld.global.nc.v2.u64 {%rd83, %rd84}, [%rd85];
	// end inline asm
	mov.b64 	{%r237, %r238}, %rd84;
	mov.b64 	{%r239, %r240}, %rd83;
	mov.b32 	%f237, %r240;
	mov.b32 	%f238, %r239;
	mov.b32 	%f239, %r238;
	mov.b32 	%f240, %r237;
	add.f32 	%f241, %f226, %f225;
	add.f32 	%f242, %f228, %f227;
	add.f32 	%f243, %f230, %f229;
	add.f32 	%f244, %f232, %f231;
	add.f32 	%f245, %f234, %f233;
	add.f32 	%f246, %f236, %f235;
	add.f32 	%f247, %f238, %f237;
	add.f32 	%f248, %f240, %f239;
	add.f32 	%f249, %f241, %f242;
	add.f32 	%f250, %f243, %f244;
	add.f32 	%f251, %f245, %f246;
	add.f32 	%f252, %f247, %f248;
	add.f32 	%f253, %f249, %f250;
	add.f32 	%f254, %f251, %f252;
	add.f32 	%f404, %f253, %f254;
	setp.lt.u32 	%p50, %r67, 8192;
	mov.b32 	%r387, 4096;
	@%p50 bra 	$L__BB10_26;
	add.s32 	%r14, %r67, -4096;
	mov.b32 	%r387, 4096;
$L__BB10_24:
	mul.wide.s32 	%rd99, %r387, 4;
	add.s64 	%rd89, %rd76, %rd99;
	// begin inline asm
	ld.global.nc.v2.u64 {%rd87, %rd88}, [%rd89];
	// end inline asm
	mov.b64 	{%r242, %r243}, %rd88;
	mov.b64 	{%r244, %r245}, %rd87;
	mov.b32 	%f255, %r245;
	mov.b32 	%f256, %r244;
	mov.b32 	%f257, %r243;
	mov.b32 	%f258, %r242;
	add.s64 	%rd92, %rd89, 4096;
	// begin inline asm
	ld.global.nc.v2.u64 {%rd90, %rd91}, [%rd92];
	// end inline asm
	mov.b64 	{%r246, %r247}, %rd91;
	mov.b64 	{%r248, %r249}, %rd90;
	mov.b32 	%f259, %r249;
	mov.b32 	%f260, %r248;
	mov.b32 	%f261, %r247;
	mov.b32 	%f262, %r246;
	add.s64 	%rd95, %rd89, 8192;
	// begin inline asm
	ld.global.nc.v2.u64 {%rd93, %rd94}, [%rd95];
	// end inline asm
	mov.b64 	{%r250, %r251}, %rd94;
	mov.b64 	{%r252, %r253}, %rd93;
	mov.b32 	%f263, %r253;
	mov.b32 	%f264, %r252;
	mov.b32 	%f265, %r251;
	mov.b32 	%f266, %r250;
	add.s64 	%rd98, %rd89, 12288;
	// begin inline asm
	ld.global.nc.v2.u64 {%rd96, %rd97}, [%rd98];
	// end inline asm
	mov.b64 	{%r254, %r255}, %rd97;
	mov.b64 	{%r256, %r257}, %rd96;
	mov.b32 	%f267, %r257;
	mov.b32 	%f268, %r256;
	mov.b32 	%f269, %r255;
	mov.b32 	%f270, %r254;
	add.f32 	%f271, %f404, %f256;
	add.f32 	%f272, %f255, %f258;
	add.f32 	%f273, %f257, %f260;
	add.f32 	%f274, %f259, %f262;
	add.f32 	%f275, %f261, %f264;
	add.f32 	%f276, %f263, %f266;
	add.f32 	%f277, %f265, %f268;
	add.f32 	%f278, %f267, %f270;
	add.f32 	%f279, %f271, %f272;
	add.f32 	%f280, %f273, %f274;
	add.f32 	%f281, %f275, %f276;
	add.f32 	%f282, %f277, %f278;
	add.f32 	%f283, %f279, %f280;
	add.f32 	%f284, %f281, %f282;
	add.f32 	%f285, %f283, %f284;
	add.f32 	%f404, %f285, %f269;
	sub.s32 	%r258, %r67, %r387;
	setp.lt.s32 	%p51, %r258, 4096;
	@%p51 bra 	$L__BB10_34;
	add.s32 	%r387, %r387, 4096;
	setp.le.s32 	%p52, %r387, %r14;
	@%p52 bra 	$L__BB10_24;
$L__BB10_26:
	setp.le.s32 	%p53, %r67, %r387;
	@%p53 bra 	$L__BB10_34;
	sub.s32 	%r18, %r67, %r387;
	setp.ge.s32 	%p54, %r13, %r18;
	@%p54 bra 	$L__BB10_34;
	not.b32 	%r259, %r13;
	add.s32 	%r260, %r67, %r259;
	sub.s32 	%r19, %r260, %r387;
	and.b32  	%r261, %r19, 768;
	setp.eq.s32 	%p55, %r261, 768;
	mov.u32 	%r391, %r13;
	@%p55 bra 	$L__BB10_31;
	add.s32 	%r389, %r13, %r387;
	shr.u32 	%r262, %r19, 8;
	add.s32 	%r263, %r262, 1;
	and.b32  	%r264, %r263, 3;
	neg.s32 	%r388, %r264;
	mov.u32 	%r391, %r13;
$L__BB10_30:
	.pragma "nounroll";
	mul.wide.u32 	%rd101, %r389, 4;
	add.s64 	%rd100, %rd16, %rd101;
	// begin inline asm
	ld.global.nc.u32 %r265, [%rd100];
	// end inline asm
	mov.b32 	%f287, %r265;
	add.f32 	%f404, %f404, %f287;
	add.s32 	%r391, %r391, 256;
	add.s32 	%r389, %r389, 256;
	add.s32 	%r388, %r388, 1;
	setp.ne.s32 	%p56, %r388, 0;
	@%p56 bra 	$L__BB10_30;
$L__BB10_31:
	setp.lt.u32 	%p57, %r19, 768;
	@%p57 bra 	$L__BB10_34;
	cvt.u64.u32 	%rd102, %r391;
	cvt.u64.u32 	%rd103, %r387;
	add.s64 	%rd104, %rd102, %rd103;
	shl.b64 	%rd105, %rd104, 2;
	add.s64 	%rd106, %rd105, %rd16;
	add.s64 	%rd122, %rd106, 2048;
	add.s32 	%r392, %r391, %r387;
$L__BB10_33:
	mul.wide.u32 	%rd111, %r392, 4;
	add.s64 	%rd107, %rd16, %rd111;
	// begin inline asm
	ld.global.nc.u32 %r266, [%rd107];
	// end inline asm
	mov.b32 	%f288, %r266;
	add.f32 	%f289, %f404, %f288;
	add.s64 	%rd108, %rd122, -1024;
	// begin inline asm
	ld.global.nc.u32 %r267, [%rd108];
	// end inline asm
	mov.b32 	%f290, %r267;
	add.f32 	%f291, %f289, %f290;
	// begin inline asm
	ld.global.nc.u32 %r268, [%rd122];
	// end inline asm
	mov.b32 	%f292, %r268;
	add.f32 	%f293, %f291, %f292;
	add.s64 	%rd110, %rd122, 1024;
	// begin inline asm
	ld.global.nc.u32 %r269, [%rd110];
	// end inline asm
	mov.b32 	%f294, %r269;
	add.f32 	%f404, %f293, %f294;
	add.s32 	%r391, %r391, 1024;
	add.s64 	%rd122, %rd122, 4096;
	add.s32 	%r392, %r392, 1024;
	setp.lt.s32 	%p58, %r391, %r18;
	@%p58 bra 	$L__BB10_33;
$L__BB10_34:
	// begin inline asm
	mov.u32 %r270, %laneid;
	// end inline asm
	mov.b32 	%r272, %f404;
	mov.b32 	%r273, 1;
	mov.b32 	%r294, 31;
	mov.b32 	%r295, -1;
	// begin inline asm
	shfl.sync.down.b32 %r271, %r272, %r273, %r294, %r295;
	// end inline asm
	setp.gt.s32 	%p59, %r270, 30;
	mov.b32 	%f295, %r271;
	add.f32 	%f296, %f404, %f295;
	selp.f32 	%f297, %f404, %f296, %p59;
	mov.b32 	%r277, %f297;
	mov.b32 	%r278, 2;
	// begin inline asm
	shfl.sync.down.b32 %r276, %r277, %r278, %r294, %r295;
	// end inline asm
	setp.gt.s32 	%p60, %r270, 29;
	mov.b32 	%f298, %r276;
	add.f32 	%f299, %f297, %f298;
	selp.f32 	%f300, %f297, %f299, %p60;
	mov.b32 	%r282, %f300;
	mov.b32 	%r283, 4;
	// begin inline asm
	shfl.sync.down.b32 %r281, %r282, %r283, %r294, %r295;
	// end inline asm
	setp.gt.s32 	%p61, %r270, 27;
	mov.b32 	%f301, %r281;
	add.f32 	%f302, %f300, %f301;
	selp.f32 	%f303, %f300, %f302, %p61;
	mov.b32 	%r287, %f303;
	mov.b32 	%r288, 8;
	// begin inline asm
	shfl.sync.down.b32 %r286, %r287, %r288, %r294, %r295;
	// end inline asm
	setp.gt.s32 	%p62, %r270, 23;
	mov.b32 	%f304, %r286;
	add.f32 	%f305, %f303, %f304;
	selp.f32 	%f306, %f303, %f305, %p62;
	mov.b32 	%r292, %f306;
	mov.b32 	%r293, 16;
	// begin inline asm
	shfl.sync.down.b32 %r291, %r292, %r293, %r294, %r295;
	// end inline asm
	setp.gt.s32 	%p63, %r270, 15;
	mov.b32 	%f307, %r291;
	add.f32 	%f26, %f306, %f307;
	selp.f32 	%f418, %f306, %f26, %p63;
	setp.ne.s32 	%p64, %r270, 0;
	@%p64 bra 	$L__BB10_36;
	shr.u32 	%r296, %r13, 3;
	and.b32  	%r297, %r296, 124;
	mov.u32 	%r298, _ZZN3cub18CUB_300001_SM_10006detail6reduce28DeviceReduceSingleTileKernelINS2_10policy_hubIfyN4cuda3std3__44plusIfEEE10Policy1000EPfSC_iS9_ffNS7_10__identityEEEvT0_T1_T2_T3_T4_T6_E12temp_storage;
	add.s32 	%r299, %r298, %r297;
	st.shared.f32 	[%r299+8], %f26;
$L__BB10_36:
	bar.sync 	0;
	setp.ne.s32 	%p65, %r13, 0;
	@%p65 bra 	$L__BB10_72;
	ld.shared.f32 	%f308, [_ZZN3cub18CUB_300001_SM_10006detail6reduce28DeviceReduceSingleTileKernelINS2_10policy_hubIfyN4cuda3std3__44plusIfEEE10Policy1000EPfSC_iS9_ffNS7_10__identityEEEvT0_T1_T2_T3_T4_T6_E12temp_storage+12];
	add.f32 	%f309, %f418, %f308;
	ld.shared.f32 	%f310, [_ZZN3cub18CUB_300001_SM_10006detail6reduce28DeviceReduceSingleTileKernelINS2_10policy_hubIfyN4cuda3std3__44plusIfEEE10Policy1000EPfSC_iS9_ffNS7_10__identityEEEvT0_T1_T2_T3_T4_T6_E12temp_storage+16];
	add.f32 	%f311, %f309, %f310;
	ld.shared.f32 	%f312, [_ZZN3cub18CUB_300001_SM_10006detail6reduce28DeviceReduceSingleTileKernelINS2_10policy_hubIfyN4cuda3std3__44plusIfEEE10Policy1000EPfSC_iS9_ffNS7_10__identityEEEvT0_T1_T2_T3_T4_T6_E12temp_storage+20];
	add.f32 	%f313, %f311, %f312;
	ld.shared.f32 	%f314, [_ZZN3cub18CUB_300001_SM_10006detail6reduce28DeviceReduceSingleTileKernelINS2_10policy_hubIfyN4cuda3std3__44plusIfEEE10Policy1000EPfSC_iS9_ffNS7_10__identityEEEvT0_T1_T2_T3_T4_T6_E12temp_storage+24];
	add.f32 	%f315, %f313, %f314;
	ld.shared.f32 	%f316, [_ZZN3cub18CUB_300001_SM_10006detail6reduce28DeviceReduceSingleTileKernelINS2_10policy_hubIfyN4cuda3std3__44plusIfEEE10Policy1000EPfSC_iS9_ffNS7_10__identityEEEvT0_T1_T2_T3_T4_T6_E12temp_storage+28];
	add.f32 	%f317, %f315, %f316;
	ld.shared.f32 	%f318, [_ZZN3cub18CUB_300001_SM_10006detail6reduce28DeviceReduceSingleTileKernelINS2_10policy_hubIfyN4cuda3std3__44plusIfEEE10Policy1000EPfSC_iS9_ffNS7_10__identityEEEvT0_T1_T2_T3_T4_T6_E12temp_storage+32];
	add.f32 	%f319, %f317, %f318;
	ld.shared.f32 	%f320, [_ZZN3cub18CUB_300001_SM_10006detail6reduce28DeviceReduceSingleTileKernelINS2_10policy_hubIfyN4cuda3std3__44plusIfEEE10Policy1000EPfSC_iS9_ffNS7_10__identityEEEvT0_T1_T2_T3_T4_T6_E12temp_storage+36];
	add.f32 	%f418, %f319, %f320;
	bra.uni 	$L__BB10_72;
$L__BB10_38:
	setp.gt.s32 	%p3, %r67, 4095;
	@%p3 bra 	$L__BB10_56;
	mov.u32 	%r34, %tid.x;
	setp.ge.s32 	%p20, %r34, %r67;
	mov.f32 	%f410, 0f00000000;
	mov.u32 	%r397, %r34;
	@%p20 bra 	$L__BB10_41;
	mul.wide.u32 	%rd66, %r34, 4;
	add.s64 	%rd65, %rd16, %rd66;
	// begin inline asm
	ld.global.nc.u32 %r144, [%rd65];
	// end inline asm
	mov.b32 	%f410, %r144;
	add.s32 	%r397, %r34, 256;
$L__BB10_41:
	setp.ge.s32 	%p21, %r397, %r67;
	@%p21 bra 	$L__BB10_47;
	not.b32 	%r145, %r397;
	add.s32 	%r37, %r67, %r145;
	and.b32  	%r146, %r37, 768;
	setp.eq.s32 	%p22, %r146, 768;
	@%p22 bra 	$L__BB10_45;
	mul.wide.u32 	%rd67, %r397, 4;
	add.s64 	%rd123, %rd16, %rd67;
	shr.u32 	%r147, %r37, 8;
	add.s32 	%r148, %r147, 1;
	and.b32  	%r149, %r148, 3;
	neg.s32 	%r395, %r149;
$L__BB10_44:
	.pragma "nounroll";
	// begin inline asm
	ld.global.nc.u32 %r150, [%rd123];
	// end inline asm
	mov.b32 	%f157, %r150;
	add.f32 	%f410, %f410, %f157;
	add.s32 	%r397, %r397, 256;
	add.s64 	%rd123, %rd123, 1024;
	add.s32 	%r395, %r395, 1;
	setp.ne.s32 	%p23, %r395, 0;
	@%p23 bra 	$L__BB10_44;
$L__BB10_45:
	setp.lt.u32 	%p24, %r37, 768;
	@%p24 bra 	$L__BB10_47;
$L__BB10_46:
	mul.wide.s32 	%rd73, %r397, 4;
	add.s64 	%rd69, %rd16, %rd73;
	// begin inline asm
	ld.global.nc.u32 %r151, [%rd69];
	// end inline asm
	mov.b32 	%f158, %r151;
	add.f32 	%f159, %f410, %f158;
	add.s64 	%rd70, %rd69, 1024;
	// begin inline asm
	ld.global.nc.u32 %r152, [%rd70];
	// end inline asm
	mov.b32 	%f160, %r152;
	add.f32 	%f161, %f159, %f160;
	add.s64 	%rd71, %rd69, 2048;
	// begin inline asm
	ld.global.nc.u32 %r153, [%rd71];
	// end inline asm
	mov.b32 	%f162, %r153;
	add.f32 	%f163, %f161, %f162;
	add.s64 	%rd72, %rd69, 3072;
	// begin inline asm
	ld.global.nc.u32 %r154, [%rd72];
	// end inline asm
	mov.b32 	%f164, %r154;
	add.f32 	%f410, %f163, %f164;
	add.s32 	%r397, %r397, 1024;
	setp.lt.s32 	%p25, %r397, %r67;
	@%p25 bra 	$L__BB10_46;
$L__BB10_47:
	setp.lt.s32 	%p26, %r67, 256;
	@%p26 bra 	$L__BB10_52;
	// begin inline asm
	mov.u32 %r193, %laneid;
	// end inline asm
	mov.b32 	%r195, %f410;
	mov.b32 	%r196, 1;
	mov.b32 	%r217, 31;
	mov.b32 	%r218, -1;
	// begin inline asm
	shfl.sync.down.b32 %r194, %r195, %r196, %r217, %r218;
	// end inline asm
	setp.gt.s32 	%p42, %r193, 30;
	mov.b32 	%f199, %r194;
	add.f32 	%f200, %f410, %f199;
	selp.f32 	%f201, %f410, %f200, %p42;
	mov.b32 	%r200, %f201;
	mov.b32 	%r201, 2;
	// begin inline asm
	shfl.sync.down.b32 %r199, %r200, %r201, %r217, %r218;
	// end inline asm
	setp.gt.s32 	%p43, %r193, 29;
	mov.b32 	%f202, %r199;
	add.f32 	%f203, %f201, %f202;
	selp.f32 	%f204, %f201, %f203, %p43;
	mov.b32 	%r205, %f204;
	mov.b32 	%r206, 4;
	// begin inline asm
	shfl.sync.down.b32 %r204, %r205, %r206, %r217, %r218;
	// end inline asm
	setp.gt.s32 	%p44, %r193, 27;
	mov.b32 	%f205, %r204;
	add.f32 	%f206, %f204, %f205;
	selp.f32 	%f207, %f204, %f206, %p44;
	mov.b32 	%r210, %f207;
	mov.b32 	%r211, 8;
	// begin inline asm
	shfl.sync.down.b32 %r209, %r210, %r211, %r217, %r218;
	// end inline asm
	setp.gt.s32 	%p45, %r193, 23;
	mov.b32 	%f208, %r209;
	add.f32 	%f209, %f207, %f208;
	selp.f32 	%f210, %f207, %f209, %p45;
	mov.b32 	%r215, %f210;
	mov.b32 	%r216, 16;
	// begin inline asm
	shfl.sync.down.b32 %r214, %r215, %r216, %r217, %r218;
	// end inline asm
	setp.gt.s32 	%p46, %r193, 15;
	mov.b32 	%f211, %r214;
	add.f32 	%f38, %f210, %f211;
	selp.f32 	%f418, %f210, %f38, %p46;
	setp.ne.s32 	%p47, %r193, 0;
	@%p47 bra 	$L__BB10_50;
	shr.u32 	%r219, %r34, 3;
	and.b32  	%r220, %r219, 124;
	mov.u32 	%r221, _ZZN3cub18CUB_300001_SM_10006detail6reduce28DeviceReduceSingleTileKernelINS2_10policy_hubIfyN4cuda3std3__44plusIfEEE10Policy1000EPfSC_iS9_ffNS7_10__identityEEEvT0_T1_T2_T3_T4_T6_E12temp_storage;
	add.s32 	%r222, %r221, %r220;
	st.shared.f32 	[%r222+8], %f38;
$L__BB10_50:
	bar.sync 	0;
	setp.ne.s32 	%p48, %r34, 0;
	@%p48 bra 	$L__BB10_72;
	ld.shared.f32 	%f212, [_ZZN3cub18CUB_300001_SM_10006detail6reduce28DeviceReduceSingleTileKernelINS2_10policy_hubIfyN4cuda3std3__44plusIfEEE10Policy1000EPfSC_iS9_ffNS7_10__identityEEEvT0_T1_T2_T3_T4_T6_E12temp_storage+12];
	add.f32 	%f213, %f418, %f212;
	ld.shared.f32 	%f214, [_ZZN3cub18CUB_300001_SM_10006detail6reduce28DeviceReduceSingleTileKernelINS2_10policy_hubIfyN4cuda3std3__44plusIfEEE10Policy1000EPfSC_iS9_ffNS7_10__identityEEEvT0_T1_T2_T3_T4_T6_E12temp_storage+16];
	add.f32 	%f215, %f213, %f214;
	ld.shared.f32 	%f216, [_ZZN3cub18CUB_300001_SM_10006detail6reduce28DeviceReduceSingleTileKernelINS2_10policy_hubIfyN4cuda3std3__44plusIfEEE10Policy1000EPfSC_iS9_ffNS7_10__identityEEEvT0_T1_T2_T3_T4_T6_E12temp_storage+20];
	add.f32 	%f217, %f215, %f216;
	ld.shared.f32 	%f218, [_ZZN3cub18CUB_300001_SM_10006detail6reduce28DeviceReduceSingleTileKernelINS2_10policy_hubIfyN4cuda3std3__44plusIfEEE10Policy1000EPfSC_iS9_ffNS7_10__identityEEEvT0_T1_T2_T3_T4_T6_E12temp_storage+24];
	add.f32 	%f219, %f217, %f218;
	ld.shared.f32 	%f220, [_ZZN3cub18CUB_300001_SM_10006detail6reduce28DeviceReduceSingleTileKernelINS2_10policy_hubIfyN4cuda3std3__44plusIfEEE10Policy1000EPfSC_iS9_ffNS7_10__identityEEEvT0_T1_T2_T3_T4_T6_E12temp_storage+28];
	add.f32 	%f221, %f219, %f220;
	ld.shared.f32 	%f222, [_ZZN3cub18CUB_300001_SM_10006detail6reduce28DeviceReduceSingleTileKernelINS2_10policy_hubIfyN4cuda3std3__44plusIfEEE10Policy1000EPfSC_iS9_ffNS7_10__identityEEEvT0_T1_T2_T3_T4_T6_E12temp_storage+32];
	add.f32 	%f223, %f221, %f222;
	ld.shared.f32 	%f224, [_ZZN3cub18CUB_300001_SM_10006detail6reduce28DeviceReduceSingleTileKernelINS2_10policy_hubIfyN4cuda3std3__44plusIfEEE10Policy1000EPfSC_iS9_ffNS7_10__identityEEEvT0_T1_T2_T3_T4_T6_E12temp_storage+36];
	add.f32 	%f418, %f223, %f224;
	bra.uni 	$L__BB10_72;
$L__BB10_52:
	// begin inline asm
	mov.u32 %r155, %laneid;
	// end inline asm
	and.b32  	%r181, %r34, 992;
	add.s32 	%r182, %r181, 32;
	setp.gt.s32 	%p27, %r182, %r67;
	not.b32 	%r183, %r181;
	add.s32 	%r184, %r67, %r183;
	selp.b32 	%r179, %r184, 31, %p27;
	mov.b32 	%r157, %f410;
	mov.b32 	%r158, 1;
	mov.b32 	%r180, -1;
	// begin inline asm
	shfl.sync.down.b32 %r156, %r157, %r158, %r179, %r180;
	// end inline asm
	setp.lt.s32 	%p28, %r155, %r179;
	mov.b32 	%f165, %r156;
	add.f32 	%f166, %f410, %f165;
	selp.f32 	%f167, %f166, %f410, %p28;
	mov.b32 	%r162, %f167;
	mov.b32 	%r163, 2;
	// begin inline asm
	shfl.sync.down.b32 %r161, %r162, %r163, %r179, %r180;
	// end inline asm
	add.s32 	%r185, %r155, 2;
	setp.gt.s32 	%p29, %r185, %r179;
	mov.b32 	%f168, %r161;
	add.f32 	%f169, %f167, %f168;
	selp.f32 	%f170, %f167, %f169, %p29;
	mov.b32 	%r167, %f170;
	mov.b32 	%r168, 4;
	// begin inline asm
	shfl.sync.down.b32 %r166, %r167, %r168, %r179, %r180;
	// end inline asm
	add.s32 	%r186, %r155, 4;
	setp.gt.s32 	%p30, %r186, %r179;
	mov.b32 	%f171, %r166;
	add.f32 	%f172, %f170, %f171;
	selp.f32 	%f173, %f170, %f172, %p30;
	mov.b32 	%r172, %f173;
	mov.b32 	%r173, 8;
	// begin inline asm
	shfl.sync.down.b32 %r171, %r172, %r173, %r179, %r180;
	// end inline asm
	add.s32 	%r187, %r155, 8;
	setp.gt.s32 	%p31, %r187, %r179;
	mov.b32 	%f174, %r171;
	add.f32 	%f175, %f173, %f174;
	selp.f32 	%f176, %f173, %f175, %p31;
	mov.b32 	%r177, %f176;
	mov.b32 	%r178, 16;
	// begin inline asm
	shfl.sync.down.b32 %r176, %r177, %r178, %r179, %r180;
	// end inline asm
	add.s32 	%r188, %r155, 16;
	setp.gt.s32 	%p32, %r188, %r179;
	mov.b32 	%f177, %r176;
	add.f32 	%f178, %f176, %f177;
	selp.f32 	%f418, %f176, %f178, %p32;
	setp.ne.s32 	%p33, %r155, 0;
	@%p33 bra 	$L__BB10_54;
	shr.u32 	%r189, %r34, 3;
	and.b32  	%r190, %r189, 124;
	mov.u32 	%r191, _ZZN3cub18CUB_300001_SM_10006detail6reduce28DeviceReduceSingleTileKernelINS2_10policy_hubIfyN4cuda3std3__44plusIfEEE10Policy1000EPfSC_iS9_ffNS7_10__identityEEEvT0_T1_T2_T3_T4_T6_E12temp_storage;
	add.s32 	%r192, %r191, %r190;
	st.shared.f32 	[%r192+8], %f418;
$L__BB10_54:
	bar.sync 	0;
	setp.ne.s32 	%p34, %r34, 0;
	@%p34 bra 	$L__BB10_72;
	setp.gt.s32 	%p35, %r67, 32;
	ld.shared.f32 	%f179, [_ZZN3cub18CUB_300001_SM_10006detail6reduce28DeviceReduceSingleTileKernelINS2_10policy_hubIfyN4cuda3std3__44plusIfEEE10Policy1000EPfSC_iS9_ffNS7_10__identityEEEvT0_T1_T2_T3_T4_T6_E12temp_storage+12];
	add.f32 	%f180, %f418, %f179;
	selp.f32 	%f181, %f180, %f418, %p35;
	setp.gt.s32 	%p36, %r67, 64;
	ld.shared.f32 	%f182, [_ZZN3cub18CUB_300001_SM_10006detail6reduce28DeviceReduceSingleTileKernelINS2_10policy_hubIfyN4cuda3std3__44plusIfEEE10Policy1000EPfSC_iS9_ffNS7_10__identityEEEvT0_T1_T2_T3_T4_T6_E12temp_storage+16];
	add.f32 	%f183, %f182, %f181;
	selp.f32 	%f184, %f183, %f181, %p36;
	setp.gt.s32 	%p37, %r67, 96;
	ld.shared.f32 	%f185, [_ZZN3cub18CUB_300001_SM_10006detail6reduce28DeviceReduceSingleTileKernelINS2_10policy_hubIfyN4cuda3std3__44plusIfEEE10Policy1000EPfSC_iS9_ffNS7_10__identityEEEvT0_T1_T2_T3_T4_T6_E12temp_storage+20];
	add.f32 	%f186, %f185, %f184;
	selp.f32 	%f187, %f186, %f184, %p37;
	setp.gt.s32 	%p38, %r67, 128;
	ld.shared.f32 	%f188, [_ZZN3cub18CUB_300001_SM_10006detail6reduce28DeviceReduceSingleTileKernelINS2_10policy_hubIfyN4cuda3std3__44plusIfEEE10Policy1000EPfSC_iS9_ffNS7_10__identityEEEvT0_T1_T2_T3_T4_T6_E12temp_storage+24];
	add.f32 	%f189, %f188, %f187;
	selp.f32 	%f190, %f189, %f187, %p38;
	setp.gt.s32 	%p39, %r67, 160;
	ld.shared.f32 	%f191, [_ZZN3cub18CUB_300001_SM_10006detail6reduce28DeviceReduceSingleTileKernelINS2_10policy_hubIfyN4cuda3std3__44plusIfEEE10Policy1000EPfSC_iS9_ffNS7_10__identityEEEvT0_T1_T2_T3_T4_T6_E12temp_storage+28];
	add.f32 	%f192, %f191, %f190;
	selp.f32 	%f193, %f192, %f190, %p39;
	setp.gt.s32 	%p40, %r67, 192;
	ld.shared.f32 	%f194, [_ZZN3cub18CUB_300001_SM_10006detail6reduce28DeviceReduceSingleTileKernelINS2_10policy_hubIfyN4cuda3std3__44plusIfEEE10Policy1000EPfSC_iS9_ffNS7_10__identityEEEvT0_T1_T2_T3_T4_T6_E12temp_storage+32];
	add.f32 	%f195, %f194, %f193;
	selp.f32 	%f196, %f195, %f193, %p40;
	setp.gt.s32 	%p41, %r67, 224;
	ld.shared.f32 	%f197, [_ZZN3cub18CUB_300001_SM_10006detail6reduce28DeviceReduceSingleTileKernelINS2_10policy_hubIfyN4cuda3std3__44plusIfEEE10Policy1000EPfSC_iS9_ffNS7_10__identityEEEvT0_T1_T2_T3_T4_T6_E12temp_storage+36];
	add.f32 	%f198, %f197, %f196;
	selp.f32 	%f418, %f198, %f196, %p41;
	bra.uni 	$L__BB10_72;
$L__BB10_56:
	mov.u32 	%r46, %tid.x;
	mul.wide.u32 	%rd35, %r46, 4;
	add.s64 	%rd19, %rd16, %rd35;
	// begin inline asm
	ld.global.nc.u32 %r68, [%rd19];
	// end inline asm
	mov.b32 	%f59, %r68;
	add.s64 	%rd20, %rd19, 1024;
	// begin inline asm
	ld.global.nc.u32 %r69, [%rd20];
	// end inline asm
	mov.b32 	%f60, %r69;
	add.s64 	%rd21, %rd19, 2048;
	// begin inline asm
	ld.global.nc.u32 %r70, [%rd21];
	// end inline asm
	mov.b32 	%f61, %r70;
	add.s64 	%rd22, %rd19, 3072;
	// begin inline asm
	ld.global.nc.u32 %r71, [%rd22];
	// end inline asm
	mov.b32 	%f62, %r71;
	add.s64 	%rd23, %rd19, 4096;
	// begin inline asm
	ld.global.nc.u32 %r72, [%rd23];
	// end inline asm
	mov.b32 	%f63, %r72;
	add.s64 	%rd24, %rd19, 5120;
	// begin inline asm
	ld.global.nc.u32 %r73, [%rd24];
	// end inline asm
	mov.b32 	%f64, %r73;
	add.s64 	%rd25, %rd19, 6144;
	// begin inline asm
	ld.global.nc.u32 %r74, [%rd25];
	// end inline asm
	mov.b32 	%f65, %r74;
	add.s64 	%rd26, %rd19, 7168;
	// begin inline asm
	ld.global.nc.u32 %r75, [%rd26];
	// end inline asm
	mov.b32 	%f66, %r75;
	add.s64 	%rd27, %rd19, 8192;
	// begin inline asm
	ld.global.nc.u32 %r76, [%rd27];
	// end inline asm
	mov.b32 	%f67, %r76;
	add.s64 	%rd28, %rd19, 9216;
	// begin inline asm
	ld.global.nc.u32 %r77, [%rd28];
	// end inline asm
	mov.b32 	%f68, %r77;
	add.s64 	%rd29, %rd19, 10240;
	// begin inline asm
	ld.global.nc.u32 %r78, [%rd29];
	// end inline asm
	mov.b32 	%f69, %r78;
	add.s64 	%rd30, %rd19, 11264;
	// begin inline asm
	ld.global.nc.u32 %r79, [%rd30];
	// end inline asm
	mov.b32 	%f70, %r79;
	add.s64 	%rd31, %rd19, 12288;
	// begin inline asm
	ld.global.nc.u32 %r80, [%rd31];
	// end inline asm
	mov.b32 	%f71, %r80;
	add.s64 	%rd32, %rd19, 13312;
	// begin inline asm
	ld.global.nc.u32 %r81, [%rd32];
	// end inline asm
	mov.b32 	%f72, %r81;
	add.s64 	%rd33, %rd19, 14336;
	// begin inline asm
	ld.global.nc.u32 %r82, [%rd33];
	// end inline asm
	mov.b32 	%f73, %r82;
	add.s64 	%rd34, %rd19, 15360;
	// begin inline asm
	ld.global.nc.u32 %r83, [%rd34];
	// end inline asm
	mov.b32 	%f74, %r83;
	add.f32 	%f75, %f59, %f60;
	add.f32 	%f76, %f61, %f62;
	add.f32 	%f77, %f63, %f64;
	add.f32 	%f78, %f65, %f66;
	add.f32 	%f79, %f67, %f68;
	add.f32 	%f80, %f69, %f70;
	add.f32 	%f81, %f71, %f72;
	add.f32 	%f82, %f73, %f74;
	add.f32 	%f83, %f75, %f76;
	add.f32 	%f84, %f77, %f78;
	add.f32 	%f85, %f79, %f80;
	add.f32 	%f86, %f81, %f82;
	add.f32 	%f87, %f83, %f84;
	add.f32 	%f88, %f85, %f86;
	add.f32 	%f417, %f87, %f88;
	setp.lt.u32 	%p4, %r67, 8192;
	mov.b32 	%r400, 4096;
	@%p4 bra 	$L__BB10_60;
	add.s32 	%r47, %r67, -4096;
	mov.b32 	%r400, 4096;
$L__BB10_58:
	mul.wide.s32 	%rd52, %r400, 4;
	add.s64 	%rd36, %rd19, %rd52;
	// begin inline asm
	ld.global.nc.u32 %r86, [%rd36];
	// end inline asm
	mov.b32 	%f89, %r86;
	add.s64 	%rd37, %rd36, 1024;
	// begin inline asm
	ld.global.nc.u32 %r87, [%rd37];
	// end inline asm
	mov.b32 	%f90, %r87;
	add.s64 	%rd38, %rd36, 2048;
	// begin inline asm
	ld.global.nc.u32 %r88, [%rd38];
	// end inline asm
	mov.b32 	%f91, %r88;
	add.s64 	%rd39, %rd36, 3072;
	// begin inline asm
	ld.global.nc.u32 %r89, [%rd39];
	// end inline asm
	mov.b32 	%f92, %r89;
	add.s64 	%rd40, %rd36, 4096;
	// begin inline asm
	ld.global.nc.u32 %r90, [%rd40];
	// end inline asm
	mov.b32 	%f93, %r90;
	add.s64 	%rd41, %rd36, 5120;
	// begin inline asm
	ld.global.nc.u32 %r91, [%rd41];
	// end inline asm
	mov.b32 	%f94, %r91;
	add.s64 	%rd42, %rd36, 6144;
	// begin inline asm
	ld.global.nc.u32 %r92, [%rd42];
	// end inline asm
	mov.b32 	%f95, %r92;
	add.s64 	%rd43, %rd36, 7168;
	// begin inline asm
	ld.global.nc.u32 %r93, [%rd43];
	// end inline asm
	mov.b32 	%f96, %r93;
	add.s64 	%rd44, %rd36, 8192;
	// begin inline asm
	ld.global.nc.u32 %r94, [%rd44];
	// end inline asm
	mov.b32 	%f97, %r94;
	add.s64 	%rd45, %rd36, 9216;
	// begin inline asm
	ld.global.nc.u32 %r95, [%rd45];
	// end inline asm
	mov.b32 	%f98, %r95;
	add.s64 	%rd46, %rd36, 10240;
	// begin inline asm
	ld.global.nc.u32 %r96, [%rd46];
	// end inline asm
	mov.b32 	%f99, %r96;
	add.s64 	%rd47, %rd36, 11264;
	// begin inline asm
	ld.global.nc.u32 %r97, [%rd47];
	// end inline asm
	mov.b32 	%f100, %r97;
	add.s64 	%rd48, %rd36, 12288;
	// begin inline asm
	ld.global.nc.u32 %r98, [%rd48];
	// end inline asm
	mov.b32 	%f101, %r98;
	add.s64 	%rd49, %rd36, 13312;
	// begin inline asm
	ld.global.nc.u32 %r99, [%rd49];
	// end inline asm
	mov.b32 	%f102, %r99;
	add.s64 	%rd50, %rd36, 14336;
	// begin inline asm
	ld.global.nc.u32 %r100, [%rd50];
	// end inline asm
	mov.b32 	%f103, %r100;
	add.s64 	%rd51, %rd36, 15360;
	// begin inline asm
	ld.global.nc.u32 %r101, [%rd51];
	// end inline asm
	mov.b32 	%f104, %r101;
	add.f32 	%f105, %f417, %f89;
	add.f32 	%f106, %f90, %f91;
	add.f32 	%f107, %f92, %f93;
	add.f32 	%f108, %f94, %f95;
	add.f32 	%f109, %f96, %f97;
	add.f32 	%f110, %f98, %f99;
	add.f32 	%f111, %f100, %f101;
	add.f32 	%f112, %f102, %f103;
	add.f32 	%f113, %f105, %f106;
	add.f32 	%f114, %f107, %f108;
	add.f32 	%f115, %f109, %f110;
	add.f32 	%f116, %f111, %f112;
	add.f32 	%f117, %f113, %f114;
	add.f32 	%f118, %f115, %f116;
	add.f32 	%f119, %f117, %f118;
	add.f32 	%f417, %f119, %f104;
	sub.s32 	%r102, %r67, %r400;
	setp.lt.s32 	%p5, %r102, 4096;
	@%p5 bra 	$L__BB10_68;
	add.s32 	%r400, %r400, 4096;
	setp.le.s32 	%p6, %r400, %r47;
	@%p6 bra 	$L__BB10_58;
$L__BB10_60:
	setp.le.s32 	%p7, %r67, %r400;
	@%p7 bra 	$L__BB10_68;
	sub.s32 	%r51, %r67, %r400;
	setp.ge.s32 	%p8, %r46, %r51;
	@%p8 bra 	$L__BB10_68;
	not.b32 	%r103, %r46;
	add.s32 	%r104, %r67, %r103;
	sub.s32 	%r52, %r104, %r400;
	and.b32  	%r105, %r52, 768;
	setp.eq.s32 	%p9, %r105, 768;
	mov.u32 	%r404, %r46;
	@%p9 bra 	$L__BB10_65;
	add.s32 	%r402, %r46, %r400;
	shr.u32 	%r106, %r52, 8;
	add.s32 	%r107, %r106, 1;
	and.b32  	%r108, %r107, 3;
	neg.s32 	%r401, %r108;
	mov.u32 	%r404, %r46;
$L__BB10_64:
	.pragma "nounroll";
	mul.wide.u32 	%rd54, %r402, 4;
	add.s64 	%rd53, %rd16, %rd54;
	// begin inline asm
	ld.global.nc.u32 %r109, [%rd53];
	// end inline asm
	mov.b32 	%f121, %r109;
	add.f32 	%f417, %f417, %f121;
	add.s32 	%r404, %r404, 256;
	add.s32 	%r402, %r402, 256;
	add.s32 	%r401, %r401, 1;
	setp.ne.s32 	%p10, %r401, 0;
	@%p10 bra 	$L__BB10_64;
$L__BB10_65:
	setp.lt.u32 	%p11, %r52, 768;
	@%p11 bra 	$L__BB10_68;
	cvt.u64.u32 	%rd55, %r404;
	cvt.u64.u32 	%rd56, %r400;
	add.s64 	%rd57, %rd55, %rd56;
	shl.b64 	%rd58, %rd57, 2;
	add.s64 	%rd59, %rd58, %rd16;
	add.s64 	%rd124, %rd59, 2048;
	add.s32 	%r405, %r404, %r400;
$L__BB10_67:
	mul.wide.u32 	%rd64, %r405, 4;
	add.s64 	%rd60, %rd16, %rd64;
	// begin inline asm
	ld.global.nc.u32 %r110, [%rd60];
	// end inline asm
	mov.b32 	%f122, %r110;
	add.f32 	%f123, %f417, %f122;
	add.s64 	%rd61, %rd124, -1024;
	// begin inline asm
	ld.global.nc.u32 %r111, [%rd61];
	// end inline asm
	mov.b32 	%f124, %r111;
	add.f32 	%f125, %f123, %f124;
	// begin inline asm
	ld.global.nc.u32 %r112, [%rd124];
	// end inline asm
	mov.b32 	%f126, %r112;
	add.f32 	%f127, %f125, %f126;
	add.s64 	%rd63, %rd124, 1024;
	// begin inline asm
	ld.global.nc.u32 %r113, [%rd63];
	// end inline asm
	mov.b32 	%f128, %r113;
	add.f32 	%f417, %f127, %f128;
	add.s32 	%r404, %r404, 1024;
	add.s64 	%rd124, %rd124, 4096;
	add.s32 	%r405, %r405, 1024;
	setp.lt.s32 	%p12, %r404, %r51;
	@%p12 bra 	$L__BB10_67;
$L__BB10_68:
	// begin inline asm
	mov.u32 %r114, %laneid;
	// end inline asm
	mov.b32 	%r116, %f417;
	mov.b32 	%r117, 1;
	mov.b32 	%r138, 31;
	mov.b32 	%r139, -1;
	// begin inline asm
	shfl.sync.down.b32 %r115, %r116, %r117, %r138, %r139;
	// end inline asm
	setp.gt.s32 	%p13, %r114, 30;
	mov.b32 	%f129, %r115;
	add.f32 	%f130, %f417, %f129;
	selp.f32 	%f131, %f417, %f130, %p13;
	mov.b32 	%r121, %f131;
	mov.b32 	%r122, 2;
	// begin inline asm
	shfl.sync.down.b32 %r120, %r121, %r122, %r138, %r139;
	// end inline asm
	setp.gt.s32 	%p14, %r114, 29;
	mov.b32 	%f132, %r120;
	add.f32 	%f133, %f131, %f132;
	selp.f32 	%f134, %f131, %f133, %p14;
	mov.b32 	%r126, %f134;
	mov.b32 	%r127, 4;
	// begin inline asm
	shfl.sync.down.b32 %r125, %r126, %r127, %r138, %r139;
	// end inline asm
	setp.gt.s32 	%p15, %r114, 27;
	mov.b32 	%f135, %r125;
	add.f32 	%f136, %f134, %f135;
	selp.f32 	%f137, %f134, %f136, %p15;
	mov.b32 	%r131, %f137;
	mov.b32 	%r132, 8;
	// begin inline asm
	shfl.sync.down.b32 %r130, %r131, %r132, %r138, %r139;
	// end inline asm
	setp.gt.s32 	%p16, %r114, 23;
	mov.b32 	%f138, %r130;
	add.f32 	%f139, %f137, %f138;
	selp.f32 	%f140, %f137, %f139, %p16;
	mov.b32 	%r136, %f140;
	mov.b32 	%r137, 16;
	// begin inline asm
	shfl.sync.down.b32 %r135, %r136, %r137, %r138, %r139;
	// end inline asm
	setp.gt.s32 	%p17, %r114, 15;
	mov.b32 	%f141, %r135;
	add.f32 	%f54, %f140, %f141;
	selp.f32 	%f418, %f140, %f54, %p17;
	setp.ne.s32 	%p18, %r114, 0;
	@%p18 bra 	$L__BB10_70;
	shr.u32 	%r140, %r46, 3;
	and.b32  	%r141, %r140, 124;
	mov.u32 	%r142, _ZZN3cub18CUB_300001_SM_10006detail6reduce28DeviceReduceSingleTileKernelINS2_10policy_hubIfyN4cuda3std3__44plusIfEEE10Policy1000EPfSC_iS9_ffNS7_10__identityEEEvT0_T1_T2_T3_T4_T6_E12temp_storage;
	add.s32 	%r143, %r142, %r141;
	st.shared.f32 	[%r143+8], %f54;
$L__BB10_70:
	bar.sync 	0;
	setp.ne.s32 	%p19, %r46, 0;
	@%p19 bra 	$L__BB10_72;
	ld.shared.f32 	%f142, [_ZZN3cub18CUB_300001_SM_10006detail6reduce28DeviceReduceSingleTileKernelINS2_10policy_hubIfyN4cuda3std3__44plusIfEEE10Policy1000EPfSC_iS9_ffNS7_10__identityEEEvT0_T1_T2_T3_T4_T6_E12temp_storage+12];
	add.f32 	%f143, %f418, %f142;
	ld.shared.f32 	%f144, [_ZZN3cub18CUB_300001_SM_10006detail6reduce28DeviceReduceSingleTileKernelINS2_10policy_hubIfyN4cuda3std3__44plusIfEEE10Policy1000EPfSC_iS9_ffNS7_10__identityEEEvT0_T1_T2_T3_T4_T6_E12temp_storage+16];
	add.f32 	%f145, %f143, %f144;
	ld.shared.f32 	%f146, [_ZZN3cub18CUB_300001_SM_10006detail6reduce28DeviceReduceSingleTileKernelINS2_10policy_hubIfyN4cuda3std3__44plusIfEEE10Policy1000EPfSC_iS9_ffNS7_10__identityEEEvT0_T1_T2_T3_T4_T6_E12temp_storage+20];
	add.f32 	%f147, %f145, %f146;
	ld.shared.f32 	%f148, [_ZZN3cub18CUB_300001_SM_10006detail6reduce28DeviceReduceSingleTileKernelINS2_10policy_hubIfyN4cuda3std3__44plusIfEEE10Policy1000EPfSC_iS9_ffNS7_10__identityEEEvT0_T1_T2_T3_T4_T6_E12temp_storage+24];
	add.f32 	%f149, %f147, %f148;
	ld.shared.f32 	%f150, [_ZZN3cub18CUB_300001_SM_10006detail6reduce28DeviceReduceSingleTileKernelINS2_10policy_hubIfyN4cuda3std3__44plusIfEEE10Policy1000EPfSC_iS9_ffNS7_10__identityEEEvT0_T1_T2_T3_T4_T6_E12temp_storage+28];
	add.f32 	%f151, %f149, %f150;
	ld.shared.f32 	%f152, [_ZZN3cub18CUB_300001_SM_10006detail6reduce28DeviceReduceSingleTileKernelINS2_10policy_hubIfyN4cuda3std3__44plusIfEEE10Policy1000EPfSC_iS9_ffNS7_10__identityEEEvT0_T1_T2_T3_T4_T6_E12temp_storage+32];
	add.f32 	%f153, %f151, %f152;
	ld.shared.f32 	%f154, [_ZZN3cub18CUB_300001_SM_10006detail6reduce28DeviceReduceSingleTileKernelINS2_10policy_hubIfyN4cuda3std3__44plusIfEEE10Policy1000EPfSC_iS9_ffNS7_10__identityEEEvT0_T1_T2_T3_T4_T6_E12temp_storage+36];
	add.f32 	%f418, %f153, %f154;
$L__BB10_72:
	mov.u32 	%r379, %tid.x;
	setp.ne.s32 	%p95, %r379, 0;
	@%p95 bra 	$L__BB10_74;
	add.f32 	%f391, %f58, %f418;
	st.global.f32 	[%rd1], %f391;
$L__BB10_74:
	ret;

}
	// .globl	_ZN3cub18CUB_300001_SM_10006detail4scan20DeviceScanInitKernelINS0_13ScanTileStateIfLb1EEEEEvT_i
.visible .entry _ZN3cub18CUB_300001_SM_10006detail4scan20DeviceScanInitKernelINS0_13ScanTileStateIfLb1EEEEEvT_i(
	.param .align 8 .b8 _ZN3cub18CUB_300001_SM_10006detail4scan20DeviceScanInitKernelINS0_13ScanTileStateIfLb1EEEEEvT_i_param_0[8],
	.param .u32 _ZN3cub18CUB_300001_SM_10006detail4scan20DeviceScanInitKernelINS0_13ScanTileStateIfLb1EEEEEvT_i_param_1
)
{
	.reg .pred 	%p<5>;
	.reg .b32 	%r<10>;
	.reg .b64 	%rd<7>;

	ld.param.u64 	%rd2, [_ZN3cub18CUB_300001_SM_10006detail4scan20DeviceScanInitKernelINS0_13ScanTileStateIfLb1EEEEEvT_i_param_0];
	ld.param.u32 	%r4, [_ZN3cub18CUB_300001_SM_10006detail4scan20DeviceScanInitKernelINS0_13ScanTileStateIfLb1EEEEEvT_i_param_1];
	cvta.to.global.u64 	%rd1, %rd2;
	mov.u32 	%r1, %ctaid.x;
	mov.u32 	%r5, %ntid.x;
	mov.u32 	%r2, %tid.x;
	mad.lo.s32 	%r3, %r1, %r5, %r2;
	setp.ge.s32 	%p1, %r3, %r4;
	@%p1 bra 	$L__BB11_2;
	mul.wide.s32 	%rd3, %r3, 8;
	add.s64 	%rd4, %rd1, %rd3;
	mov.b32 	%r6, 0;
	mov.b32 	%r7, 99;
	st.global.v2.u32 	[%rd4+256], {%r7, %r6};
$L__BB11_2:
	setp.ne.s32 	%p2, %r1, 0;
	setp.gt.u32 	%p3, %r2, 31;
	or.pred  	%p4, %p2, %p3;
	@%p4 bra 	$L__BB11_4;
	mul.wide.u32 	%rd5, %r2, 8;
	add.s64 	%rd6, %rd1, %rd5;
	mov.b32 	%r9, 0;
	st.global.v2.u32 	[%rd6], {%r9, %r9};
$L__BB11_4:
	ret;

}
	// .globl	_ZN3cub18CUB_300001_SM_10006detail4scan16DeviceScanKernelINS2_10policy_hubIfffjN4cuda3std3__44plusIvEEE10Policy1000EN6thrust24THRUST_300001_SM_1000_NS6detail15normal_iteratorINSD_10device_ptrIfEEEESI_NS0_13ScanTileStateIfLb1EEES9_NS1_10InputValueIfPfEEjfLb0EfEEvT0_T1_T2_iT3_T4_T5_
.visible .entry _ZN3cub18CUB_300001_SM_10006detail4scan16DeviceScanKernelINS2_10policy_hubIfffjN4cuda3std3__44plusIvEEE10Policy1000EN6thrust24THRUST_300001_SM_1000_NS6detail15normal_iteratorINSD_10device_ptrIfEEEESI_NS0_13ScanTileStateIfLb1EEES9_NS1_10InputValueIfPfEEjfLb0EfEEvT0_T1_T2_iT3_T4_T5_(
	.param .align 8 .b8 _ZN3cub18CUB_300001_SM_10006detail4scan16DeviceScanKernelINS2_10policy_hubIfffjN4cuda3std3__44plusIvEEE10Policy1000EN6thrust24THRUST_300001_SM_1000_NS6detail15normal_iteratorINSD_10device_ptrIfEEEESI_NS0_13ScanTileStateIfLb1EEES9_NS1_10InputValueIfPfEEjfLb0EfEEvT0_T1_T2_iT3_T4_T5__param_0[8],
	.param .align 8 .b8 _ZN3cub18CUB_300001_SM_10006detail4scan16DeviceScanKernelINS2_10policy_hubIfffjN4cuda3std3__44plusIvEEE10Policy1000EN6thrust24THRUST_300001_SM_1000_NS6detail15normal_iteratorINSD_10device_ptrIfEEEESI_NS0_13ScanTileStateIfLb1EEES9_NS1_10InputValueIfPfEEjfLb0EfEEvT0_T1_T2_iT3_T4_T5__param_1[8],
	.param .align 8 .b8 _ZN3cub18CUB_300001_SM_10006detail4scan16DeviceScanKernelINS2_10policy_hubIfffjN4cuda3std3__44plusIvEEE10Policy1000EN6thrust24THRUST_300001_SM_1000_NS6detail15normal_iteratorINSD_10device_ptrIfEEEESI_NS0_13ScanTileStateIfLb1EEES9_NS1_10InputValueIfPfEEjfLb0EfEEvT0_T1_T2_iT3_T4_T5__param_2[8],
	.param .u32 _ZN3cub18CUB_300001_SM_10006detail4scan16DeviceScanKernelINS2_10policy_hubIfffjN4cuda3std3__44plusIvEEE10Policy1000EN6thrust24THRUST_300001_SM_1000_NS6detail15normal_iteratorINSD_10device_ptrIfEEEESI_NS0_13ScanTileStateIfLb1EEES9_NS1_10InputValueIfPfEEjfLb0EfEEvT0_T1_T2_iT3_T4_T5__param_3,
	.param .align 1 .b8 _ZN3cub18CUB_300001_SM_10006detail4scan16DeviceScanKernelINS2_10policy_hubIfffjN4cuda3std3__44plusIvEEE10Policy1000EN6thrust24THRUST_300001_SM_1000_NS6detail15normal_iteratorINSD_10device_ptrIfEEEESI_NS0_13ScanTileStateIfLb1EEES9_NS1_10InputValueIfPfEEjfLb0EfEEvT0_T1_T2_iT3_T4_T5__param_4[1],
	.param .align 8 .b8 _ZN3cub18CUB_300001_SM_10006detail4scan16DeviceScanKernelINS2_10policy_hubIfffjN4cuda3std3__44plusIvEEE10Policy1000EN6thrust24THRUST_300001_SM_1000_NS6detail15normal_iteratorINSD_10device_ptrIfEEEESI_NS0_13ScanTileStateIfLb1EEES9_NS1_10InputValueIfPfEEjfLb0EfEEvT0_T1_T2_iT3_T4_T5__param_5[16],
	.param .u32 _ZN3cub18CUB_300001_SM_10006detail4scan16DeviceScanKernelINS2_10policy_hubIfffjN4cuda3std3__44plusIvEEE10Policy1000EN6thrust24THRUST_300001_SM_1000_NS6detail15normal_iteratorINSD_10device_ptrIfEEEESI_NS0_13ScanTileStateIfLb1EEES9_NS1_10InputValueIfPfEEjfLb0EfEEvT0_T1_T2_iT3_T4_T5__param_6
)
.maxntid 384
{
	.reg .pred 	%p<160>;
	.reg .b16 	%rs<3>;
	.reg .b32 	%r<515>;
	.reg .b32 	%f<604>;
	.reg .b64 	%rd<58>;
	// demoted variable
	.shared .align 16 .b8 _ZZN3cub18CUB_300001_SM_10006detail4scan16DeviceScanKernelINS2_10policy_hubIfffjN4cuda3std3__44plusIvEEE10Policy1000EN6thrust24THRUST_300001_SM_1000_NS6detail15normal_iteratorINSD_10device_ptrIfEEEESI_NS0_13ScanTileStateIfLb1EEES9_NS1_10InputValueIfPfEEjfLb0EfEEvT0_T1_T2_iT3_T4_T5_E12temp_storage[33808];
	ld.param.u32 	%r100, [_ZN3cub18CUB_300001_SM_10006detail4scan16DeviceScanKernelINS2_10policy_hubIfffjN4cuda3std3__44plusIvEEE10Policy1000EN6thrust24THRUST_300001_SM_1000_NS6detail15normal_iteratorINSD_10device_ptrIfEEEESI_NS0_13ScanTileStateIfLb1EEES9_NS1_10InputValueIfPfEEjfLb0EfEEvT0_T1_T2_iT3_T4_T5__param_5];
	bfe.u32 	%r101, %r100, 0, 8;
	cvt.u16.u32 	%rs1, %r101;
	and.b16  	%rs2, %rs1, 255;
	ld.param.u64 	%rd1, [_ZN3cub18CUB_300001_SM_10006detail4scan16DeviceScanKernelINS2_10policy_hubIfffjN4cuda3std3__44plusIvEEE10Policy1000EN6thrust24THRUST_300001_SM_1000_NS6detail15normal_iteratorINSD_10device_ptrIfEEEESI_NS0_13ScanTileStateIfLb1EEES9_NS1_10InputValueIfPfEEjfLb0EfEEvT0_T1_T2_iT3_T4_T5__param_5+8];
	mov.b64 	{%r490, %r103}, %rd1;
	ld.param.u64 	%rd16, [_ZN3cub18CUB_300001_SM_10006detail4scan16DeviceScanKernelINS2_10policy_hubIfffjN4cuda3std3__44plusIvEEE10Policy1000EN6thrust24THRUST_300001_SM_1000_NS6detail15normal_iteratorINSD_10device_ptrIfEEEESI_NS0_13ScanTileStateIfLb1EEES9_NS1_10InputValueIfPfEEjfLb0EfEEvT0_T1_T2_iT3_T4_T5__param_2];
	ld.param.u64 	%rd15, [_ZN3cub18CUB_300001_SM_10006detail4scan16DeviceScanKernelINS2_10policy_hubIfffjN4cuda3std3__44plusIvEEE10Policy1000EN6thrust24THRUST_300001_SM_1000_NS6detail15normal_iteratorINSD_10device_ptrIfEEEESI_NS0_13ScanTileStateIfLb1EEES9_NS1_10InputValueIfPfEEjfLb0EfEEvT0_T1_T2_iT3_T4_T5__param_1];
	ld.param.u64 	%rd14, [_ZN3cub18CUB_300001_SM_10006detail4scan16DeviceScanKernelINS2_10policy_hubIfffjN4cuda3std3__44plusIvEEE10Policy1000EN6thrust24THRUST_300001_SM_1000_NS6detail15normal_iteratorINSD_10device_ptrIfEEEESI_NS0_13ScanTileStateIfLb1EEES9_NS1_10InputValueIfPfEEjfLb0EfEEvT0_T1_T2_iT3_T4_T5__param_0];
	ld.param.u32 	%r99, [_ZN3cub18CUB_300001_SM_10006detail4scan16DeviceScanKernelINS2_10policy_hubIfffjN4cuda3std3__44plusIvEEE10Policy1000EN6thrust24THRUST_300001_SM_1000_NS6detail15normal_iteratorINSD_10device_ptrIfEEEESI_NS0_13ScanTileStateIfLb1EEES9_NS1_10InputValueIfPfEEjfLb0EfEEvT0_T1_T2_iT3_T4_T5__param_6];
	mov.b32 	%f575, %r490;
	setp.eq.s16 	%p1, %rs2, 0;
	@%p1 bra 	$L__BB12_2;
	mov.b64 	%rd17, {%r490, %r103};
	ld.f32 	%f575, [%rd17];
$L__BB12_2:
	ld.param.u32 	%r488, [_ZN3cub18CUB_300001_SM_10006detail4scan16DeviceScanKernelINS2_10policy_hubIfffjN4cuda3std3__44plusIvEEE10Policy1000EN6thrust24THRUST_300001_SM_1000_NS6detail15normal_iteratorINSD_10device_ptrIfEEEESI_NS0_13ScanTileStateIfLb1EEES9_NS1_10InputValueIfPfEEjfLb0EfEEvT0_T1_T2_iT3_T4_T5__param_3];
	cvta.to.global.u64 	%rd3, %rd14;
	cvta.to.global.u64 	%rd4, %rd15;
	mov.u32 	%r107, %ctaid.x;
	add.s32 	%r491, %r488, %r107;
	mul.lo.s32 	%r2, %r491, 8448;
	sub.s32 	%r3, %r99, %r2;
	setp.lt.u32 	%p2, %r3, 8449;
	@%p2 bra 	$L__BB12_28;
	cvt.u64.u32 	%rd40, %r2;
	mov.u32 	%r4, %tid.x;
	and.b32  	%r342, %r4, 31;
	and.b32  	%r343, %r4, 992;
	mul.lo.s32 	%r344, %r343, 22;
	or.b32  	%r345, %r344, %r342;
	cvt.u64.u32 	%rd41, %r345;
	add.s64 	%rd5, %rd41, %rd40;
	shl.b64 	%rd42, %rd5, 2;
	add.s64 	%rd43, %rd3, %rd42;
	ld.global.f32 	%f335, [%rd43];
	ld.global.f32 	%f336, [%rd43+128];
	ld.global.f32 	%f337, [%rd43+256];
	ld.global.f32 	%f338, [%rd43+384];
	ld.global.f32 	%f339, [%rd43+512];
	ld.global.f32 	%f340, [%rd43+640];
	ld.global.f32 	%f341, [%rd43+768];
	ld.global.f32 	%f342, [%rd43+896];
	ld.global.f32 	%f343, [%rd43+1024];
	ld.global.f32 	%f344, [%rd43+1152];
	ld.global.f32 	%f345, [%rd43+1280];
	ld.global.f32 	%f346, [%rd43+1408];
	ld.global.f32 	%f347, [%rd43+1536];
	ld.global.f32 	%f348, [%rd43+1664];
	ld.global.f32 	%f349, [%rd43+1792];
	ld.global.f32 	%f350, [%rd43+1920];
	ld.global.f32 	%f351, [%rd43+2048];
	ld.global.f32 	%f352, [%rd43+2176];
	ld.global.f32 	%f353, [%rd43+2304];
	ld.global.f32 	%f354, [%rd43+2432];
	ld.global.f32 	%f355, [%rd43+2560];
	ld.global.f32 	%f356, [%rd43+2688];
	// begin inline asm
	mov.u32 %r341, %laneid;
	// end inline asm
	shr.u32 	%r6, %r4, 5;
	mad.lo.s32 	%r346, %r6, 704, %r341;
	shl.b32 	%r347, %r346, 2;
	mov.u32 	%r348, _ZZN3cub18CUB_300001_SM_10006detail4scan16DeviceScanKernelINS2_10policy_hubIfffjN4cuda3std3__44plusIvEEE10Policy1000EN6thrust24THRUST_300001_SM_1000_NS6detail15normal_iteratorINSD_10device_ptrIfEEEESI_NS0_13ScanTileStateIfLb1EEES9_NS1_10InputValueIfPfEEjfLb0EfEEvT0_T1_T2_iT3_T4_T5_E12temp_storage;
	add.s32 	%r7, %r348, %r347;
	st.shared.f32 	[%r7], %f335;
	st.shared.f32 	[%r7+128], %f336;
	st.shared.f32 	[%r7+256], %f337;
	st.shared.f32 	[%r7+384], %f338;
	st.shared.f32 	[%r7+512], %f339;
	st.shared.f32 	[%r7+640], %f340;
	st.shared.f32 	[%r7+768], %f341;
	st.shared.f32 	[%r7+896], %f342;
	st.shared.f32 	[%r7+1024], %f343;
	st.shared.f32 	[%r7+1152], %f344;
	st.shared.f32 	[%r7+1280], %f345;
	st.shared.f32 	[%r7+1408], %f346;
	st.shared.f32 	[%r7+1536], %f347;
	st.shared.f32 	[%r7+1664], %f348;
	st.shared.f32 	[%r7+1792], %f349;
	st.shared.f32 	[%r7+1920], %f350;
	st.shared.f32 	[%r7+2048], %f351;
	st.shared.f32 	[%r7+2176], %f352;
	st.shared.f32 	[%r7+2304], %f353;
	st.shared.f32 	[%r7+2432], %f354;
	st.shared.f32 	[%r7+2560], %f355;
	st.shared.f32 	[%r7+2688], %f356;
	bar.warp.sync 	-1;
	mad.lo.s32 	%r8, %r341, 84, %r7;
	ld.shared.v2.f32 	{%f4, %f5}, [%r8];
	ld.shared.v2.f32 	{%f6, %f7}, [%r8+8];
	ld.shared.v2.f32 	{%f8, %f9}, [%r8+16];
	ld.shared.v2.f32 	{%f10, %f11}, [%r8+24];
	ld.shared.v2.f32 	{%f12, %f13}, [%r8+32];
	ld.shared.v2.f32 	{%f14, %f15}, [%r8+40];
	ld.shared.v2.f32 	{%f16, %f17}, [%r8+48];
	ld.shared.v2.f32 	{%f18, %f19}, [%r8+56];
	ld.shared.v2.f32 	{%f20, %f21}, [%r8+64];
	ld.shared.v2.f32 	{%f22, %f23}, [%r8+72];
	ld.shared.v2.f32 	{%f24, %f25}, [%r8+80];
	bar.sync 	0;
	setp.ne.s32 	%p104, %r491, 0;
	@%p104 bra 	$L__BB12_8;
	add.f32 	%f475, %f4, %f5;
	add.f32 	%f476, %f6, %f7;
	add.f32 	%f477, %f8, %f9;
	add.f32 	%f478, %f10, %f11;
	add.f32 	%f479, %f12, %f13;
	add.f32 	%f480, %f14, %f15;
	add.f32 	%f481, %f16, %f17;
	add.f32 	%f482, %f18, %f19;
	add.f32 	%f483, %f20, %f21;
	add.f32 	%f484, %f22, %f23;
	add.f32 	%f485, %f24, %f25;
	add.f32 	%f486, %f475, %f476;
	add.f32 	%f487, %f477, %f478;
	add.f32 	%f488, %f479, %f480;
	add.f32 	%f489, %f481, %f482;
	add.f32 	%f490, %f483, %f484;
	add.f32 	%f491, %f486, %f487;
	add.f32 	%f492, %f488, %f489;
	add.f32 	%f493, %f490, %f485;
	add.f32 	%f494, %f491, %f492;
	add.f32 	%f462, %f494, %f493;
	mov.b32 	%r480, 1;
	mov.b32 	%r481, 0;
	mov.b32 	%r482, -1;
	// begin inline asm
	{  .reg .f32 r0;  .reg .pred p;  shfl.sync.up.b32 r0|p, %f462, %r480, %r481, %r482;  @p add.f32 r0, r0, %f462;  mov.f32 %f460, r0;}
	// end inline asm
	mov.b32 	%r466, 2;
	// begin inline asm
	{  .reg .f32 r0;  .reg .pred p;  shfl.sync.up.b32 r0|p, %f460, %r466, %r481, %r482;  @p add.f32 r0, r0, %f460;  mov.f32 %f463, r0;}
	// end inline asm
	mov.b32 	%r469, 4;
	// begin inline asm
	{  .reg .f32 r0;  .reg .pred p;  shfl.sync.up.b32 r0|p, %f463, %r469, %r481, %r482;  @p add.f32 r0, r0, %f463;  mov.f32 %f466, r0;}
	// end inline asm
	mov.b32 	%r472, 8;
	// begin inline asm
	{  .reg .f32 r0;  .reg .pred p;  shfl.sync.up.b32 r0|p, %f466, %r472, %r481, %r482;  @p add.f32 r0, r0, %f466;  mov.f32 %f469, r0;}
	// end inline asm
	mov.b32 	%r475, 16;
	// begin inline asm
	{  .reg .f32 r0;  .reg .pred p;  shfl.sync.up.b32 r0|p, %f469, %r475, %r481, %r482;  @p add.f32 r0, r0, %f469;  mov.f32 %f472, r0;}
	// end inline asm
	mov.b32 	%r479, %f472;
	// begin inline asm
	shfl.sync.up.b32 %r478, %r479, %r480, %r481, %r482;
	// end inline asm
	setp.ne.s32 	%p146, %r341, 31;
	@%p146 bra 	$L__BB12_6;
	shl.b32 	%r483, %r6, 2;
	mov.u32 	%r484, _ZZN3cub18CUB_300001_SM_10006detail4scan16DeviceScanKernelINS2_10policy_hubIfffjN4cuda3std3__44plusIvEEE10Policy1000EN6thrust24THRUST_300001_SM_1000_NS6detail15normal_iteratorINSD_10device_ptrIfEEEESI_NS0_13ScanTileStateIfLb1EEES9_NS1_10InputValueIfPfEEjfLb0EfEEvT0_T1_T2_iT3_T4_T5_E12temp_storage;
	add.s32 	%r485, %r484, %r483;
	st.shared.f32 	[%r485+16], %f472;
$L__BB12_6:
	bar.sync 	0;
	ld.shared.v4.f32 	{%f495, %f496, %f497, %f498}, [_ZZN3cub18CUB_300001_SM_10006detail4scan16DeviceScanKernelINS2_10policy_hubIfffjN4cuda3std3__44plusIvEEE10Policy1000EN6thrust24THRUST_300001_SM_1000_NS6detail15normal_iteratorINSD_10device_ptrIfEEEESI_NS0_13ScanTileStateIfLb1EEES9_NS1_10InputValueIfPfEEjfLb0EfEEvT0_T1_T2_iT3_T4_T5_E12temp_storage+16];
	add.f32 	%f499, %f495, %f496;
	setp.eq.s32 	%p147, %r6, 2;
	selp.f32 	%f500, %f499, %f495, %p147;
	add.f32 	%f501, %f499, %f497;
	setp.eq.s32 	%p148, %r6, 3;
	selp.f32 	%f502, %f501, %f500, %p148;
	add.f32 	%f503, %f501, %f498;
	setp.eq.s32 	%p149, %r6, 4;
	selp.f32 	%f504, %f503, %f502, %p149;
	ld.shared.v4.f32 	{%f505, %f506, %f507, %f508}, [_ZZN3cub18CUB_300001_SM_10006detail4scan16DeviceScanKernelINS2_10policy_hubIfffjN4cuda3std3__44plusIvEEE10Policy1000EN6thrust24THRUST_300001_SM_1000_NS6detail15normal_iteratorINSD_10device_ptrIfEEEESI_NS0_13ScanTileStateIfLb1EEES9_NS1_10InputValueIfPfEEjfLb0EfEEvT0_T1_T2_iT3_T4_T5_E12temp_storage+32];
	add.f32 	%f509, %f503, %f505;
	setp.eq.s32 	%p150, %r6, 5;
	selp.f32 	%f510, %f509, %f504, %p150;
	add.f32 	%f511, %f509, %f506;
	setp.eq.s32 	%p151, %r6, 6;
	selp.f32 	%f512, %f511, %f510, %p151;
	add.f32 	%f513, %f511, %f507;
	setp.eq.s32 	%p152, %r6, 7;
	selp.f32 	%f514, %f513, %f512, %p152;
	add.f32 	%f515, %f513, %f508;
	setp.eq.s32 	%p153, %r6, 8;
	selp.f32 	%f516, %f515, %f514, %p153;
	ld.shared.v4.f32 	{%f517, %f518, %f519, %f520}, [_ZZN3cub18CUB_300001_SM_10006detail4scan16DeviceScanKernelINS2_10policy_hubIfffjN4cuda3std3__44plusIvEEE10Policy1000EN6thrust24THRUST_300001_SM_1000_NS6detail15normal_iteratorINSD_10device_ptrIfEEEESI_NS0_13ScanTileStateIfLb1EEES9_NS1_10InputValueIfPfEEjfLb0EfEEvT0_T1_T2_iT3_T4_T5_E12temp_storage+48];
	add.f32 	%f521, %f515, %f517;
	setp.eq.s32 	%p154, %r6, 9;
	selp.f32 	%f522, %f521, %f516, %p154;
	add.f32 	%f523, %f521, %f518;
	setp.eq.s32 	%p155, %r6, 10;
	selp.f32 	%f524, %f523, %f522, %p155;
	add.f32 	%f525, %f523, %f519;
	setp.eq.s32 	%p156, %r6, 11;
	selp.f32 	%f526, %f525, %f524, %p156;
	add.f32 	%f527, %f525, %f520;
	add.f32 	%f528, %f575, %f526;
	setp.lt.u32 	%p157, %r4, 32;
	selp.f32 	%f529, %f575, %f528, %p157;
	mov.b32 	%f530, %r478;
	add.f32 	%f531, %f529, %f530;
	setp.eq.s32 	%p158, %r341, 0;
	selp.f32 	%f578, %f529, %f531, %p158;
	add.f32 	%f28, %f575, %f527;
	setp.ne.s32 	%p159, %r4, 0;
	@%p159 bra 	$L__BB12_27;
	mov.b32 	%r487, %f28;
	add.s64 	%rd55, %rd16, 256;
	mov.b32 	%r486, 101;
	// begin inline asm
	st.relaxed.gpu.v2.u32 [%rd55], {%r486, %r487};
	// end inline asm
	bra.uni 	$L__BB12_27;
$L__BB12_8:
	add.f32 	%f372, %f4, %f5;
	add.f32 	%f373, %f6, %f7;
	add.f32 	%f374, %f8, %f9;
	add.f32 	%f375, %f10, %f11;
	add.f32 	%f376, %f12, %f13;
	add.f32 	%f377, %f14, %f15;
	add.f32 	%f378, %f16, %f17;
	add.f32 	%f379, %f18, %f19;
	add.f32 	%f380, %f20, %f21;
	add.f32 	%f381, %f22, %f23;
	add.f32 	%f382, %f24, %f25;
	add.f32 	%f383, %f372, %f373;
	add.f32 	%f384, %f374, %f375;
	add.f32 	%f385, %f376, %f377;
	add.f32 	%f386, %f378, %f379;
	add.f32 	%f387, %f380, %f381;
	add.f32 	%f388, %f383, %f384;
	add.f32 	%f389, %f385, %f386;
	add.f32 	%f390, %f387, %f382;
	add.f32 	%f391, %f388, %f389;
	add.f32 	%f359, %f391, %f390;
	mov.b32 	%r366, 1;
	mov.b32 	%r367, 0;
	mov.b32 	%r368, -1;
	// begin inline asm
	{  .reg .f32 r0;  .reg .pred p;  shfl.sync.up.b32 r0|p, %f359, %r366, %r367, %r368;  @p add.f32 r0, r0, %f359;  mov.f32 %f357, r0;}
	// end inline asm
	mov.b32 	%r352, 2;
	// begin inline asm
	{  .reg .f32 r0;  .reg .pred p;  shfl.sync.up.b32 r0|p, %f357, %r352, %r367, %r368;  @p add.f32 r0, r0, %f357;  mov.f32 %f360, r0;}
	// end inline asm
	mov.b32 	%r355, 4;
	// begin inline asm
	{  .reg .f32 r0;  .reg .pred p;  shfl.sync.up.b32 r0|p, %f360, %r355, %r367, %r368;  @p add.f32 r0, r0, %f360;  mov.f32 %f363, r0;}
	// end inline asm
	mov.b32 	%r358, 8;
	// begin inline asm
	{  .reg .f32 r0;  .reg .pred p;  shfl.sync.up.b32 r0|p, %f363, %r358, %r367, %r368;  @p add.f32 r0, r0, %f363;  mov.f32 %f366, r0;}
	// end inline asm
	mov.b32 	%r361, 16;
	// begin inline asm
	{  .reg .f32 r0;  .reg .pred p;  shfl.sync.up.b32 r0|p, %f366, %r361, %r367, %r368;  @p add.f32 r0, r0, %f366;  mov.f32 %f369, r0;}
	// end inline asm
	mov.b32 	%r365, %f369;
	// begin inline asm
	shfl.sync.up.b32 %r364, %r365, %r366, %r367, %r368;
	// end inline asm
	setp.ne.s32 	%p105, %r341, 31;
	@%p105 bra 	$L__BB12_10;
	shl.b32 	%r369, %r6, 2;
	mov.u32 	%r370, _ZZN3cub18CUB_300001_SM_10006detail4scan16DeviceScanKernelINS2_10policy_hubIfffjN4cuda3std3__44plusIvEEE10Policy1000EN6thrust24THRUST_300001_SM_1000_NS6detail15normal_iteratorINSD_10device_ptrIfEEEESI_NS0_13ScanTileStateIfLb1EEES9_NS1_10InputValueIfPfEEjfLb0EfEEvT0_T1_T2_iT3_T4_T5_E12temp_storage;
	add.s32 	%r371, %r370, %r369;
	st.shared.f32 	[%r371+16], %f369;
$L__BB12_10:
	mov.b32 	%f392, %r364;
	bar.sync 	0;
	ld.shared.v4.f32 	{%f393, %f394, %f395, %f396}, [_ZZN3cub18CUB_300001_SM_10006detail4scan16DeviceScanKernelINS2_10policy_hubIfffjN4cuda3std3__44plusIvEEE10Policy1000EN6thrust24THRUST_300001_SM_1000_NS6detail15normal_iteratorINSD_10device_ptrIfEEEESI_NS0_13ScanTileStateIfLb1EEES9_NS1_10InputValueIfPfEEjfLb0EfEEvT0_T1_T2_iT3_T4_T5_E12temp_storage+16];
	add.f32 	%f397, %f393, %f394;
	setp.eq.s32 	%p106, %r6, 2;
	selp.f32 	%f398, %f397, %f393, %p106;
	add.f32 	%f399, %f397, %f395;
	setp.eq.s32 	%p107, %r6, 3;
	selp.f32 	%f400, %f399, %f398, %p107;
	add.f32 	%f401, %f399, %f396;
	setp.eq.s32 	%p108, %r6, 4;
	selp.f32 	%f402, %f401, %f400, %p108;
	ld.shared.v4.f32 	{%f403, %f404, %f405, %f406}, [_ZZN3cub18CUB_300001_SM_10006detail4scan16DeviceScanKernelINS2_10policy_hubIfffjN4cuda3std3__44plusIvEEE10Policy1000EN6thrust24THRUST_300001_SM_1000_NS6detail15normal_iteratorINSD_10device_ptrIfEEEESI_NS0_13ScanTileStateIfLb1EEES9_NS1_10InputValueIfPfEEjfLb0EfEEvT0_T1_T2_iT3_T4_T5_E12temp_storage+32];
	add.f32 	%f407, %f401, %f403;
	setp.eq.s32 	%p109, %r6, 5;
	selp.f32 	%f408, %f407, %f402, %p109;
	add.f32 	%f409, %f407, %f404;
	setp.eq.s32 	%p110, %r6, 6;
	selp.f32 	%f410, %f409, %f408, %p110;
	add.f32 	%f411, %f409, %f405;
	setp.eq.s32 	%p111, %r6, 7;
	selp.f32 	%f412, %f411, %f410, %p111;
	add.f32 	%f413, %f411, %f406;
	setp.eq.s32 	%p112, %r6, 8;
	selp.f32 	%f414, %f413, %f412, %p112;
	ld.shared.v4.f32 	{%f415, %f416, %f417, %f418}, [_ZZN3cub18CUB_300001_SM_10006detail4scan16DeviceScanKernelINS2_10policy_hubIfffjN4cuda3std3__44plusIvEEE10Policy1000EN6thrust24THRUST_300001_SM_1000_NS6detail15normal_iteratorINSD_10device_ptrIfEEEESI_NS0_13ScanTileStateIfLb1EEES9_NS1_10InputValueIfPfEEjfLb0EfEEvT0_T1_T2_iT3_T4_T5_E12temp_storage+48];
	add.f32 	%f419, %f413, %f415;
	setp.eq.s32 	%p113, %r6, 9;
	selp.f32 	%f420, %f419, %f414, %p113;
	add.f32 	%f421, %f419, %f416;
	setp.eq.s32 	%p114, %r6, 10;
	selp.f32 	%f422, %f421, %f420, %p114;
	add.f32 	%f423, %f421, %f417;
	setp.eq.s32 	%p115, %r6, 11;
	selp.f32 	%f424, %f423, %f422, %p115;
	add.f32 	%f30, %f423, %f418;
	setp.gt.u32 	%p116, %r4, 31;
	setp.lt.u32 	%p117, %r4, 32;
	add.f32 	%f425, %f424, %f392;
	setp.eq.s32 	%p118, %r341, 0;
	selp.f32 	%f577, %f424, %f425, %p118;
	selp.f32 	%f32, %f392, %f577, %p117;
	@%p116 bra 	$L__BB12_26;
	setp.ne.s32 	%p119, %r4, 0;
	mul.wide.s32 	%rd44, %r491, 8;
	add.s64 	%rd6, %rd16, %rd44;
	@%p119 bra 	$L__BB12_13;
	st.shared.f32 	[_ZZN3cub18CUB_300001_SM_10006detail4scan16DeviceScanKernelINS2_10policy_hubIfffjN4cuda3std3__44plusIvEEE10Policy1000EN6thrust24THRUST_300001_SM_1000_NS6detail15normal_iteratorINSD_10device_ptrIfEEEESI_NS0_13ScanTileStateIfLb1EEES9_NS1_10InputValueIfPfEEjfLb0EfEEvT0_T1_T2_iT3_T4_T5_E12temp_storage+12], %f30;
	mov.b32 	%r373, %f30;
	add.s64 	%rd45, %rd6, 256;
	mov.b32 	%r372, 100;
	// begin inline asm
	st.relaxed.gpu.v2.u32 [%rd45], {%r372, %r373};
	// end inline asm
$L__BB12_13:
	not.b32 	%r378, %r4;
	add.s32 	%r498, %r491, %r378;
	mov.b32 	%r374, 830;
	// begin inline asm
	nanosleep.u32 %r374;
	// end inline asm
	mul.wide.s32 	%rd47, %r498, 8;
	add.s64 	%rd48, %rd16, %rd47;
	add.s64 	%rd46, %rd48, 256;
	// begin inline asm
	ld.relaxed.gpu.v2.u32 {%r500, %r493}, [%rd46];
	// end inline asm
	mov.b32 	%r494, 952;
$L__BB12_14:
	setp.eq.s32 	%p120, %r500, 99;
	mov.b32 	%r379, -1;
	vote.sync.any.pred 	%p121, %p120, %r379;
	not.pred 	%p122, %p121;
	@%p122 bra 	$L__BB12_16;
	mul.lo.s32 	%r461, %r491, 16807;
	and.b32  	%r491, %r461, 2147483647;
	add.s32 	%r462, %r494, 1;
	rem.u32 	%r458, %r491, %r462;
	// begin inline asm
	nanosleep.u32 %r458;
	// end inline asm
	shr.u32 	%r494, %r494, 1;
	// begin inline asm
	ld.relaxed.gpu.v2.u32 {%r500, %r493}, [%rd46];
	// end inline asm
	bra.uni 	$L__BB12_14;
$L__BB12_16:
	mov.b32 	%f426, %r493;
	setp.eq.s32 	%p123, %r500, 101;
	mov.b32 	%r406, -1;
	vote.sync.ballot.b32 	%r408, %p123, %r406;
	// begin inline asm
	mov.u32 %r381, %lanemask_ge;
	// end inline asm
	and.b32  	%r409, %r408, %r381;
	or.b32  	%r410, %r409, -2147483648;
	add.s32 	%r411, %r410, -1;
	not.b32 	%r412, %r410;
	and.b32  	%r413, %r412, %r411;
	popc.b32 	%r385, %r413;
	mov.b32 	%r384, 1;
	// begin inline asm
	shfl.sync.down.b32 %r382, %r493, %r384, %r385, %r406;
	// end inline asm
	setp.lt.s32 	%p125, %r341, %r385;
	mov.b32 	%f427, %r382;
	add.f32 	%f428, %f426, %f427;
	selp.f32 	%f429, %f428, %f426, %p125;
	mov.b32 	%r388, %f429;
	mov.b32 	%r389, 2;
	// begin inline asm
	shfl.sync.down.b32 %r387, %r388, %r389, %r385, %r406;
	// end inline asm
	add.s32 	%r25, %r341, 2;
	setp.gt.s32 	%p126, %r25, %r385;
	mov.b32 	%f430, %r387;
	add.f32 	%f431, %f429, %f430;
	selp.f32 	%f432, %f429, %f431, %p126;
	mov.b32 	%r393, %f432;
	mov.b32 	%r394, 4;
	// begin inline asm
	shfl.sync.down.b32 %r392, %r393, %r394, %r385, %r406;
	// end inline asm
	add.s32 	%r26, %r341, 4;
	setp.gt.s32 	%p127, %r26, %r385;
	mov.b32 	%f433, %r392;
	add.f32 	%f434, %f432, %f433;
	selp.f32 	%f435, %f432, %f434, %p127;
	mov.b32 	%r398, %f435;
	mov.b32 	%r399, 8;
	// begin inline asm
	shfl.sync.down.b32 %r397, %r398, %r399, %r385, %r406;
	// end inline asm
	add.s32 	%r27, %r341, 8;
	setp.gt.s32 	%p128, %r27, %r385;
	mov.b32 	%f436, %r397;
	add.f32 	%f437, %f435, %f436;
	selp.f32 	%f438, %f435, %f437, %p128;
	mov.b32 	%r403, %f438;
	mov.b32 	%r404, 16;
	// begin inline asm
	shfl.sync.down.b32 %r402, %r403, %r404, %r385, %r406;
	// end inline asm
	add.s32 	%r28, %r341, 16;
	setp.gt.s32 	%p129, %r28, %r385;
	mov.b32 	%f439, %r402;
	add.f32 	%f440, %f438, %f439;
	selp.f32 	%f576, %f438, %f440, %p129;
	add.s64 	%rd8, %rd16, 256;
	mov.b32 	%r495, 952;
$L__BB12_17:
	setp.ne.s32 	%p130, %r500, 101;
	mov.b32 	%r414, -1;
	vote.sync.all.pred 	%p131, %p130, %r414;
	not.pred 	%p132, %p131;
	@%p132 bra 	$L__BB12_22;
	shr.u32 	%r495, %r495, 1;
	mul.wide.s32 	%rd51, %r498, 8;
	add.s64 	%rd52, %rd8, %rd51;
	add.s64 	%rd50, %rd52, -256;
	// begin inline asm
	ld.relaxed.gpu.v2.u32 {%r500, %r501}, [%rd50];
	// end inline asm
	mov.u32 	%r502, %r495;
$L__BB12_19:
	setp.eq.s32 	%p136, %r500, 99;
	mov.b32 	%r420, -1;
	vote.sync.any.pred 	%p137, %p136, %r420;
	not.pred 	%p138, %p137;
	@%p138 bra 	$L__BB12_21;
	mul.lo.s32 	%r456, %r491, 16807;
	and.b32  	%r491, %r456, 2147483647;
	add.s32 	%r457, %r502, 1;
	rem.u32 	%r453, %r491, %r457;
	// begin inline asm
	nanosleep.u32 %r453;
	// end inline asm
	shr.u32 	%r502, %r502, 1;
	// begin inline asm
	ld.relaxed.gpu.v2.u32 {%r500, %r501}, [%rd50];
	// end inline asm
	bra.uni 	$L__BB12_19;
$L__BB12_21:
	mov.b32 	%f444, %r501;
	setp.eq.s32 	%p139, %r500, 101;
	mov.b32 	%r446, -1;
	vote.sync.ballot.b32 	%r447, %p139, %r446;
	and.b32  	%r448, %r447, %r381;
	or.b32  	%r449, %r448, -2147483648;
	add.s32 	%r450, %r449, -1;
	not.b32 	%r451, %r449;
	and.b32  	%r452, %r451, %r450;
	popc.b32 	%r425, %r452;
	mov.b32 	%r424, 1;
	// begin inline asm
	shfl.sync.down.b32 %r422, %r501, %r424, %r425, %r446;
	// end inline asm
	setp.lt.s32 	%p141, %r341, %r425;
	mov.b32 	%f445, %r422;
	add.f32 	%f446, %f444, %f445;
	selp.f32 	%f447, %f446, %f444, %p141;
	mov.b32 	%r428, %f447;
	mov.b32 	%r429, 2;
	// begin inline asm
	shfl.sync.down.b32 %r427, %r428, %r429, %r425, %r446;
	// end inline asm
	setp.gt.s32 	%p142, %r25, %r425;
	mov.b32 	%f448, %r427;
	add.f32 	%f449, %f447, %f448;
	selp.f32 	%f450, %f447, %f449, %p142;
	mov.b32 	%r433, %f450;
	mov.b32 	%r434, 4;
	// begin inline asm
	shfl.sync.down.b32 %r432, %r433, %r434, %r425, %r446;
	// end inline asm
	setp.gt.s32 	%p143, %r26, %r425;
	mov.b32 	%f451, %r432;
	add.f32 	%f452, %f450, %f451;
	selp.f32 	%f453, %f450, %f452, %p143;
	mov.b32 	%r438, %f453;
	mov.b32 	%r439, 8;
	// begin inline asm
	shfl.sync.down.b32 %r437, %r438, %r439, %r425, %r446;
	// end inline asm
	setp.gt.s32 	%p144, %r27, %r425;
	mov.b32 	%f454, %r437;
	add.f32 	%f455, %f453, %f454;
	selp.f32 	%f456, %f453, %f455, %p144;
	mov.b32 	%r443, %f456;
	mov.b32 	%r444, 16;
	// begin inline asm
	shfl.sync.down.b32 %r442, %r443, %r444, %r425, %r446;
	// end inline asm
	setp.gt.s32 	%p145, %r28, %r425;
	mov.b32 	%f457, %r442;
	add.f32 	%f458, %f456, %f457;
	selp.f32 	%f459, %f456, %f458, %p145;
	add.f32 	%f576, %f576, %f459;
	add.s32 	%r498, %r498, -32;
	bra.uni 	$L__BB12_17;
$L__BB12_22:
	@%p119 bra 	$L__BB12_24;
	add.f32 	%f441, %f30, %f576;
	mov.b32 	%r417, %f441;
	add.s64 	%rd49, %rd6, 256;
	mov.b32 	%r416, 101;
	// begin inline asm
	st.relaxed.gpu.v2.u32 [%rd49], {%r416, %r417};
	// end inline asm
	st.shared.f32 	[_ZZN3cub18CUB_300001_SM_10006detail4scan16DeviceScanKernelINS2_10policy_hubIfffjN4cuda3std3__44plusIvEEE10Policy1000EN6thrust24THRUST_300001_SM_1000_NS6detail15normal_iteratorINSD_10device_ptrIfEEEESI_NS0_13ScanTileStateIfLb1EEES9_NS1_10InputValueIfPfEEjfLb0EfEEvT0_T1_T2_iT3_T4_T5_E12temp_storage+4], %f576;
	st.shared.f32 	[_ZZN3cub18CUB_300001_SM_10006detail4scan16DeviceScanKernelINS2_10policy_hubIfffjN4cuda3std3__44plusIvEEE10Policy1000EN6thrust24THRUST_300001_SM_1000_NS6detail15normal_iteratorINSD_10device_ptrIfEEEESI_NS0_13ScanTileStateIfLb1EEES9_NS1_10InputValueIfPfEEjfLb0EfEEvT0_T1_T2_iT3_T4_T5_E12temp_storage+8], %f441;
$L__BB12_24:
	setp.ne.s32 	%p134, %r341, 0;
	mov.f32 	%f577, %f32;
	@%p134 bra 	$L__BB12_26;
	st.shared.f32 	[_ZZN3cub18CUB_300001_SM_10006detail4scan16DeviceScanKernelINS2_10policy_hubIfffjN4cuda3std3__44plusIvEEE10Policy1000EN6thrust24THRUST_300001_SM_1000_NS6detail15normal_iteratorINSD_10device_ptrIfEEEESI_NS0_13ScanTileStateIfLb1EEES9_NS1_10InputValueIfPfEEjfLb0EfEEvT0_T1_T2_iT3_T4_T5_E12temp_storage+76], %f576;
	mov.f32 	%f577, %f576;
$L__BB12_26:
	bar.sync 	0;
	setp.eq.s32 	%p135, %r4, 0;
	ld.shared.f32 	%f442, [_ZZN3cub18CUB_300001_SM_10006detail4scan16DeviceScanKernelINS2_10policy_hubIfffjN4cuda3std3__44plusIvEEE10Policy1000EN6thrust24THRUST_300001_SM_1000_NS6detail15normal_iteratorINSD_10device_ptrIfEEEESI_NS0_13ScanTileStateIfLb1EEES9_NS1_10InputValueIfPfEEjfLb0EfEEvT0_T1_T2_iT3_T4_T5_E12temp_storage+76];
	add.f32 	%f443, %f577, %f442;
	selp.f32 	%f578, %f577, %f443, %p135;
$L__BB12_27:
	add.f32 	%f532, %f4, %f578;
	add.f32 	%f533, %f532, %f5;
	add.f32 	%f534, %f533, %f6;
	add.f32 	%f535, %f534, %f7;
	add.f32 	%f536, %f535, %f8;
	add.f32 	%f537, %f536, %f9;
	add.f32 	%f538, %f537, %f10;
	add.f32 	%f539, %f538, %f11;
	add.f32 	%f540, %f539, %f12;
	add.f32 	%f541, %f540, %f13;
	add.f32 	%f542, %f541, %f14;
	add.f32 	%f543, %f542, %f15;
	add.f32 	%f544, %f543, %f16;
	add.f32 	%f545, %f544, %f17;
	add.f32 	%f546, %f545, %f18;
	add.f32 	%f547, %f546, %f19;
	add.f32 	%f548, %f547, %f20;
	add.f32 	%f549, %f548, %f21;
	add.f32 	%f550, %f549, %f22;
	add.f32 	%f551, %f550, %f23;
	add.f32 	%f552, %f551, %f24;
	bar.sync 	0;
	st.shared.v2.f32 	[%r8], {%f578, %f532};
	st.shared.v2.f32 	[%r8+8], {%f533, %f534};
	st.shared.v2.f32 	[%r8+16], {%f535, %f536};
	st.shared.v2.f32 	[%r8+24], {%f537, %f538};
	st.shared.v2.f32 	[%r8+32], {%f539, %f540};
	st.shared.v2.f32 	[%r8+40], {%f541, %f542};
	st.shared.v2.f32 	[%r8+48], {%f543, %f544};
	st.shared.v2.f32 	[%r8+56], {%f545, %f546};
	st.shared.v2.f32 	[%r8+64], {%f547, %f548};
	st.shared.v2.f32 	[%r8+72], {%f549, %f550};
	st.shared.v2.f32 	[%r8+80], {%f551, %f552};
	bar.warp.sync 	-1;
	ld.shared.f32 	%f553, [%r7];
	ld.shared.f32 	%f554, [%r7+128];
	ld.shared.f32 	%f555, [%r7+256];
	ld.shared.f32 	%f556, [%r7+384];
	ld.shared.f32 	%f557, [%r7+512];
	ld.shared.f32 	%f558, [%r7+640];
	ld.shared.f32 	%f559, [%r7+768];
	ld.shared.f32 	%f560, [%r7+896];
	ld.shared.f32 	%f561, [%r7+1024];
	ld.shared.f32 	%f562, [%r7+1152];
	ld.shared.f32 	%f563, [%r7+1280];
	ld.shared.f32 	%f564, [%r7+1408];
	ld.shared.f32 	%f565, [%r7+1536];
	ld.shared.f32 	%f566, [%r7+1664];
	ld.shared.f32 	%f567, [%r7+1792];
	ld.shared.f32 	%f568, [%r7+1920];
	ld.shared.f32 	%f569, [%r7+2048];
	ld.shared.f32 	%f570, [%r7+2176];
	ld.shared.f32 	%f571, [%r7+2304];
	ld.shared.f32 	%f572, [%r7+2432];
	ld.shared.f32 	%f573, [%r7+2560];
	ld.shared.f32 	%f574, [%r7+2688];
	add.s64 	%rd57, %rd4, %rd42;
	st.global.f32 	[%rd57], %f553;
	st.global.f32 	[%rd57+128], %f554;
	st.global.f32 	[%rd57+256], %f555;
	st.global.f32 	[%rd57+384], %f556;
	st.global.f32 	[%rd57+512], %f557;
	st.global.f32 	[%rd57+640], %f558;
	st.global.f32 	[%rd57+768], %f559;
	st.global.f32 	[%rd57+896], %f560;
	st.global.f32 	[%rd57+1024], %f561;
	st.global.f32 	[%rd57+1152], %f562;
	st.global.f32 	[%rd57+1280], %f563;
	st.global.f32 	[%rd57+1408], %f564;
	st.global.f32 	[%rd57+1536], %f565;
	st.global.f32 	[%rd57+1664], %f566;
	st.global.f32 	[%rd57+1792], %f567;
	st.global.f32 	[%rd57+1920], %f568;
	st.global.f32 	[%rd57+2048], %f569;
	st.global.f32 	[%rd57+2176], %f570;
	st.global.f32 	[%rd57+2304], %f571;
	st.global.f32 	[%rd57+2432], %f572;
	st.global.f32 	[%rd57+2560], %f573;
	st.global.f32 	[%rd57+2688], %f574;
	bra.uni 	$L__BB12_142;
$L__BB12_28:
	setp.eq.s32 	%p3, %r3, 0;
	@%p3 bra 	$L__BB12_142;
	mul.wide.u32 	%rd18, %r2, 4;
	add.s64 	%rd19, %rd3, %rd18;
	mov.u32 	%r47, %tid.x;
	ld.global.f32 	%f600, [%rd19];
	and.b32  	%r108, %r47, 31;
	and.b32  	%r109, %r47, 992;
	mul.lo.s32 	%r110, %r109, 22;
	or.b32  	%r48, %r110, %r108;
	setp.ge.u32 	%p4, %r48, %r3;
	shl.b32 	%r111, %r48, 2;
	cvt.u64.u32 	%rd20, %r111;
	add.s64 	%rd10, %rd19, %rd20;
	mov.f32 	%f579, %f600;
	@%p4 bra 	$L__BB12_31;
	ld.global.f32 	%f579, [%rd10];
$L__BB12_31:
	add.s32 	%r112, %r48, 32;
	setp.ge.u32 	%p5, %r112, %r3;
	mov.f32 	%f580, %f600;
	@%p5 bra 	$L__BB12_33;
	ld.global.f32 	%f580, [%rd10+128];
$L__BB12_33:
	add.s32 	%r49, %r48, 64;
	setp.ge.u32 	%p6, %r49, %r3;
	mov.f32 	%f581, %f600;
	@%p6 bra 	$L__BB12_35;
	ld.global.f32 	%f581, [%rd10+256];
$L__BB12_35:
	add.s32 	%r50, %r48, 96;
	setp.ge.u32 	%p7, %r50, %r3;
	mov.f32 	%f582, %f600;
	@%p7 bra 	$L__BB12_37;
	ld.global.f32 	%f582, [%rd10+384];
$L__BB12_37:
	add.s32 	%r113, %r48, 128;
	setp.ge.u32 	%p8, %r113, %r3;
	mov.f32 	%f583, %f600;
	@%p8 bra 	$L__BB12_39;
	ld.global.f32 	%f583, [%rd10+512];
$L__BB12_39:
	add.s32 	%r114, %r48, 160;
	setp.ge.u32 	%p9, %r114, %r3;
	mov.f32 	%f584, %f600;
	@%p9 bra 	$L__BB12_41;
	ld.global.f32 	%f584, [%rd10+640];
$L__BB12_41:
	add.s32 	%r115, %r48, 192;
	setp.ge.u32 	%p10, %r115, %r3;
	mov.f32 	%f585, %f600;
	@%p10 bra 	$L__BB12_43;
	ld.global.f32 	%f585, [%rd10+768];
$L__BB12_43:
	add.s32 	%r116, %r48, 224;
	setp.ge.u32 	%p11, %r116, %r3;
	mov.f32 	%f586, %f600;
	@%p11 bra 	$L__BB12_45;
	ld.global.f32 	%f586, [%rd10+896];
$L__BB12_45:
	add.s32 	%r117, %r48, 256;
	setp.ge.u32 	%p12, %r117, %r3;
	mov.f32 	%f587, %f600;
	@%p12 bra 	$L__BB12_47;
	ld.global.f32 	%f587, [%rd10+1024];
$L__BB12_47:
	add.s32 	%r118, %r48, 288;
	setp.ge.u32 	%p13, %r118, %r3;
	mov.f32 	%f588, %f600;
	@%p13 bra 	$L__BB12_49;
	ld.global.f32 	%f588, [%rd10+1152];
$L__BB12_49:
	add.s32 	%r51, %r48, 320;
	setp.ge.u32 	%p14, %r51, %r3;
	mov.f32 	%f589, %f600;
	@%p14 bra 	$L__BB12_51;
	ld.global.f32 	%f589, [%rd10+1280];
$L__BB12_51:
	add.s32 	%r52, %r48, 352;
	setp.ge.u32 	%p15, %r52, %r3;
	mov.f32 	%f590, %f600;
	@%p15 bra 	$L__BB12_53;
	ld.global.f32 	%f590, [%rd10+1408];
$L__BB12_53:
	add.s32 	%r53, %r48, 384;
	setp.ge.u32 	%p16, %r53, %r3;
	mov.f32 	%f591, %f600;
	@%p16 bra 	$L__BB12_55;
	ld.global.f32 	%f591, [%rd10+1536];
$L__BB12_55:
	add.s32 	%r54, %r48, 416;
	setp.ge.u32 	%p17, %r54, %r3;
	mov.f32 	%f592, %f600;
	@%p17 bra 	$L__BB12_57;
	ld.global.f32 	%f592, [%rd10+1664];
$L__BB12_57:
	add.s32 	%r119, %r48, 448;
	setp.ge.u32 	%p18, %r119, %r3;
	mov.f32 	%f593, %f600;
	@%p18 bra 	$L__BB12_59;
	ld.global.f32 	%f593, [%rd10+1792];
$L__BB12_59:
	add.s32 	%r120, %r48, 480;
	setp.ge.u32 	%p19, %r120, %r3;
	mov.f32 	%f594, %f600;
	@%p19 bra 	$L__BB12_61;
	ld.global.f32 	%f594, [%rd10+1920];
$L__BB12_61:
	add.s32 	%r55, %r48, 512;
	setp.ge.u32 	%p20, %r55, %r3;
	mov.f32 	%f595, %f600;
	@%p20 bra 	$L__BB12_63;
	ld.global.f32 	%f595, [%rd10+2048];
$L__BB12_63:
	add.s32 	%r56, %r48, 544;
	setp.ge.u32 	%p21, %r56, %r3;
	mov.f32 	%f596, %f600;
	@%p21 bra 	$L__BB12_65;
	ld.global.f32 	%f596, [%rd10+2176];
$L__BB12_65:
	add.s32 	%r57, %r48, 576;
	setp.ge.u32 	%p22, %r57, %r3;
	mov.f32 	%f597, %f600;
	@%p22 bra 	$L__BB12_67;
	ld.global.f32 	%f597, [%rd10+2304];
$L__BB12_67:
	add.s32 	%r121, %r48, 608;
	setp.ge.u32 	%p23, %r121, %r3;
	mov.f32 	%f598, %f600;
	@%p23 bra 	$L__BB12_69;
	ld.global.f32 	%f598, [%rd10+2432];
$L__BB12_69:
	add.s32 	%r122, %r48, 640;
	setp.ge.u32 	%p24, %r122, %r3;
	mov.f32 	%f599, %f600;
	@%p24 bra 	$L__BB12_71;
	ld.global.f32 	%f599, [%rd10+2560];
$L__BB12_71:
	add.s32 	%r58, %r48, 672;
	setp.ge.u32 	%p25, %r58, %r3;
	@%p25 bra 	$L__BB12_73;
	ld.global.f32 	%f600, [%rd10+2688];
$L__BB12_73:
	// begin inline asm
	mov.u32 %r123, %laneid;
	// end inline asm
	shr.u32 	%r60, %r47, 5;
	mad.lo.s32 	%r124, %r60, 704, %r123;
	shl.b32 	%r125, %r124, 2;
	mov.u32 	%r126, _ZZN3cub18CUB_300001_SM_10006detail4scan16DeviceScanKernelINS2_10policy_hubIfffjN4cuda3std3__44plusIvEEE10Policy1000EN6thrust24THRUST_300001_SM_1000_NS6detail15normal_iteratorINSD_10device_ptrIfEEEESI_NS0_13ScanTileStateIfLb1EEES9_NS1_10InputValueIfPfEEjfLb0EfEEvT0_T1_T2_iT3_T4_T5_E12temp_storage;
	add.s32 	%r61, %r126, %r125;
	st.shared.f32 	[%r61], %f579;
	st.shared.f32 	[%r61+128], %f580;
	st.shared.f32 	[%r61+256], %f581;
	st.shared.f32 	[%r61+384], %f582;
	st.shared.f32 	[%r61+512], %f583;
	st.shared.f32 	[%r61+640], %f584;
	st.shared.f32 	[%r61+768], %f585;
	st.shared.f32 	[%r61+896], %f586;
	st.shared.f32 	[%r61+1024], %f587;
	st.shared.f32 	[%r61+1152], %f588;
	st.shared.f32 	[%r61+1280], %f589;
	st.shared.f32 	[%r61+1408], %f590;
	st.shared.f32 	[%r61+1536], %f591;
	st.shared.f32 	[%r61+1664], %f592;
	st.shared.f32 	[%r61+1792], %f593;
	st.shared.f32 	[%r61+1920], %f594;
	st.shared.f32 	[%r61+2048], %f595;
	st.shared.f32 	[%r61+2176], %f596;
	st.shared.f32 	[%r61+2304], %f597;
	st.shared.f32 	[%r61+2432], %f598;
	st.shared.f32 	[%r61+2560], %f599;
	st.shared.f32 	[%r61+2688], %f600;
	bar.warp.sync 	-1;
	mad.lo.s32 	%r62, %r123, 84, %r61;
	ld.shared.v2.f32 	{%f84, %f85}, [%r62];
	ld.shared.v2.f32 	{%f86, %f87}, [%r62+8];
	ld.shared.v2.f32 	{%f88, %f89}, [%r62+16];
	ld.shared.v2.f32 	{%f90, %f91}, [%r62+24];
	ld.shared.v2.f32 	{%f92, %f93}, [%r62+32];
	ld.shared.v2.f32 	{%f94, %f95}, [%r62+40];
	ld.shared.v2.f32 	{%f96, %f97}, [%r62+48];
	ld.shared.v2.f32 	{%f98, %f99}, [%r62+56];
	ld.shared.v2.f32 	{%f100, %f101}, [%r62+64];
	ld.shared.v2.f32 	{%f102, %f103}, [%r62+72];
	ld.shared.v2.f32 	{%f104, %f105}, [%r62+80];
	bar.sync 	0;
	setp.ne.s32 	%p26, %r491, 0;
	@%p26 bra 	$L__BB12_77;
	add.f32 	%f258, %f84, %f85;
	add.f32 	%f259, %f86, %f87;
	add.f32 	%f260, %f88, %f89;
	add.f32 	%f261, %f90, %f91;
	add.f32 	%f262, %f92, %f93;
	add.f32 	%f263, %f94, %f95;
	add.f32 	%f264, %f96, %f97;
	add.f32 	%f265, %f98, %f99;
	add.f32 	%f266, %f100, %f101;
	add.f32 	%f267, %f102, %f103;
	add.f32 	%f268, %f104, %f105;
	add.f32 	%f269, %f258, %f259;
	add.f32 	%f270, %f260, %f261;
	add.f32 	%f271, %f262, %f263;
	add.f32 	%f272, %f264, %f265;
	add.f32 	%f273, %f266, %f267;
	add.f32 	%f274, %f269, %f270;
	add.f32 	%f275, %f271, %f272;
	add.f32 	%f276, %f273, %f268;
	add.f32 	%f277, %f274, %f275;
	add.f32 	%f245, %f277, %f276;
	mov.b32 	%r266, 1;
	mov.b32 	%r267, 0;
	mov.b32 	%r268, -1;
	// begin inline asm
	{  .reg .f32 r0;  .reg .pred p;  shfl.sync.up.b32 r0|p, %f245, %r266, %r267, %r268;  @p add.f32 r0, r0, %f245;  mov.f32 %f243, r0;}
	// end inline asm
	mov.b32 	%r252, 2;
	// begin inline asm
	{  .reg .f32 r0;  .reg .pred p;  shfl.sync.up.b32 r0|p, %f243, %r252, %r267, %r268;  @p add.f32 r0, r0, %f243;  mov.f32 %f246, r0;}
	// end inline asm
	mov.b32 	%r255, 4;
	// begin inline asm
	{  .reg .f32 r0;  .reg .pred p;  shfl.sync.up.b32 r0|p, %f246, %r255, %r267, %r268;  @p add.f32 r0, r0, %f246;  mov.f32 %f249, r0;}
	// end inline asm
	mov.b32 	%r258, 8;
	// begin inline asm
	{  .reg .f32 r0;  .reg .pred p;  shfl.sync.up.b32 r0|p, %f249, %r258, %r267, %r268;  @p add.f32 r0, r0, %f249;  mov.f32 %f252, r0;}
	// end inline asm
	mov.b32 	%r261, 16;
	// begin inline asm
	{  .reg .f32 r0;  .reg .pred p;  shfl.sync.up.b32 r0|p, %f252, %r261, %r267, %r268;  @p add.f32 r0, r0, %f252;  mov.f32 %f255, r0;}
	// end inline asm
	mov.b32 	%r265, %f255;
	// begin inline asm
	shfl.sync.up.b32 %r264, %r265, %r266, %r267, %r268;
	// end inline asm
	setp.ne.s32 	%p68, %r123, 31;
	@%p68 bra 	$L__BB12_76;
	shl.b32 	%r269, %r60, 2;
	mov.u32 	%r270, _ZZN3cub18CUB_300001_SM_10006detail4scan16DeviceScanKernelINS2_10policy_hubIfffjN4cuda3std3__44plusIvEEE10Policy1000EN6thrust24THRUST_300001_SM_1000_NS6detail15normal_iteratorINSD_10device_ptrIfEEEESI_NS0_13ScanTileStateIfLb1EEES9_NS1_10InputValueIfPfEEjfLb0EfEEvT0_T1_T2_iT3_T4_T5_E12temp_storage;
	add.s32 	%r271, %r270, %r269;
	st.shared.f32 	[%r271+16], %f255;
$L__BB12_76:
	bar.sync 	0;
	ld.shared.v4.f32 	{%f278, %f279, %f280, %f281}, [_ZZN3cub18CUB_300001_SM_10006detail4scan16DeviceScanKernelINS2_10policy_hubIfffjN4cuda3std3__44plusIvEEE10Policy1000EN6thrust24THRUST_300001_SM_1000_NS6detail15normal_iteratorINSD_10device_ptrIfEEEESI_NS0_13ScanTileStateIfLb1EEES9_NS1_10InputValueIfPfEEjfLb0EfEEvT0_T1_T2_iT3_T4_T5_E12temp_storage+16];
	add.f32 	%f282, %f278, %f279;
	setp.eq.s32 	%p69, %r60, 2;
	selp.f32 	%f283, %f282, %f278, %p69;
	add.f32 	%f284, %f282, %f280;
	setp.eq.s32 	%p70, %r60, 3;
	selp.f32 	%f285, %f284, %f283, %p70;
	add.f32 	%f286, %f284, %f281;
	setp.eq.s32 	%p71, %r60, 4;
	selp.f32 	%f287, %f286, %f285, %p71;
	ld.shared.v4.f32 	{%f288, %f289, %f290, %f291}, [_ZZN3cub18CUB_300001_SM_10006detail4scan16DeviceScanKernelINS2_10policy_hubIfffjN4cuda3std3__44plusIvEEE10Policy1000EN6thrust24THRUST_300001_SM_1000_NS6detail15normal_iteratorINSD_10device_ptrIfEEEESI_NS0_13ScanTileStateIfLb1EEES9_NS1_10InputValueIfPfEEjfLb0EfEEvT0_T1_T2_iT3_T4_T5_E12temp_storage+32];
	add.f32 	%f292, %f286, %f288;
	setp.eq.s32 	%p72, %r60, 5;
	selp.f32 	%f293, %f292, %f287, %p72;
	add.f32 	%f294, %f292, %f289;
	setp.eq.s32 	%p73, %r60, 6;
	selp.f32 	%f295, %f294, %f293, %p73;
	add.f32 	%f296, %f294, %f290;
	setp.eq.s32 	%p74, %r60, 7;
	selp.f32 	%f297, %f296, %f295, %p74;
	add.f32 	%f298, %f296, %f291;
	setp.eq.s32 	%p75, %r60, 8;
	selp.f32 	%f299, %f298, %f297, %p75;
	.pragma "used_bytes_mask 4095";
	ld.shared.v4.f32 	{%f300, %f301, %f302, %f303}, [_ZZN3cub18CUB_300001_SM_10006detail4scan16DeviceScanKernelINS2_10policy_hubIfffjN4cuda3std3__44plusIvEEE10Policy1000EN6thrust24THRUST_300001_SM_1000_NS6detail15normal_iteratorINSD_10device_ptrIfEEEESI_NS0_13ScanTileStateIfLb1EEES9_NS1_10InputValueIfPfEEjfLb0EfEEvT0_T1_T2_iT3_T4_T5_E12temp_storage+48];
	add.f32 	%f304, %f298, %f300;
	setp.eq.s32 	%p76, %r60, 9;
	selp.f32 	%f305, %f304, %f299, %p76;
	add.f32 	%f306, %f304, %f301;
	setp.eq.s32 	%p77, %r60, 10;
	selp.f32 	%f307, %f306, %f305, %p77;
	add.f32 	%f308, %f306, %f302;
	setp.eq.s32 	%p78, %r60, 11;
	selp.f32 	%f309, %f308, %f307, %p78;
	add.f32 	%f310, %f575, %f309;
	setp.lt.u32 	%p79, %r47, 32;
	selp.f32 	%f311, %f575, %f310, %p79;
	mov.b32 	%f312, %r264;
	add.f32 	%f313, %f311, %f312;
	setp.eq.s32 	%p80, %r123, 0;
	selp.f32 	%f603, %f311, %f313, %p80;
	bra.uni 	$L__BB12_96;
$L__BB12_77:
	add.f32 	%f155, %f84, %f85;
	add.f32 	%f156, %f86, %f87;
	add.f32 	%f157, %f88, %f89;
	add.f32 	%f158, %f90, %f91;
	add.f32 	%f159, %f92, %f93;
	add.f32 	%f160, %f94, %f95;
	add.f32 	%f161, %f96, %f97;
	add.f32 	%f162, %f98, %f99;
	add.f32 	%f163, %f100, %f101;
	add.f32 	%f164, %f102, %f103;
	add.f32 	%f165, %f104, %f105;
	add.f32 	%f166, %f155, %f156;
	add.f32 	%f167, %f157, %f158;
	add.f32 	%f168, %f159, %f160;
	add.f32 	%f169, %f161, %f162;
	add.f32 	%f170, %f163, %f164;
	add.f32 	%f171, %f166, %f167;
	add.f32 	%f172, %f168, %f169;
	add.f32 	%f173, %f170, %f165;
	add.f32 	%f174, %f171, %f172;
	add.f32 	%f142, %f174, %f173;
	mov.b32 	%r144, 1;
	mov.b32 	%r145, 0;
	mov.b32 	%r146, -1;
	// begin inline asm
	{  .reg .f32 r0;  .reg .pred p;  shfl.sync.up.b32 r0|p, %f142, %r144, %r145, %r146;  @p add.f32 r0, r0, %f142;  mov.f32 %f140, r0;}
	// end inline asm
	mov.b32 	%r130, 2;
	// begin inline asm
	{  .reg .f32 r0;  .reg .pred p;  shfl.sync.up.b32 r0|p, %f140, %r130, %r145, %r146;  @p add.f32 r0, r0, %f140;  mov.f32 %f143, r0;}
	// end inline asm
	mov.b32 	%r133, 4;
	// begin inline asm
	{  .reg .f32 r0;  .reg .pred p;  shfl.sync.up.b32 r0|p, %f143, %r133, %r145, %r146;  @p add.f32 r0, r0, %f143;  mov.f32 %f146, r0;}
	// end inline asm
	mov.b32 	%r136, 8;
	// begin inline asm
	{  .reg .f32 r0;  .reg .pred p;  shfl.sync.up.b32 r0|p, %f146, %r136, %r145, %r146;  @p add.f32 r0, r0, %f146;  mov.f32 %f149, r0;}
	// end inline asm
	mov.b32 	%r139, 16;
	// begin inline asm
	{  .reg .f32 r0;  .reg .pred p;  shfl.sync.up.b32 r0|p, %f149, %r139, %r145, %r146;  @p add.f32 r0, r0, %f149;  mov.f32 %f152, r0;}
	// end inline asm
	mov.b32 	%r143, %f152;
	// begin inline asm
	shfl.sync.up.b32 %r142, %r143, %r144, %r145, %r146;
	// end inline asm
	setp.ne.s32 	%p27, %r123, 31;
	@%p27 bra 	$L__BB12_79;
	shl.b32 	%r147, %r60, 2;
	mov.u32 	%r148, _ZZN3cub18CUB_300001_SM_10006detail4scan16DeviceScanKernelINS2_10policy_hubIfffjN4cuda3std3__44plusIvEEE10Policy1000EN6thrust24THRUST_300001_SM_1000_NS6detail15normal_iteratorINSD_10device_ptrIfEEEESI_NS0_13ScanTileStateIfLb1EEES9_NS1_10InputValueIfPfEEjfLb0EfEEvT0_T1_T2_iT3_T4_T5_E12temp_storage;
	add.s32 	%r149, %r148, %r147;
	st.shared.f32 	[%r149+16], %f152;
$L__BB12_79:
	mov.b32 	%f175, %r142;
	bar.sync 	0;
	ld.shared.v4.f32 	{%f176, %f177, %f178, %f179}, [_ZZN3cub18CUB_300001_SM_10006detail4scan16DeviceScanKernelINS2_10policy_hubIfffjN4cuda3std3__44plusIvEEE10Policy1000EN6thrust24THRUST_300001_SM_1000_NS6detail15normal_iteratorINSD_10device_ptrIfEEEESI_NS0_13ScanTileStateIfLb1EEES9_NS1_10InputValueIfPfEEjfLb0EfEEvT0_T1_T2_iT3_T4_T5_E12temp_storage+16];
	add.f32 	%f180, %f176, %f177;
	setp.eq.s32 	%p28, %r60, 2;
	selp.f32 	%f181, %f180, %f176, %p28;
	add.f32 	%f182, %f180, %f178;
	setp.eq.s32 	%p29, %r60, 3;
	selp.f32 	%f183, %f182, %f181, %p29;
	add.f32 	%f184, %f182, %f179;
	setp.eq.s32 	%p30, %r60, 4;
	selp.f32 	%f185, %f184, %f183, %p30;
	ld.shared.v4.f32 	{%f186, %f187, %f188, %f189}, [_ZZN3cub18CUB_300001_SM_10006detail4scan16DeviceScanKernelINS2_10policy_hubIfffjN4cuda3std3__44plusIvEEE10Policy1000EN6thrust24THRUST_300001_SM_1000_NS6detail15normal_iteratorINSD_10device_ptrIfEEEESI_NS0_13ScanTileStateIfLb1EEES9_NS1_10InputValueIfPfEEjfLb0EfEEvT0_T1_T2_iT3_T4_T5_E12temp_storage+32];
	add.f32 	%f190, %f184, %f186;
	setp.eq.s32 	%p31, %r60, 5;
	selp.f32 	%f191, %f190, %f185, %p31;
	add.f32 	%f192, %f190, %f187;
	setp.eq.s32 	%p32, %r60, 6;
	selp.f32 	%f193, %f192, %f191, %p32;
	add.f32 	%f194, %f192, %f188;
	setp.eq.s32 	%p33, %r60, 7;
	selp.f32 	%f195, %f194, %f193, %p33;
	add.f32 	%f196, %f194, %f189;
	setp.eq.s32 	%p34, %r60, 8;
	selp.f32 	%f197, %f196, %f195, %p34;
	ld.shared.v4.f32 	{%f198, %f199, %f200, %f201}, [_ZZN3cub18CUB_300001_SM_10006detail4scan16DeviceScanKernelINS2_10policy_hubIfffjN4cuda3std3__44plusIvEEE10Policy1000EN6thrust24THRUST_300001_SM_1000_NS6detail15normal_iteratorINSD_10device_ptrIfEEEESI_NS0_13ScanTileStateIfLb1EEES9_NS1_10InputValueIfPfEEjfLb0EfEEvT0_T1_T2_iT3_T4_T5_E12temp_storage+48];
	add.f32 	%f202, %f196, %f198;
	setp.eq.s32 	%p35, %r60, 9;
	selp.f32 	%f203, %f202, %f197, %p35;
	add.f32 	%f204, %f202, %f199;
	setp.eq.s32 	%p36, %r60, 10;
	selp.f32 	%f205, %f204, %f203, %p36;
	add.f32 	%f206, %f204, %f200;
	setp.eq.s32 	%p37, %r60, 11;
	selp.f32 	%f207, %f206, %f205, %p37;
	add.f32 	%f109, %f206, %f201;
	setp.gt.u32 	%p38, %r47, 31;
	setp.lt.u32 	%p39, %r47, 32;
	add.f32 	%f208, %f207, %f175;
	setp.eq.s32 	%p40, %r123, 0;
	selp.f32 	%f602, %f207, %f208, %p40;
	selp.f32 	%f111, %f175, %f602, %p39;
	@%p38 bra 	$L__BB12_95;
	setp.ne.s32 	%p41, %r47, 0;
	mul.wide.s32 	%rd21, %r491, 8;
	add.s64 	%rd11, %rd16, %rd21;
	@%p41 bra 	$L__BB12_82;
	st.shared.f32 	[_ZZN3cub18CUB_300001_SM_10006detail4scan16DeviceScanKernelINS2_10policy_hubIfffjN4cuda3std3__44plusIvEEE10Policy1000EN6thrust24THRUST_300001_SM_1000_NS6detail15normal_iteratorINSD_10device_ptrIfEEEESI_NS0_13ScanTileStateIfLb1EEES9_NS1_10InputValueIfPfEEjfLb0EfEEvT0_T1_T2_iT3_T4_T5_E12temp_storage+12], %f109;
	mov.b32 	%r151, %f109;
	add.s64 	%rd22, %rd11, 256;
	mov.b32 	%r150, 100;
	// begin inline asm
	st.relaxed.gpu.v2.u32 [%rd22], {%r150, %r151};
	// end inline asm
$L__BB12_82:
	not.b32 	%r156, %r47;
	add.s32 	%r510, %r491, %r156;
	mov.b32 	%r152, 830;
	// begin inline asm
	nanosleep.u32 %r152;
	// end inline asm
	mul.wide.s32 	%rd24, %r510, 8;
	add.s64 	%rd25, %rd16, %rd24;
	add.s64 	%rd23, %rd25, 256;
	// begin inline asm
	ld.relaxed.gpu.v2.u32 {%r512, %r505}, [%rd23];
	// end inline asm
	mov.b32 	%r506, 952;
$L__BB12_83:
	setp.eq.s32 	%p42, %r512, 99;
	mov.b32 	%r157, -1;
	vote.sync.any.pred 	%p43, %p42, %r157;
	not.pred 	%p44, %p43;
	@%p44 bra 	$L__BB12_85;
	mul.lo.s32 	%r247, %r491, 16807;
	and.b32  	%r491, %r247, 2147483647;
	add.s32 	%r248, %r506, 1;
	rem.u32 	%r244, %r491, %r248;
	// begin inline asm
	nanosleep.u32 %r244;
	// end inline asm
	shr.u32 	%r506, %r506, 1;
	// begin inline asm
	ld.relaxed.gpu.v2.u32 {%r512, %r505}, [%rd23];
	// end inline asm
	bra.uni 	$L__BB12_83;
$L__BB12_85:
	mov.b32 	%f209, %r505;
	setp.eq.s32 	%p45, %r512, 101;
	mov.b32 	%r184, -1;
	vote.sync.ballot.b32 	%r186, %p45, %r184;
	// begin inline asm
	mov.u32 %r159, %lanemask_ge;
	// end inline asm
	and.b32  	%r187, %r186, %r159;
	or.b32  	%r188, %r187, -2147483648;
	add.s32 	%r189, %r188, -1;
	not.b32 	%r190, %r188;
	and.b32  	%r191, %r190, %r189;
	popc.b32 	%r163, %r191;
	mov.b32 	%r162, 1;
	// begin inline asm
	shfl.sync.down.b32 %r160, %r505, %r162, %r163, %r184;
	// end inline asm
	setp.lt.s32 	%p47, %r123, %r163;
	mov.b32 	%f210, %r160;
	add.f32 	%f211, %f209, %f210;
	selp.f32 	%f212, %f211, %f209, %p47;
	mov.b32 	%r166, %f212;
	mov.b32 	%r167, 2;
	// begin inline asm
	shfl.sync.down.b32 %r165, %r166, %r167, %r163, %r184;
	// end inline asm
	add.s32 	%r192, %r123, 2;
	setp.gt.s32 	%p48, %r192, %r163;
	mov.b32 	%f213, %r165;
	add.f32 	%f214, %f212, %f213;
	selp.f32 	%f215, %f212, %f214, %p48;
	mov.b32 	%r171, %f215;
	mov.b32 	%r172, 4;
	// begin inline asm
	shfl.sync.down.b32 %r170, %r171, %r172, %r163, %r184;
	// end inline asm
	add.s32 	%r193, %r123, 4;
	setp.gt.s32 	%p49, %r193, %r163;
	mov.b32 	%f216, %r170;
	add.f32 	%f217, %f215, %f216;
	selp.f32 	%f218, %f215, %f217, %p49;
	mov.b32 	%r176, %f218;
	mov.b32 	%r177, 8;
	// begin inline asm
	shfl.sync.down.b32 %r175, %r176, %r177, %r163, %r184;
	// end inline asm
	add.s32 	%r194, %r123, 8;
	setp.gt.s32 	%p50, %r194, %r163;
	mov.b32 	%f219, %r175;
	add.f32 	%f220, %f218, %f219;
	selp.f32 	%f221, %f218, %f220, %p50;
	mov.b32 	%r181, %f221;
	mov.b32 	%r182, 16;
	// begin inline asm
	shfl.sync.down.b32 %r180, %r181, %r182, %r163, %r184;
	// end inline asm
	add.s32 	%r195, %r123, 16;
	setp.gt.s32 	%p51, %r195, %r163;
	mov.b32 	%f222, %r180;
	add.f32 	%f223, %f221, %f222;
	selp.f32 	%f601, %f221, %f223, %p51;
	add.s64 	%rd12, %rd16, 256;
	mov.b32 	%r507, 952;
$L__BB12_86:
	setp.ne.s32 	%p52, %r512, 101;
	mov.b32 	%r196, -1;
	vote.sync.all.pred 	%p53, %p52, %r196;
	not.pred 	%p54, %p53;
	@%p54 bra 	$L__BB12_91;
	shr.u32 	%r507, %r507, 1;
	mul.wide.s32 	%rd28, %r510, 8;
	add.s64 	%rd29, %rd12, %rd28;
	add.s64 	%rd27, %rd29, -256;
	// begin inline asm
	ld.relaxed.gpu.v2.u32 {%r512, %r513}, [%rd27];
	// end inline asm
	mov.u32 	%r514, %r507;
$L__BB12_88:
	setp.eq.s32 	%p58, %r512, 99;
	mov.b32 	%r202, -1;
	vote.sync.any.pred 	%p59, %p58, %r202;
	not.pred 	%p60, %p59;
	@%p60 bra 	$L__BB12_90;
	mul.lo.s32 	%r242, %r491, 16807;
	and.b32  	%r491, %r242, 2147483647;
	add.s32 	%r243, %r514, 1;
	rem.u32 	%r239, %r491, %r243;
	// begin inline asm
	nanosleep.u32 %r239;
	// end inline asm
	shr.u32 	%r514, %r514, 1;
	// begin inline asm
	ld.relaxed.gpu.v2.u32 {%r512, %r513}, [%rd27];
	// end inline asm
	bra.uni 	$L__BB12_88;
$L__BB12_90:
	mov.b32 	%f227, %r513;
	setp.eq.s32 	%p61, %r512, 101;
	mov.b32 	%r228, -1;
	vote.sync.ballot.b32 	%r229, %p61, %r228;
	and.b32  	%r230, %r229, %r159;
	or.b32  	%r231, %r230, -2147483648;
	add.s32 	%r232, %r231, -1;
	not.b32 	%r233, %r231;
	and.b32  	%r234, %r233, %r232;
	popc.b32 	%r207, %r234;
	mov.b32 	%r206, 1;
	// begin inline asm
	shfl.sync.down.b32 %r204, %r513, %r206, %r207, %r228;
	// end inline asm
	setp.lt.s32 	%p63, %r123, %r207;
	mov.b32 	%f228, %r204;
	add.f32 	%f229, %f227, %f228;
	selp.f32 	%f230, %f229, %f227, %p63;
	mov.b32 	%r210, %f230;
	mov.b32 	%r211, 2;
	// begin inline asm
	shfl.sync.down.b32 %r209, %r210, %r211, %r207, %r228;
	// end inline asm
	add.s32 	%r235, %r123, 2;
	setp.gt.s32 	%p64, %r235, %r207;
	mov.b32 	%f231, %r209;
	add.f32 	%f232, %f230, %f231;
	selp.f32 	%f233, %f230, %f232, %p64;
	mov.b32 	%r215, %f233;
	mov.b32 	%r216, 4;
	// begin inline asm
	shfl.sync.down.b32 %r214, %r215, %r216, %r207, %r228;
	// end inline asm
	add.s32 	%r236, %r123, 4;
	setp.gt.s32 	%p65, %r236, %r207;
	mov.b32 	%f234, %r214;
	add.f32 	%f235, %f233, %f234;
	selp.f32 	%f236, %f233, %f235, %p65;
	mov.b32 	%r220, %f236;
	mov.b32 	%r221, 8;
	// begin inline asm
	shfl.sync.down.b32 %r219, %r220, %r221, %r207, %r228;
	// end inline asm
	add.s32 	%r237, %r123, 8;
	setp.gt.s32 	%p66, %r237, %r207;
	mov.b32 	%f237, %r219;
	add.f32 	%f238, %f236, %f237;
	selp.f32 	%f239, %f236, %f238, %p66;
	mov.b32 	%r225, %f239;
	mov.b32 	%r226, 16;
	// begin inline asm
	shfl.sync.down.b32 %r224, %r225, %r226, %r207, %r228;
	// end inline asm
	add.s32 	%r238, %r123, 16;
	setp.gt.s32 	%p67, %r238, %r207;
	mov.b32 	%f240, %r224;
	add.f32 	%f241, %f239, %f240;
	selp.f32 	%f242, %f239, %f241, %p67;
	add.f32 	%f601, %f601, %f242;
	add.s32 	%r510, %r510, -32;
	bra.uni 	$L__BB12_86;
$L__BB12_91:
	@%p41 bra 	$L__BB12_93;
	add.f32 	%f224, %f109, %f601;
	mov.b32 	%r199, %f224;
	add.s64 	%rd26, %rd11, 256;
	mov.b32 	%r198, 101;
	// begin inline asm
	st.relaxed.gpu.v2.u32 [%rd26], {%r198, %r199};
	// end inline asm
	st.shared.f32 	[_ZZN3cub18CUB_300001_SM_10006detail4scan16DeviceScanKernelINS2_10policy_hubIfffjN4cuda3std3__44plusIvEEE10Policy1000EN6thrust24THRUST_300001_SM_1000_NS6detail15normal_iteratorINSD_10device_ptrIfEEEESI_NS0_13ScanTileStateIfLb1EEES9_NS1_10InputValueIfPfEEjfLb0EfEEvT0_T1_T2_iT3_T4_T5_E12temp_storage+4], %f601;
	st.shared.f32 	[_ZZN3cub18CUB_300001_SM_10006detail4scan16DeviceScanKernelINS2_10policy_hubIfffjN4cuda3std3__44plusIvEEE10Policy1000EN6thrust24THRUST_300001_SM_1000_NS6detail15normal_iteratorINSD_10device_ptrIfEEEESI_NS0_13ScanTileStateIfLb1EEES9_NS1_10InputValueIfPfEEjfLb0EfEEvT0_T1_T2_iT3_T4_T5_E12temp_storage+8], %f224;
$L__BB12_93:
	setp.ne.s32 	%p56, %r123, 0;
	mov.f32 	%f602, %f111;
	@%p56 bra 	$L__BB12_95;
	st.shared.f32 	[_ZZN3cub18CUB_300001_SM_10006detail4scan16DeviceScanKernelINS2_10policy_hubIfffjN4cuda3std3__44plusIvEEE10Policy1000EN6thrust24THRUST_300001_SM_1000_NS6detail15normal_iteratorINSD_10device_ptrIfEEEESI_NS0_13ScanTileStateIfLb1EEES9_NS1_10InputValueIfPfEEjfLb0EfEEvT0_T1_T2_iT3_T4_T5_E12temp_storage+76], %f601;
	mov.f32 	%f602, %f601;
$L__BB12_95:
	bar.sync 	0;
	setp.eq.s32 	%p57, %r47, 0;
	ld.shared.f32 	%f225, [_ZZN3cub18CUB_300001_SM_10006detail4scan16DeviceScanKernelINS2_10policy_hubIfffjN4cuda3std3__44plusIvEEE10Policy1000EN6thrust24THRUST_300001_SM_1000_NS6detail15normal_iteratorINSD_10device_ptrIfEEEESI_NS0_13ScanTileStateIfLb1EEES9_NS1_10InputValueIfPfEEjfLb0EfEEvT0_T1_T2_iT3_T4_T5_E12temp_storage+76];
	add.f32 	%f226, %f602, %f225;
	selp.f32 	%f603, %f602, %f226, %p57;
$L__BB12_96:
	add.f32 	%f314, %f84, %f603;
	add.f32 	%f315, %f314, %f85;
	add.f32 	%f316, %f315, %f86;
	add.f32 	%f317, %f316, %f87;
	add.f32 	%f318, %f317, %f88;
	add.f32 	%f319, %f318, %f89;
	add.f32 	%f320, %f319, %f90;
	add.f32 	%f321, %f320, %f91;
	add.f32 	%f322, %f321, %f92;
	add.f32 	%f323, %f322, %f93;
	add.f32 	%f324, %f323, %f94;
	add.f32 	%f325, %f324, %f95;
	add.f32 	%f326, %f325, %f96;
	add.f32 	%f327, %f326, %f97;
	add.f32 	%f328, %f327, %f98;
	add.f32 	%f329, %f328, %f99;
	add.f32 	%f330, %f329, %f100;
	add.f32 	%f331, %f330, %f101;
	add.f32 	%f332, %f331, %f102;
	add.f32 	%f333, %f332, %f103;
	add.f32 	%f334, %f333, %f104;
	bar.sync 	0;
	st.shared.v2.f32 	[%r62], {%f603, %f314};
	st.shared.v2.f32 	[%r62+8], {%f315, %f316};
	st.shared.v2.f32 	[%r62+16], {%f317, %f318};
	st.shared.v2.f32 	[%r62+24], {%f319, %f320};
	st.shared.v2.f32 	[%r62+32], {%f321, %f322};
	st.shared.v2.f32 	[%r62+40], {%f323, %f324};
	st.shared.v2.f32 	[%r62+48], {%f325, %f326};
	st.shared.v2.f32 	[%r62+56], {%f327, %f328};
	st.shared.v2.f32 	[%r62+64], {%f329, %f330};
	st.shared.v2.f32 	[%r62+72], {%f331, %f332};
	st.shared.v2.f32 	[%r62+80], {%f333, %f334};
	bar.warp.sync 	-1;
	ld.shared.f32 	%f118, [%r61];
	ld.shared.f32 	%f119, [%r61+128];
	ld.shared.f32 	%f120, [%r61+256];
	ld.shared.f32 	%f121, [%r61+384];
	ld.shared.f32 	%f122, [%r61+512];
	ld.shared.f32 	%f123, [%r61+640];
	ld.shared.f32 	%f124, [%r61+768];
	ld.shared.f32 	%f125, [%r61+896];
	ld.shared.f32 	%f126, [%r61+1024];
	ld.shared.f32 	%f127, [%r61+1152];
	ld.shared.f32 	%f128, [%r61+1280];
	ld.shared.f32 	%f129, [%r61+1408];
	ld.shared.f32 	%f130, [%r61+1536];
	ld.shared.f32 	%f131, [%r61+1664];
	ld.shared.f32 	%f132, [%r61+1792];
	ld.shared.f32 	%f133, [%r61+1920];
	ld.shared.f32 	%f134, [%r61+2048];
	ld.shared.f32 	%f135, [%r61+2176];
	ld.shared.f32 	%f136, [%r61+2304];
	ld.shared.f32 	%f137, [%r61+2432];
	ld.shared.f32 	%f138, [%r61+2560];
	ld.shared.f32 	%f139, [%r61+2688];
	setp.ne.s32 	%p81, %r47, 0;
	@%p81 bra 	$L__BB12_98;
	st.volatile.shared.u32 	[_ZZN3cub18CUB_300001_SM_10006detail4scan16DeviceScanKernelINS2_10policy_hubIfffjN4cuda3std3__44plusIvEEE10Policy1000EN6thrust24THRUST_300001_SM_1000_NS6detail15normal_iteratorINSD_10device_ptrIfEEEESI_NS0_13ScanTileStateIfLb1EEES9_NS1_10InputValueIfPfEEjfLb0EfEEvT0_T1_T2_iT3_T4_T5_E12temp_storage+33792], %r3;
$L__BB12_98:
	ld.param.u32 	%r489, [_ZN3cub18CUB_300001_SM_10006detail4scan16DeviceScanKernelINS2_10policy_hubIfffjN4cuda3std3__44plusIvEEE10Policy1000EN6thrust24THRUST_300001_SM_1000_NS6detail15normal_iteratorINSD_10device_ptrIfEEEESI_NS0_13ScanTileStateIfLb1EEES9_NS1_10InputValueIfPfEEjfLb0EfEEvT0_T1_T2_iT3_T4_T5__param_3];
	bar.sync 	0;
	ld.volatile.shared.u32 	%r97, [_ZZN3cub18CUB_300001_SM_10006detail4scan16DeviceScanKernelINS2_10policy_hubIfffjN4cuda3std3__44plusIvEEE10Policy1000EN6thrust24THRUST_300001_SM_1000_NS6detail15normal_iteratorINSD_10device_ptrIfEEEESI_NS0_13ScanTileStateIfLb1EEES9_NS1_10InputValueIfPfEEjfLb0EfEEvT0_T1_T2_iT3_T4_T5_E12temp_storage+33792];
	cvt.u64.u32 	%rd36, %r48;
	mov.u32 	%r272, %ctaid.x;
	add.s32 	%r273, %r489, %r272;
	mul.lo.s32 	%r274, %r273, 8448;
	cvt.u64.u32 	%rd37, %r274;
	add.s64 	%rd38, %rd36, %rd37;
	setp.ge.s32 	%p82, %r48, %r97;
	shl.b64 	%rd39, %rd38, 2;
	add.s64 	%rd13, %rd4, %rd39;
	@%p82 bra 	$L__BB12_100;
	st.global.f32 	[%rd13], %f118;
$L__BB12_100:
	mov.u32 	%r275, %tid.x;
	and.b32  	%r276, %r275, 992;
	mul.lo.s32 	%r277, %r276, 22;
	and.b32  	%r278, %r275, 31;
	or.b32  	%r279, %r277, %r278;
	or.b32  	%r280, %r279, 32;
	setp.ge.s32 	%p83, %r280, %r97;
	@%p83 bra 	$L__BB12_102;
	st.global.f32 	[%rd13+128], %f119;
$L__BB12_102:
	setp.ge.s32 	%p84, %r49, %r97;
	@%p84 bra 	$L__BB12_104;
	st.global.f32 	[%rd13+256], %f120;
$L__BB12_104:
	setp.ge.s32 	%p85, %r50, %r97;
	@%p85 bra 	$L__BB12_106;
	st.global.f32 	[%rd13+384], %f121;
$L__BB12_106:
	add.s32 	%r286, %r279, 128;
	setp.ge.s32 	%p86, %r286, %r97;
	@%p86 bra 	$L__BB12_108;
	st.global.f32 	[%rd13+512], %f122;
$L__BB12_108:
	add.s32 	%r292, %r279, 160;
	setp.ge.s32 	%p87, %r292, %r97;
	@%p87 bra 	$L__BB12_110;
	st.global.f32 	[%rd13+640], %f123;
$L__BB12_110:
	add.s32 	%r298, %r279, 192;
	setp.ge.s32 	%p88, %r298, %r97;
	@%p88 bra 	$L__BB12_112;
	st.global.f32 	[%rd13+768], %f124;
$L__BB12_112:
	add.s32 	%r304, %r279, 224;
	setp.ge.s32 	%p89, %r304, %r97;
	@%p89 bra 	$L__BB12_114;
	st.global.f32 	[%rd13+896], %f125;
$L__BB12_114:
	add.s32 	%r310, %r279, 256;
	setp.ge.s32 	%p90, %r310, %r97;
	@%p90 bra 	$L__BB12_116;
	st.global.f32 	[%rd13+1024], %f126;
$L__BB12_116:
	add.s32 	%r316, %r279, 288;
	setp.ge.s32 	%p91, %r316, %r97;
	@%p91 bra 	$L__BB12_118;
	st.global.f32 	[%rd13+1152], %f127;
$L__BB12_118:
	setp.ge.s32 	%p92, %r51, %r97;
	@%p92 bra 	$L__BB12_120;
	st.global.f32 	[%rd13+1280], %f128;
$L__BB12_120:
	setp.ge.s32 	%p93, %r52, %r97;
	@%p93 bra 	$L__BB12_122;
	st.global.f32 	[%rd13+1408], %f129;
$L__BB12_122:
	setp.ge.s32 	%p94, %r53, %r97;
	@%p94 bra 	$L__BB12_124;
	st.global.f32 	[%rd13+1536], %f130;
$L__BB12_124:
	setp.ge.s32 	%p95, %r54, %r97;
	@%p95 bra 	$L__BB12_126;
	st.global.f32 	[%rd13+1664], %f131;
$L__BB12_126:
	add.s32 	%r322, %r279, 448;
	setp.ge.s32 	%p96, %r322, %r97;
	@%p96 bra 	$L__BB12_128;
	st.global.f32 	[%rd13+1792], %f132;
$L__BB12_128:
	add.s32 	%r328, %r279, 480;
	setp.ge.s32 	%p97, %r328, %r97;
	@%p97 bra 	$L__BB12_130;
	st.global.f32 	[%rd13+1920], %f133;
$L__BB12_130:
	setp.ge.s32 	%p98, %r55, %r97;
	@%p98 bra 	$L__BB12_132;
	st.global.f32 	[%rd13+2048], %f134;
$L__BB12_132:
	setp.ge.s32 	%p99, %r56, %r97;
	@%p99 bra 	$L__BB12_134;
	st.global.f32 	[%rd13+2176], %f135;
$L__BB12_134:
	setp.ge.s32 	%p100, %r57, %r97;
	@%p100 bra 	$L__BB12_136;
	st.global.f32 	[%rd13+2304], %f136;
$L__BB12_136:
	add.s32 	%r334, %r279, 608;
	setp.ge.s32 	%p101, %r334, %r97;
	@%p101 bra 	$L__BB12_138;
	st.global.f32 	[%rd13+2432], %f137;
$L__BB12_138:
	add.s32 	%r340, %r279, 640;
	setp.ge.s32 	%p102, %r340, %r97;
	@%p102 bra 	$L__BB12_140;
	st.global.f32 	[%rd13+2560], %f138;
$L__BB12_140:
	setp.ge.s32 	%p103, %r58, %r97;
	@%p103 bra 	$L__BB12_142;
	st.global.f32 	[%rd13+2688], %f139;
$L__BB12_142:
	ret;

}
	// .globl	_ZN3cub18CUB_300001_SM_10006detail4scan16DeviceScanKernelINS2_10policy_hubIfffmN4cuda3std3__44plusIvEEE10Policy1000EN6thrust24THRUST_300001_SM_1000_NS6detail15normal_iteratorINSD_10device_ptrIfEEEESI_NS0_13ScanTileStateIfLb1EEES9_NS1_10InputValueIfPfEEmfLb0EfEEvT0_T1_T2_iT3_T4_T5_
.visible .entry _ZN3cub18CUB_300001_SM_10006detail4scan16DeviceScanKernelINS2_10policy_hubIfffmN4cuda3std3__44plusIvEEE10Policy1000EN6thrust24THRUST_300001_SM_1000_NS6detail15normal_iteratorINSD_10device_ptrIfEEEESI_NS0_13ScanTileStateIfLb1EEES9_NS1_10InputValueIfPfEEmfLb0EfEEvT0_T1_T2_iT3_T4_T5_(
	.param .align 8 .b8 _ZN3cub18CUB_300001_SM_10006detail4scan16DeviceScanKernelINS2_10policy_hubIfffmN4cuda3std3__44plusIvEEE10Policy1000EN6thrust24THRUST_300001_SM_1000_NS6detail15normal_iteratorINSD_10device_ptrIfEEEESI_NS0_13ScanTileStateIfLb1EEES9_NS1_10InputValueIfPfEEmfLb0EfEEvT0_T1_T2_iT3_T4_T5__param_0[8],
	.param .align 8 .b8 _ZN3cub18CUB_300001_SM_10006detail4scan16DeviceScanKernelINS2_10policy_hubIfffmN4cuda3std3__44plusIvEEE10Policy1000EN6thrust24THRUST_300001_SM_1000_NS6detail15normal_iteratorINSD_10device_ptrIfEEEESI_NS0_13ScanTileStateIfLb1EEES9_NS1_10InputValueIfPfEEmfLb0EfEEvT0_T1_T2_iT3_T4_T5__param_1[8],
	.param .align 8 .b8 _ZN3cub18CUB_300001_SM_10006detail4scan16DeviceScanKernelINS2_10policy_hubIfffmN4cuda3std3__44plusIvEEE10Policy1000EN6thrust24THRUST_300001_SM_1000_NS6detail15normal_iteratorINSD_10device_ptrIfEEEESI_NS0_13ScanTileStateIfLb1EEES9_NS1_10InputValueIfPfEEmfLb0EfEEvT0_T1_T2_iT3_T4_T5__param_2[8],
	.param .u32 _ZN3cub18CUB_300001_SM_10006detail4scan16DeviceScanKernelINS2_10policy_hubIfffmN4cuda3std3__44plusIvEEE10Policy1000EN6thrust24THRUST_300001_SM_1000_NS6detail15normal_iteratorINSD_10device_ptrIfEEEESI_NS0_13ScanTileStateIfLb1EEES9_NS1_10InputValueIfPfEEmfLb0EfEEvT0_T1_T2_iT3_T4_T5__param_3,
	.param .align 1 .b8 _ZN3cub18CUB_300001_SM_10006detail4scan16DeviceScanKernelINS2_10policy_hubIfffmN4cuda3std3__44plusIvEEE10Policy1000EN6thrust24THRUST_300001_SM_1000_NS6detail15normal_iteratorINSD_10device_ptrIfEEEESI_NS0_13ScanTileStateIfLb1EEES9_NS1_10InputValueIfPfEEmfLb0EfEEvT0_T1_T2_iT3_T4_T5__param_4[1],
	.param .align 8 .b8 _ZN3cub18CUB_300001_SM_10006detail4scan16DeviceScanKernelINS2_10policy_hubIfffmN4cuda3std3__44plusIvEEE10Policy1000EN6thrust24THRUST_300001_SM_1000_NS6detail15normal_iteratorINSD_10device_ptrIfEEEESI_NS0_13ScanTileStateIfLb1EEES9_NS1_10InputValueIfPfEEmfLb0EfEEvT0_T1_T2_iT3_T4_T5__param_5[16],
	.param .u64 _ZN3cub18CUB_300001_SM_10006detail4scan16DeviceScanKernelINS2_10policy_hubIfffmN4cuda3std3__44plusIvEEE10Policy1000EN6thrust24THRUST_300001_SM_1000_NS6detail15normal_iteratorINSD_10device_ptrIfEEEESI_NS0_13ScanTileStateIfLb1EEES9_NS1_10InputValueIfPfEEmfLb0EfEEvT0_T1_T2_iT3_T4_T5__param_6
)
.maxntid 416
{
	.reg .pred 	%p<158>;
	.reg .b16 	%rs<3>;
	.reg .b32 	%r<499>;
	.reg .b32 	%f<573>;
	.reg .b64 	%rd<59>;
	// demoted variable
	.shared .align 16 .b8 _ZZN3cub18CUB_300001_SM_10006detail4scan16DeviceScanKernelINS2_10policy_hubIfffmN4cuda3std3__44plusIvEEE10Policy1000EN6thrust24THRUST_300001_SM_1000_NS6detail15normal_iteratorINSD_10device_ptrIfEEEESI_NS0_13ScanTileStateIfLb1EEES9_NS1_10InputValueIfPfEEmfLb0EfEEvT0_T1_T2_iT3_T4_T5_E12temp_storage[31632];
	ld.param.u32 	%r82, [_ZN3cub18CUB_300001_SM_10006detail4scan16DeviceScanKernelINS2_10policy_hubIfffmN4cuda3std3__44plusIvEEE10Policy1000EN6thrust24THRUST_300001_SM_1000_NS6detail15normal_iteratorINSD_10device_ptrIfEEEESI_NS0_13ScanTileStateIfLb1EEES9_NS1_10InputValueIfPfEEmfLb0EfEEvT0_T1_T2_iT3_T4_T5__param_5];
	bfe.u32 	%r83, %r82, 0, 8;
	cvt.u16.u32 	%rs1, %r83;
	and.b16  	%rs2, %rs1, 255;
	ld.param.u64 	%rd1, [_ZN3cub18CUB_300001_SM_10006detail4scan16DeviceScanKernelINS2_10policy_hubIfffmN4cuda3std3__44plusIvEEE10Policy1000EN6thrust24THRUST_300001_SM_1000_NS6detail15normal_iteratorINSD_10device_ptrIfEEEESI_NS0_13ScanTileStateIfLb1EEES9_NS1_10InputValueIfPfEEmfLb0EfEEvT0_T1_T2_iT3_T4_T5__param_5+8];
	mov.b64 	{%r480, %r85}, %rd1;
	ld.param.u64 	%rd18, [_ZN3cub18CUB_300001_SM_10006detail4scan16DeviceScanKernelINS2_10policy_hubIfffmN4cuda3std3__44plusIvEEE10Policy1000EN6thrust24THRUST_300001_SM_1000_NS6detail15normal_iteratorINSD_10device_ptrIfEEEESI_NS0_13ScanTileStateIfLb1EEES9_NS1_10InputValueIfPfEEmfLb0EfEEvT0_T1_T2_iT3_T4_T5__param_2];
	ld.param.u64 	%rd17, [_ZN3cub18CUB_300001_SM_10006detail4scan16DeviceScanKernelINS2_10policy_hubIfffmN4cuda3std3__44plusIvEEE10Policy1000EN6thrust24THRUST_300001_SM_1000_NS6detail15normal_iteratorINSD_10device_ptrIfEEEESI_NS0_13ScanTileStateIfLb1EEES9_NS1_10InputValueIfPfEEmfLb0EfEEvT0_T1_T2_iT3_T4_T5__param_1];
	ld.param.u64 	%rd16, [_ZN3cub18CUB_300001_SM_10006detail4scan16DeviceScanKernelINS2_10policy_hubIfffmN4cuda3std3__44plusIvEEE10Policy1000EN6thrust24THRUST_300001_SM_1000_NS6detail15normal_iteratorINSD_10device_ptrIfEEEESI_NS0_13ScanTileStateIfLb1EEES9_NS1_10InputValueIfPfEEmfLb0EfEEvT0_T1_T2_iT3_T4_T5__param_0];
	ld.param.u32 	%r81, [_ZN3cub18CUB_300001_SM_10006detail4scan16DeviceScanKernelINS2_10policy_hubIfffmN4cuda3std3__44plusIvEEE10Policy1000EN6thrust24THRUST_300001_SM_1000_NS6detail15normal_iteratorINSD_10device_ptrIfEEEESI_NS0_13ScanTileStateIfLb1EEES9_NS1_10InputValueIfPfEEmfLb0EfEEvT0_T1_T2_iT3_T4_T5__param_3];
	ld.param.u64 	%rd19, [_ZN3cub18CUB_300001_SM_10006detail4scan16DeviceScanKernelINS2_10policy_hubIfffmN4cuda3std3__44plusIvEEE10Policy1000EN6thrust24THRUST_300001_SM_1000_NS6detail15normal_iteratorINSD_10device_ptrIfEEEESI_NS0_13ScanTileStateIfLb1EEES9_NS1_10InputValueIfPfEEmfLb0EfEEvT0_T1_T2_iT3_T4_T5__param_6];
	mov.b32 	%f547, %r480;
	setp.eq.s16 	%p1, %rs2, 0;
	@%p1 bra 	$L__BB13_2;
	mov.b64 	%rd20, {%r480, %r85};
	ld.f32 	%f547, [%rd20];
$L__BB13_2:
	cvta.to.global.u64 	%rd3, %rd16;
	cvta.to.global.u64 	%rd4, %rd17;
	mov.u32 	%r89, %ctaid.x;
	add.s32 	%r1, %r81, %r89;
	mul.wide.s32 	%rd5, %r1, 7904;
	sub.s64 	%rd6, %rd19, %rd5;
	setp.lt.u64 	%p2, %rd6, 7905;
	@%p2 bra 	$L__BB13_28;
	mov.u32 	%r2, %tid.x;
	and.b32  	%r338, %r2, 31;
	and.b32  	%r339, %r2, 992;
	mul.lo.s32 	%r340, %r339, 19;
	or.b32  	%r341, %r340, %r338;
	cvt.u64.u32 	%rd42, %r341;
	add.s64 	%rd7, %rd5, %rd42;
	shl.b64 	%rd43, %rd7, 2;
	add.s64 	%rd44, %rd3, %rd43;
	ld.global.f32 	%f316, [%rd44];
	ld.global.f32 	%f317, [%rd44+128];
	ld.global.f32 	%f318, [%rd44+256];
	ld.global.f32 	%f319, [%rd44+384];
	ld.global.f32 	%f320, [%rd44+512];
	ld.global.f32 	%f321, [%rd44+640];
	ld.global.f32 	%f322, [%rd44+768];
	ld.global.f32 	%f323, [%rd44+896];
	ld.global.f32 	%f324, [%rd44+1024];
	ld.global.f32 	%f325, [%rd44+1152];
	ld.global.f32 	%f326, [%rd44+1280];
	ld.global.f32 	%f327, [%rd44+1408];
	ld.global.f32 	%f328, [%rd44+1536];
	ld.global.f32 	%f329, [%rd44+1664];
	ld.global.f32 	%f330, [%rd44+1792];
	ld.global.f32 	%f331, [%rd44+1920];
	ld.global.f32 	%f332, [%rd44+2048];
	ld.global.f32 	%f333, [%rd44+2176];
	ld.global.f32 	%f334, [%rd44+2304];
	// begin inline asm
	mov.u32 %r337, %laneid;
	// end inline asm
	shr.u32 	%r4, %r2, 5;
	mad.lo.s32 	%r342, %r4, 608, %r337;
	shl.b32 	%r343, %r342, 2;
	mov.u32 	%r344, _ZZN3cub18CUB_300001_SM_10006detail4scan16DeviceScanKernelINS2_10policy_hubIfffmN4cuda3std3__44plusIvEEE10Policy1000EN6thrust24THRUST_300001_SM_1000_NS6detail15normal_iteratorINSD_10device_ptrIfEEEESI_NS0_13ScanTileStateIfLb1EEES9_NS1_10InputValueIfPfEEmfLb0EfEEvT0_T1_T2_iT3_T4_T5_E12temp_storage;
	add.s32 	%r5, %r344, %r343;
	st.shared.f32 	[%r5], %f316;
	st.shared.f32 	[%r5+128], %f317;
	st.shared.f32 	[%r5+256], %f318;
	st.shared.f32 	[%r5+384], %f319;
	st.shared.f32 	[%r5+512], %f320;
	st.shared.f32 	[%r5+640], %f321;
	st.shared.f32 	[%r5+768], %f322;
	st.shared.f32 	[%r5+896], %f323;
	st.shared.f32 	[%r5+1024], %f324;
	st.shared.f32 	[%r5+1152], %f325;
	st.shared.f32 	[%r5+1280], %f326;
	st.shared.f32 	[%r5+1408], %f327;
	st.shared.f32 	[%r5+1536], %f328;
	st.shared.f32 	[%r5+1664], %f329;
	st.shared.f32 	[%r5+1792], %f330;
	st.shared.f32 	[%r5+1920], %f331;
	st.shared.f32 	[%r5+2048], %f332;
	st.shared.f32 	[%r5+2176], %f333;
	st.shared.f32 	[%r5+2304], %f334;
	bar.warp.sync 	-1;
	mad.lo.s32 	%r6, %r337, 72, %r5;
	ld.shared.f32 	%f4, [%r6];
	ld.shared.f32 	%f5, [%r6+4];
	ld.shared.f32 	%f6, [%r6+8];
	ld.shared.f32 	%f7, [%r6+12];
	ld.shared.f32 	%f8, [%r6+16];
	ld.shared.f32 	%f9, [%r6+20];
	ld.shared.f32 	%f10, [%r6+24];
	ld.shared.f32 	%f11, [%r6+28];
	ld.shared.f32 	%f12, [%r6+32];
	ld.shared.f32 	%f13, [%r6+36];
	ld.shared.f32 	%f14, [%r6+40];
	ld.shared.f32 	%f15, [%r6+44];
	ld.shared.f32 	%f16, [%r6+48];
	ld.shared.f32 	%f17, [%r6+52];
	ld.shared.f32 	%f18, [%r6+56];
	ld.shared.f32 	%f19, [%r6+60];
	ld.shared.f32 	%f20, [%r6+64];
	ld.shared.f32 	%f21, [%r6+68];
	ld.shared.f32 	%f22, [%r6+72];
	bar.sync 	0;
	setp.ne.s32 	%p100, %r1, 0;
	@%p100 bra 	$L__BB13_8;
	add.f32 	%f453, %f4, %f5;
	add.f32 	%f454, %f6, %f7;
	add.f32 	%f455, %f8, %f9;
	add.f32 	%f456, %f10, %f11;
	add.f32 	%f457, %f12, %f13;
	add.f32 	%f458, %f14, %f15;
	add.f32 	%f459, %f16, %f17;
	add.f32 	%f460, %f18, %f19;
	add.f32 	%f461, %f20, %f21;
	add.f32 	%f462, %f453, %f454;
	add.f32 	%f463, %f455, %f456;
	add.f32 	%f464, %f457, %f458;
	add.f32 	%f465, %f459, %f460;
	add.f32 	%f466, %f461, %f22;
	add.f32 	%f467, %f462, %f463;
	add.f32 	%f468, %f464, %f465;
	add.f32 	%f469, %f467, %f468;
	add.f32 	%f440, %f469, %f466;
	mov.b32 	%r472, 1;
	mov.b32 	%r473, 0;
	mov.b32 	%r474, -1;
	// begin inline asm
	{  .reg .f32 r0;  .reg .pred p;  shfl.sync.up.b32 r0|p, %f440, %r472, %r473, %r474;  @p add.f32 r0, r0, %f440;  mov.f32 %f438, r0;}
	// end inline asm
	mov.b32 	%r458, 2;
	// begin inline asm
	{  .reg .f32 r0;  .reg .pred p;  shfl.sync.up.b32 r0|p, %f438, %r458, %r473, %r474;  @p add.f32 r0, r0, %f438;  mov.f32 %f441, r0;}
	// end inline asm
	mov.b32 	%r461, 4;
	// begin inline asm
	{  .reg .f32 r0;  .reg .pred p;  shfl.sync.up.b32 r0|p, %f441, %r461, %r473, %r474;  @p add.f32 r0, r0, %f441;  mov.f32 %f444, r0;}
	// end inline asm
	mov.b32 	%r464, 8;
	// begin inline asm
	{  .reg .f32 r0;  .reg .pred p;  shfl.sync.up.b32 r0|p, %f444, %r464, %r473, %r474;  @p add.f32 r0, r0, %f444;  mov.f32 %f447, r0;}
	// end inline asm
	mov.b32 	%r467, 16;
	// begin inline asm
	{  .reg .f32 r0;  .reg .pred p;  shfl.sync.up.b32 r0|p, %f447, %r467, %r473, %r474;  @p add.f32 r0, r0, %f447;  mov.f32 %f450, r0;}
	// end inline asm
	mov.b32 	%r471, %f450;
	// begin inline asm
	shfl.sync.up.b32 %r470, %r471, %r472, %r473, %r474;
	// end inline asm
	setp.ne.s32 	%p143, %r337, 31;
	@%p143 bra 	$L__BB13_6;
	shl.b32 	%r475, %r4, 2;
	mov.u32 	%r476, _ZZN3cub18CUB_300001_SM_10006detail4scan16DeviceScanKernelINS2_10policy_hubIfffmN4cuda3std3__44plusIvEEE10Policy1000EN6thrust24THRUST_300001_SM_1000_NS6detail15normal_iteratorINSD_10device_ptrIfEEEESI_NS0_13ScanTileStateIfLb1EEES9_NS1_10InputValueIfPfEEmfLb0EfEEvT0_T1_T2_iT3_T4_T5_E12temp_storage;
	add.s32 	%r477, %r476, %r475;
	st.shared.f32 	[%r477+16], %f450;
$L__BB13_6:
	bar.sync 	0;
	ld.shared.v4.f32 	{%f470, %f471, %f472, %f473}, [_ZZN3cub18CUB_300001_SM_10006detail4scan16DeviceScanKernelINS2_10policy_hubIfffmN4cuda3std3__44plusIvEEE10Policy1000EN6thrust24THRUST_300001_SM_1000_NS6detail15normal_iteratorINSD_10device_ptrIfEEEESI_NS0_13ScanTileStateIfLb1EEES9_NS1_10InputValueIfPfEEmfLb0EfEEvT0_T1_T2_iT3_T4_T5_E12temp_storage+16];
	add.f32 	%f474, %f470, %f471;
	setp.eq.s32 	%p144, %r4, 2;
	selp.f32 	%f475, %f474, %f470, %p144;
	add.f32 	%f476, %f474, %f472;
	setp.eq.s32 	%p145, %r4, 3;
	selp.f32 	%f477, %f476, %f475, %p145;
	add.f32 	%f478, %f476, %f473;
	setp.eq.s32 	%p146, %r4, 4;
	selp.f32 	%f479, %f478, %f477, %p146;
	ld.shared.v4.f32 	{%f480, %f481, %f482, %f483}, [_ZZN3cub18CUB_300001_SM_10006detail4scan16DeviceScanKernelINS2_10policy_hubIfffmN4cuda3std3__44plusIvEEE10Policy1000EN6thrust24THRUST_300001_SM_1000_NS6detail15normal_iteratorINSD_10device_ptrIfEEEESI_NS0_13ScanTileStateIfLb1EEES9_NS1_10InputValueIfPfEEmfLb0EfEEvT0_T1_T2_iT3_T4_T5_E12temp_storage+32];
	add.f32 	%f484, %f478, %f480;
	setp.eq.s32 	%p147, %r4, 5;
	selp.f32 	%f485, %f484, %f479, %p147;
	add.f32 	%f486, %f484, %f481;
	setp.eq.s32 	%p148, %r4, 6;
	selp.f32 	%f487, %f486, %f485, %p148;
	add.f32 	%f488, %f486, %f482;
	setp.eq.s32 	%p149, %r4, 7;
	selp.f32 	%f489, %f488, %f487, %p149;
	add.f32 	%f490, %f488, %f483;
	setp.eq.s32 	%p150, %r4, 8;
	selp.f32 	%f491, %f490, %f489, %p150;
	ld.shared.v4.f32 	{%f492, %f493, %f494, %f495}, [_ZZN3cub18CUB_300001_SM_10006detail4scan16DeviceScanKernelINS2_10policy_hubIfffmN4cuda3std3__44plusIvEEE10Policy1000EN6thrust24THRUST_300001_SM_1000_NS6detail15normal_iteratorINSD_10device_ptrIfEEEESI_NS0_13ScanTileStateIfLb1EEES9_NS1_10InputValueIfPfEEmfLb0EfEEvT0_T1_T2_iT3_T4_T5_E12temp_storage+48];
	add.f32 	%f496, %f490, %f492;
	setp.eq.s32 	%p151, %r4, 9;
	selp.f32 	%f497, %f496, %f491, %p151;
	add.f32 	%f498, %f496, %f493;
	setp.eq.s32 	%p152, %r4, 10;
	selp.f32 	%f499, %f498, %f497, %p152;
	add.f32 	%f500, %f498, %f494;
	setp.eq.s32 	%p153, %r4, 11;
	selp.f32 	%f501, %f500, %f499, %p153;
	add.f32 	%f502, %f500, %f495;
	setp.eq.s32 	%p154, %r4, 12;
	selp.f32 	%f503, %f502, %f501, %p154;
	ld.shared.f32 	%f504, [_ZZN3cub18CUB_300001_SM_10006detail4scan16DeviceScanKernelINS2_10policy_hubIfffmN4cuda3std3__44plusIvEEE10Policy1000EN6thrust24THRUST_300001_SM_1000_NS6detail15normal_iteratorINSD_10device_ptrIfEEEESI_NS0_13ScanTileStateIfLb1EEES9_NS1_10InputValueIfPfEEmfLb0EfEEvT0_T1_T2_iT3_T4_T5_E12temp_storage+64];
	add.f32 	%f505, %f502, %f504;
	add.f32 	%f506, %f547, %f503;
	setp.lt.u32 	%p155, %r2, 32;
	selp.f32 	%f507, %f547, %f506, %p155;
	mov.b32 	%f508, %r470;
	add.f32 	%f509, %f507, %f508;
	setp.eq.s32 	%p156, %r337, 0;
	selp.f32 	%f550, %f507, %f509, %p156;
	add.f32 	%f25, %f547, %f505;
	setp.ne.s32 	%p157, %r2, 0;
	@%p157 bra 	$L__BB13_27;
	mov.b32 	%r479, %f25;
	add.s64 	%rd56, %rd18, 256;
	mov.b32 	%r478, 101;
	// begin inline asm
	st.relaxed.gpu.v2.u32 [%rd56], {%r478, %r479};
	// end inline asm
	bra.uni 	$L__BB13_27;
$L__BB13_8:
	add.f32 	%f350, %f4, %f5;
	add.f32 	%f351, %f6, %f7;
	add.f32 	%f352, %f8, %f9;
	add.f32 	%f353, %f10, %f11;
	add.f32 	%f354, %f12, %f13;
	add.f32 	%f355, %f14, %f15;
	add.f32 	%f356, %f16, %f17;
	add.f32 	%f357, %f18, %f19;
	add.f32 	%f358, %f20, %f21;
	add.f32 	%f359, %f350, %f351;
	add.f32 	%f360, %f352, %f353;
	add.f32 	%f361, %f354, %f355;
	add.f32 	%f362, %f356, %f357;
	add.f32 	%f363, %f358, %f22;
	add.f32 	%f364, %f359, %f360;
	add.f32 	%f365, %f361, %f362;
	add.f32 	%f366, %f364, %f365;
	add.f32 	%f337, %f366, %f363;
	mov.b32 	%r362, 1;
	mov.b32 	%r363, 0;
	mov.b32 	%r364, -1;
	// begin inline asm
	{  .reg .f32 r0;  .reg .pred p;  shfl.sync.up.b32 r0|p, %f337, %r362, %r363, %r364;  @p add.f32 r0, r0, %f337;  mov.f32 %f335, r0;}
	// end inline asm
	mov.b32 	%r348, 2;
	// begin inline asm
	{  .reg .f32 r0;  .reg .pred p;  shfl.sync.up.b32 r0|p, %f335, %r348, %r363, %r364;  @p add.f32 r0, r0, %f335;  mov.f32 %f338, r0;}
	// end inline asm
	mov.b32 	%r351, 4;
	// begin inline asm
	{  .reg .f32 r0;  .reg .pred p;  shfl.sync.up.b32 r0|p, %f338, %r351, %r363, %r364;  @p add.f32 r0, r0, %f338;  mov.f32 %f341, r0;}
	// end inline asm
	mov.b32 	%r354, 8;
	// begin inline asm
	{  .reg .f32 r0;  .reg .pred p;  shfl.sync.up.b32 r0|p, %f341, %r354, %r363, %r364;  @p add.f32 r0, r0, %f341;  mov.f32 %f344, r0;}
	// end inline asm
	mov.b32 	%r357, 16;
	// begin inline asm
	{  .reg .f32 r0;  .reg .pred p;  shfl.sync.up.b32 r0|p, %f344, %r357, %r363, %r364;  @p add.f32 r0, r0, %f344;  mov.f32 %f347, r0;}
	// end inline asm
	mov.b32 	%r361, %f347;
	// begin inline asm
	shfl.sync.up.b32 %r360, %r361, %r362, %r363, %r364;
	// end inline asm
	setp.ne.s32 	%p101, %r337, 31;
	@%p101 bra 	$L__BB13_10;
	shl.b32 	%r365, %r4, 2;
	mov.u32 	%r366, _ZZN3cub18CUB_300001_SM_10006detail4scan16DeviceScanKernelINS2_10policy_hubIfffmN4cuda3std3__44plusIvEEE10Policy1000EN6thrust24THRUST_300001_SM_1000_NS6detail15normal_iteratorINSD_10device_ptrIfEEEESI_NS0_13ScanTileStateIfLb1EEES9_NS1_10InputValueIfPfEEmfLb0EfEEvT0_T1_T2_iT3_T4_T5_E12temp_storage;
	add.s32 	%r367, %r366, %r365;
	st.shared.f32 	[%r367+16], %f347;
$L__BB13_10:
	mov.b32 	%f367, %r360;
	bar.sync 	0;
	ld.shared.v4.f32 	{%f368, %f369, %f370, %f371}, [_ZZN3cub18CUB_300001_SM_10006detail4scan16DeviceScanKernelINS2_10policy_hubIfffmN4cuda3std3__44plusIvEEE10Policy1000EN6thrust24THRUST_300001_SM_1000_NS6detail15normal_iteratorINSD_10device_ptrIfEEEESI_NS0_13ScanTileStateIfLb1EEES9_NS1_10InputValueIfPfEEmfLb0EfEEvT0_T1_T2_iT3_T4_T5_E12temp_storage+16];
	add.f32 	%f372, %f368, %f369;
	setp.eq.s32 	%p102, %r4, 2;
	selp.f32 	%f373, %f372, %f368, %p102;
	add.f32 	%f374, %f372, %f370;
	setp.eq.s32 	%p103, %r4, 3;
	selp.f32 	%f375, %f374, %f373, %p103;
	add.f32 	%f376, %f374, %f371;
	setp.eq.s32 	%p104, %r4, 4;
	selp.f32 	%f377, %f376, %f375, %p104;
	ld.shared.v4.f32 	{%f378, %f379, %f380, %f381}, [_ZZN3cub18CUB_300001_SM_10006detail4scan16DeviceScanKernelINS2_10policy_hubIfffmN4cuda3std3__44plusIvEEE10Policy1000EN6thrust24THRUST_300001_SM_1000_NS6detail15normal_iteratorINSD_10device_ptrIfEEEESI_NS0_13ScanTileStateIfLb1EEES9_NS1_10InputValueIfPfEEmfLb0EfEEvT0_T1_T2_iT3_T4_T5_E12temp_storage+32];
	add.f32 	%f382, %f376, %f378;
	setp.eq.s32 	%p105, %r4, 5;
	selp.f32 	%f383, %f382, %f377, %p105;
	add.f32 	%f384, %f382, %f379;
	setp.eq.s32 	%p106, %r4, 6;
	selp.f32 	%f385, %f384, %f383, %p106;
	add.f32 	%f386, %f384, %f380;
	setp.eq.s32 	%p107, %r4, 7;
	selp.f32 	%f387, %f386, %f385, %p107;
	add.f32 	%f388, %f386, %f381;
	setp.eq.s32 	%p108, %r4, 8;
	selp.f32 	%f389, %f388, %f387, %p108;
	ld.shared.v4.f32 	{%f390, %f391, %f392, %f393}, [_ZZN3cub18CUB_300001_SM_10006detail4scan16DeviceScanKernelINS2_10policy_hubIfffmN4cuda3std3__44plusIvEEE10Policy1000EN6thrust24THRUST_300001_SM_1000_NS6detail15normal_iteratorINSD_10device_ptrIfEEEESI_NS0_13ScanTileStateIfLb1EEES9_NS1_10InputValueIfPfEEmfLb0EfEEvT0_T1_T2_iT3_T4_T5_E12temp_storage+48];
	add.f32 	%f394, %f388, %f390;
	setp.eq.s32 	%p109, %r4, 9;
	selp.f32 	%f395, %f394, %f389, %p109;
	add.f32 	%f396, %f394, %f391;
	setp.eq.s32 	%p110, %r4, 10;
	selp.f32 	%f397, %f396, %f395, %p110;
	add.f32 	%f398, %f396, %f392;
	setp.eq.s32 	%p111, %r4, 11;
	selp.f32 	%f399, %f398, %f397, %p111;
	add.f32 	%f400, %f398, %f393;
	setp.eq.s32 	%p112, %r4, 12;
	selp.f32 	%f401, %f400, %f399, %p112;
	ld.shared.f32 	%f402, [_ZZN3cub18CUB_300001_SM_10006detail4scan16DeviceScanKernelINS2_10policy_hubIfffmN4cuda3std3__44plusIvEEE10Policy1000EN6thrust24THRUST_300001_SM_1000_NS6detail15normal_iteratorINSD_10device_ptrIfEEEESI_NS0_13ScanTileStateIfLb1EEES9_NS1_10InputValueIfPfEEmfLb0EfEEvT0_T1_T2_iT3_T4_T5_E12temp_storage+64];
	add.f32 	%f27, %f400, %f402;
	setp.gt.u32 	%p113, %r2, 31;
	setp.lt.u32 	%p114, %r2, 32;
	add.f32 	%f403, %f401, %f367;
	setp.eq.s32 	%p115, %r337, 0;
	selp.f32 	%f549, %f401, %f403, %p115;
	selp.f32 	%f29, %f367, %f549, %p114;
	@%p113 bra 	$L__BB13_26;
	setp.ne.s32 	%p116, %r2, 0;
	mul.wide.s32 	%rd45, %r1, 8;
	add.s64 	%rd8, %rd18, %rd45;
	@%p116 bra 	$L__BB13_13;
	st.shared.f32 	[_ZZN3cub18CUB_300001_SM_10006detail4scan16DeviceScanKernelINS2_10policy_hubIfffmN4cuda3std3__44plusIvEEE10Policy1000EN6thrust24THRUST_300001_SM_1000_NS6detail15normal_iteratorINSD_10device_ptrIfEEEESI_NS0_13ScanTileStateIfLb1EEES9_NS1_10InputValueIfPfEEmfLb0EfEEvT0_T1_T2_iT3_T4_T5_E12temp_storage+12], %f27;
	mov.b32 	%r369, %f27;
	add.s64 	%rd46, %rd8, 256;
	mov.b32 	%r368, 100;
	// begin inline asm
	st.relaxed.gpu.v2.u32 [%rd46], {%r368, %r369};
	// end inline asm
$L__BB13_13:
	not.b32 	%r374, %r2;
	add.s32 	%r486, %r1, %r374;
	mov.b32 	%r370, 550;
	// begin inline asm
	nanosleep.u32 %r370;
	// end inline asm
	mul.wide.s32 	%rd48, %r486, 8;
	add.s64 	%rd49, %rd18, %rd48;
	add.s64 	%rd47, %rd49, 256;
	// begin inline asm
	ld.relaxed.gpu.v2.u32 {%r487, %r482}, [%rd47];
	// end inline asm
	mov.b32 	%r483, 478;
$L__BB13_14:
	setp.eq.s32 	%p117, %r487, 99;
	mov.b32 	%r375, -1;
	vote.sync.any.pred 	%p118, %p117, %r375;
	not.pred 	%p119, %p118;
	@%p119 bra 	$L__BB13_16;
	// begin inline asm
	nanosleep.u32 %r483;
	// end inline asm
	shr.u32 	%r483, %r483, 1;
	// begin inline asm
	ld.relaxed.gpu.v2.u32 {%r487, %r482}, [%rd47];
	// end inline asm
	bra.uni 	$L__BB13_14;
$L__BB13_16:
	mov.b32 	%f404, %r482;
	setp.eq.s32 	%p120, %r487, 101;
	mov.b32 	%r402, -1;
	vote.sync.ballot.b32 	%r404, %p120, %r402;
	// begin inline asm
	mov.u32 %r377, %lanemask_ge;
	// end inline asm
	and.b32  	%r405, %r404, %r377;
	or.b32  	%r406, %r405, -2147483648;
	add.s32 	%r407, %r406, -1;
	not.b32 	%r408, %r406;
	and.b32  	%r409, %r408, %r407;
	popc.b32 	%r381, %r409;
	mov.b32 	%r380, 1;
	// begin inline asm
	shfl.sync.down.b32 %r378, %r482, %r380, %r381, %r402;
	// end inline asm
	setp.lt.s32 	%p122, %r337, %r381;
	mov.b32 	%f405, %r378;
	add.f32 	%f406, %f404, %f405;
	selp.f32 	%f407, %f406, %f404, %p122;
	mov.b32 	%r384, %f407;
	mov.b32 	%r385, 2;
	// begin inline asm
	shfl.sync.down.b32 %r383, %r384, %r385, %r381, %r402;
	// end inline asm
	add.s32 	%r21, %r337, 2;
	setp.gt.s32 	%p123, %r21, %r381;
	mov.b32 	%f408, %r383;
	add.f32 	%f409, %f407, %f408;
	selp.f32 	%f410, %f407, %f409, %p123;
	mov.b32 	%r389, %f410;
	mov.b32 	%r390, 4;
	// begin inline asm
	shfl.sync.down.b32 %r388, %r389, %r390, %r381, %r402;
	// end inline asm
	add.s32 	%r22, %r337, 4;
	setp.gt.s32 	%p124, %r22, %r381;
	mov.b32 	%f411, %r388;
	add.f32 	%f412, %f410, %f411;
	selp.f32 	%f413, %f410, %f412, %p124;
	mov.b32 	%r394, %f413;
	mov.b32 	%r395, 8;
	// begin inline asm
	shfl.sync.down.b32 %r393, %r394, %r395, %r381, %r402;
	// end inline asm
	add.s32 	%r23, %r337, 8;
	setp.gt.s32 	%p125, %r23, %r381;
	mov.b32 	%f414, %r393;
	add.f32 	%f415, %f413, %f414;
	selp.f32 	%f416, %f413, %f415, %p125;
	mov.b32 	%r399, %f416;
	mov.b32 	%r400, 16;
	// begin inline asm
	shfl.sync.down.b32 %r398, %r399, %r400, %r381, %r402;
	// end inline asm
	add.s32 	%r24, %r337, 16;
	setp.gt.s32 	%p126, %r24, %r381;
	mov.b32 	%f417, %r398;
	add.f32 	%f418, %f416, %f417;
	selp.f32 	%f548, %f416, %f418, %p126;
	add.s64 	%rd10, %rd18, 256;
	mov.b32 	%r484, 478;
$L__BB13_17:
	setp.ne.s32 	%p127, %r487, 101;
	mov.b32 	%r410, -1;
	vote.sync.all.pred 	%p128, %p127, %r410;
	not.pred 	%p129, %p128;
	@%p129 bra 	$L__BB13_22;
	shr.u32 	%r484, %r484, 1;
	mul.wide.s32 	%rd52, %r486, 8;
	add.s64 	%rd53, %rd10, %rd52;
	add.s64 	%rd51, %rd53, -256;
	// begin inline asm
	ld.relaxed.gpu.v2.u32 {%r487, %r488}, [%rd51];
	// end inline asm
	mov.u32 	%r489, %r484;
$L__BB13_19:
	setp.eq.s32 	%p133, %r487, 99;
	mov.b32 	%r416, -1;
	vote.sync.any.pred 	%p134, %p133, %r416;
	not.pred 	%p135, %p134;
	@%p135 bra 	$L__BB13_21;
	// begin inline asm
	nanosleep.u32 %r489;
	// end inline asm
	shr.u32 	%r489, %r489, 1;
	// begin inline asm
	ld.relaxed.gpu.v2.u32 {%r487, %r488}, [%rd51];
	// end inline asm
	bra.uni 	$L__BB13_19;
$L__BB13_21:
	mov.b32 	%f422, %r488;
	setp.eq.s32 	%p136, %r487, 101;
	mov.b32 	%r442, -1;
	vote.sync.ballot.b32 	%r443, %p136, %r442;
	and.b32  	%r444, %r443, %r377;
	or.b32  	%r445, %r444, -2147483648;
	add.s32 	%r446, %r445, -1;
	not.b32 	%r447, %r445;
	and.b32  	%r448, %r447, %r446;
	popc.b32 	%r421, %r448;
	mov.b32 	%r420, 1;
	// begin inline asm
	shfl.sync.down.b32 %r418, %r488, %r420, %r421, %r442;
	// end inline asm
	setp.lt.s32 	%p138, %r337, %r421;
	mov.b32 	%f423, %r418;
	add.f32 	%f424, %f422, %f423;
	selp.f32 	%f425, %f424, %f422, %p138;
	mov.b32 	%r424, %f425;
	mov.b32 	%r425, 2;
	// begin inline asm
	shfl.sync.down.b32 %r423, %r424, %r425, %r421, %r442;
	// end inline asm
	setp.gt.s32 	%p139, %r21, %r421;
	mov.b32 	%f426, %r423;
	add.f32 	%f427, %f425, %f426;
	selp.f32 	%f428, %f425, %f427, %p139;
	mov.b32 	%r429, %f428;
	mov.b32 	%r430, 4;
	// begin inline asm
	shfl.sync.down.b32 %r428, %r429, %r430, %r421, %r442;
	// end inline asm
	setp.gt.s32 	%p140, %r22, %r421;
	mov.b32 	%f429, %r428;
	add.f32 	%f430, %f428, %f429;
	selp.f32 	%f431, %f428, %f430, %p140;
	mov.b32 	%r434, %f431;
	mov.b32 	%r435, 8;
	// begin inline asm
	shfl.sync.down.b32 %r433, %r434, %r435, %r421, %r442;
	// end inline asm
	setp.gt.s32 	%p141, %r23, %r421;
	mov.b32 	%f432, %r433;
	add.f32 	%f433, %f431, %f432;
	selp.f32 	%f434, %f431, %f433, %p141;
	mov.b32 	%r439, %f434;
	mov.b32 	%r440, 16;
	// begin inline asm
	shfl.sync.down.b32 %r438, %r439, %r440, %r421, %r442;
	// end inline asm
	setp.gt.s32 	%p142, %r24, %r421;
	mov.b32 	%f435, %r438;
	add.f32 	%f436, %f434, %f435;
	selp.f32 	%f437, %f434, %f436, %p142;
	add.f32 	%f548, %f548, %f437;
	add.s32 	%r486, %r486, -32;
	bra.uni 	$L__BB13_17;
$L__BB13_22:
	@%p116 bra 	$L__BB13_24;
	add.f32 	%f419, %f27, %f548;
	mov.b32 	%r413, %f419;
	add.s64 	%rd50, %rd8, 256;
	mov.b32 	%r412, 101;
	// begin inline asm
	st.relaxed.gpu.v2.u32 [%rd50], {%r412, %r413};
	// end inline asm
	st.shared.f32 	[_ZZN3cub18CUB_300001_SM_10006detail4scan16DeviceScanKernelINS2_10policy_hubIfffmN4cuda3std3__44plusIvEEE10Policy1000EN6thrust24THRUST_300001_SM_1000_NS6detail15normal_iteratorINSD_10device_ptrIfEEEESI_NS0_13ScanTileStateIfLb1EEES9_NS1_10InputValueIfPfEEmfLb0EfEEvT0_T1_T2_iT3_T4_T5_E12temp_storage+4], %f548;
	st.shared.f32 	[_ZZN3cub18CUB_300001_SM_10006detail4scan16DeviceScanKernelINS2_10policy_hubIfffmN4cuda3std3__44plusIvEEE10Policy1000EN6thrust24THRUST_300001_SM_1000_NS6detail15normal_iteratorINSD_10device_ptrIfEEEESI_NS0_13ScanTileStateIfLb1EEES9_NS1_10InputValueIfPfEEmfLb0EfEEvT0_T1_T2_iT3_T4_T5_E12temp_storage+8], %f419;
$L__BB13_24:
	setp.ne.s32 	%p131, %r337, 0;
	mov.f32 	%f549, %f29;
	@%p131 bra 	$L__BB13_26;
	st.shared.f32 	[_ZZN3cub18CUB_300001_SM_10006detail4scan16DeviceScanKernelINS2_10policy_hubIfffmN4cuda3std3__44plusIvEEE10Policy1000EN6thrust24THRUST_300001_SM_1000_NS6detail15normal_iteratorINSD_10device_ptrIfEEEESI_NS0_13ScanTileStateIfLb1EEES9_NS1_10InputValueIfPfEEmfLb0EfEEvT0_T1_T2_iT3_T4_T5_E12temp_storage+84], %f548;
	mov.f32 	%f549, %f548;
$L__BB13_26:
	bar.sync 	0;
	setp.eq.s32 	%p132, %r2, 0;
	ld.shared.f32 	%f420, [_ZZN3cub18CUB_300001_SM_10006detail4scan16DeviceScanKernelINS2_10policy_hubIfffmN4cuda3std3__44plusIvEEE10Policy1000EN6thrust24THRUST_300001_SM_1000_NS6detail15normal_iteratorINSD_10device_ptrIfEEEESI_NS0_13ScanTileStateIfLb1EEES9_NS1_10InputValueIfPfEEmfLb0EfEEvT0_T1_T2_iT3_T4_T5_E12temp_storage+84];
	add.f32 	%f421, %f549, %f420;
	selp.f32 	%f550, %f549, %f421, %p132;
$L__BB13_27:
	add.f32 	%f510, %f4, %f550;
	add.f32 	%f511, %f510, %f5;
	add.f32 	%f512, %f511, %f6;
	add.f32 	%f513, %f512, %f7;
	add.f32 	%f514, %f513, %f8;
	add.f32 	%f515, %f514, %f9;
	add.f32 	%f516, %f515, %f10;
	add.f32 	%f517, %f516, %f11;
	add.f32 	%f518, %f517, %f12;
	add.f32 	%f519, %f518, %f13;
	add.f32 	%f520, %f519, %f14;
	add.f32 	%f521, %f520, %f15;
	add.f32 	%f522, %f521, %f16;
	add.f32 	%f523, %f522, %f17;
	add.f32 	%f524, %f523, %f18;
	add.f32 	%f525, %f524, %f19;
	add.f32 	%f526, %f525, %f20;
	add.f32 	%f527, %f526, %f21;
	bar.sync 	0;
	st.shared.f32 	[%r6], %f550;
	st.shared.f32 	[%r6+4], %f510;
	st.shared.f32 	[%r6+8], %f511;
	st.shared.f32 	[%r6+12], %f512;
	st.shared.f32 	[%r6+16], %f513;
	st.shared.f32 	[%r6+20], %f514;
	st.shared.f32 	[%r6+24], %f515;
	st.shared.f32 	[%r6+28], %f516;
	st.shared.f32 	[%r6+32], %f517;
	st.shared.f32 	[%r6+36], %f518;
	st.shared.f32 	[%r6+40], %f519;
	st.shared.f32 	[%r6+44], %f520;
	st.shared.f32 	[%r6+48], %f521;
	st.shared.f32 	[%r6+52], %f522;
	st.shared.f32 	[%r6+56], %f523;
	st.shared.f32 	[%r6+60], %f524;
	st.shared.f32 	[%r6+64], %f525;
	st.shared.f32 	[%r6+68], %f526;
	st.shared.f32 	[%r6+72], %f527;
	bar.warp.sync 	-1;
	ld.shared.f32 	%f528, [%r5];
	ld.shared.f32 	%f529, [%r5+128];
	ld.shared.f32 	%f530, [%r5+256];
	ld.shared.f32 	%f531, [%r5+384];
	ld.shared.f32 	%f532, [%r5+512];
	ld.shared.f32 	%f533, [%r5+640];
	ld.shared.f32 	%f534, [%r5+768];
	ld.shared.f32 	%f535, [%r5+896];
	ld.shared.f32 	%f536, [%r5+1024];
	ld.shared.f32 	%f537, [%r5+1152];
	ld.shared.f32 	%f538, [%r5+1280];
	ld.shared.f32 	%f539, [%r5+1408];
	ld.shared.f32 	%f540, [%r5+1536];
	ld.shared.f32 	%f541, [%r5+1664];
	ld.shared.f32 	%f542, [%r5+1792];
	ld.shared.f32 	%f543, [%r5+1920];
	ld.shared.f32 	%f544, [%r5+2048];
	ld.shared.f32 	%f545, [%r5+2176];
	ld.shared.f32 	%f546, [%r5+2304];
	add.s64 	%rd58, %rd4, %rd43;
	st.global.f32 	[%rd58], %f528;
	st.global.f32 	[%rd58+128], %f529;
	st.global.f32 	[%rd58+256], %f530;
	st.global.f32 	[%rd58+384], %f531;
	st.global.f32 	[%rd58+512], %f532;
	st.global.f32 	[%rd58+640], %f533;
	st.global.f32 	[%rd58+768], %f534;
	st.global.f32 	[%rd58+896], %f535;
	st.global.f32 	[%rd58+1024], %f536;
	st.global.f32 	[%rd58+1152], %f537;
	st.global.f32 	[%rd58+1280], %f538;
	st.global.f32 	[%rd58+1408], %f539;
	st.global.f32 	[%rd58+1536], %f540;
	st.global.f32 	[%rd58+1664], %f541;
	st.global.f32 	[%rd58+1792], %f542;
	st.global.f32 	[%rd58+1920], %f543;
	st.global.f32 	[%rd58+2048], %f544;
	st.global.f32 	[%rd58+2176], %f545;
	st.global.f32 	[%rd58+2304], %f546;
	bra.uni 	$L__BB13_130;
$L__BB13_28:
	setp.eq.s64 	%p3, %rd6, 0;
	@%p3 bra 	$L__BB13_130;
	cvt.u32.u64 	%r40, %rd6;
	shl.b64 	%rd21, %rd5, 2;
	add.s64 	%rd22, %rd3, %rd21;
	mov.u32 	%r41, %tid.x;
	ld.global.f32 	%f569, [%rd22];
	and.b32  	%r90, %r41, 31;
	and.b32  	%r91, %r41, 992;
	mul.lo.s32 	%r92, %r91, 19;
	or.b32  	%r42, %r92, %r90;
	setp.ge.u32 	%p4, %r42, %r40;
	shl.b32 	%r93, %r42, 2;
	cvt.u64.u32 	%rd23, %r93;
	add.s64 	%rd12, %rd22, %rd23;
	mov.f32 	%f551, %f569;
	@%p4 bra 	$L__BB13_31;
	ld.global.f32 	%f551, [%rd12];
$L__BB13_31:
	add.s32 	%r43, %r42, 32;
	setp.ge.u32 	%p5, %r43, %r40;
	mov.f32 	%f552, %f569;
	@%p5 bra 	$L__BB13_33;
	ld.global.f32 	%f552, [%rd12+128];
$L__BB13_33:
	add.s32 	%r94, %r42, 64;
	setp.ge.u32 	%p6, %r94, %r40;
	mov.f32 	%f553, %f569;
	@%p6 bra 	$L__BB13_35;
	ld.global.f32 	%f553, [%rd12+256];
$L__BB13_35:
	add.s32 	%r95, %r42, 96;
	setp.ge.u32 	%p7, %r95, %r40;
	mov.f32 	%f554, %f569;
	@%p7 bra 	$L__BB13_37;
	ld.global.f32 	%f554, [%rd12+384];
$L__BB13_37:
	add.s32 	%r96, %r42, 128;
	setp.ge.u32 	%p8, %r96, %r40;
	mov.f32 	%f555, %f569;
	@%p8 bra 	$L__BB13_39;
	ld.global.f32 	%f555, [%rd12+512];
$L__BB13_39:
	add.s32 	%r97, %r42, 160;
	setp.ge.u32 	%p9, %r97, %r40;
	mov.f32 	%f556, %f569;
	@%p9 bra 	$L__BB13_41;
	ld.global.f32 	%f556, [%rd12+640];
$L__BB13_41:
	add.s32 	%r98, %r42, 192;
	setp.ge.u32 	%p10, %r98, %r40;
	mov.f32 	%f557, %f569;
	@%p10 bra 	$L__BB13_43;
	ld.global.f32 	%f557, [%rd12+768];
$L__BB13_43:
	add.s32 	%r99, %r42, 224;
	setp.ge.u32 	%p11, %r99, %r40;
	mov.f32 	%f558, %f569;
	@%p11 bra 	$L__BB13_45;
	ld.global.f32 	%f558, [%rd12+896];
$L__BB13_45:
	add.s32 	%r100, %r42, 256;
	setp.ge.u32 	%p12, %r100, %r40;
	mov.f32 	%f559, %f569;
	@%p12 bra 	$L__BB13_47;
	ld.global.f32 	%f559, [%rd12+1024];
$L__BB13_47:
	add.s32 	%r101, %r42, 288;
	setp.ge.u32 	%p13, %r101, %r40;
	mov.f32 	%f560, %f569;
	@%p13 bra 	$L__BB13_49;
	ld.global.f32 	%f560, [%rd12+1152];
$L__BB13_49:
	add.s32 	%r102, %r42, 320;
	setp.ge.u32 	%p14, %r102, %r40;
	mov.f32 	%f561, %f569;
	@%p14 bra 	$L__BB13_51;
	ld.global.f32 	%f561, [%rd12+1280];
$L__BB13_51:
	add.s32 	%r103, %r42, 352;
	setp.ge.u32 	%p15, %r103, %r40;
	mov.f32 	%f562, %f569;
	@%p15 bra 	$L__BB13_53;
	ld.global.f32 	%f562, [%rd12+1408];
$L__BB13_53:
	add.s32 	%r104, %r42, 384;
	setp.ge.u32 	%p16, %r104, %r40;
	mov.f32 	%f563, %f569;
	@%p16 bra 	$L__BB13_55;
	ld.global.f32 	%f563, [%rd12+1536];
$L__BB13_55:
	add.s32 	%r44, %r42, 416;
	setp.ge.u32 	%p17, %r44, %r40;
	mov.f32 	%f564, %f569;
	@%p17 bra 	$L__BB13_57;
	ld.global.f32 	%f564, [%rd12+1664];
$L__BB13_57:
	add.s32 	%r105, %r42, 448;
	setp.ge.u32 	%p18, %r105, %r40;
	mov.f32 	%f565, %f569;
	@%p18 bra 	$L__BB13_59;
	ld.global.f32 	%f565, [%rd12+1792];
$L__BB13_59:
	add.s32 	%r106, %r42, 480;
	setp.ge.u32 	%p19, %r106, %r40;
	mov.f32 	%f566, %f569;
	@%p19 bra 	$L__BB13_61;
	ld.global.f32 	%f566, [%rd12+1920];
$L__BB13_61:
	add.s32 	%r107, %r42, 512;
	setp.ge.u32 	%p20, %r107, %r40;
	mov.f32 	%f567, %f569;
	@%p20 bra 	$L__BB13_63;
	ld.global.f32 	%f567, [%rd12+2048];
$L__BB13_63:
	add.s32 	%r45, %r42, 544;
	setp.ge.u32 	%p21, %r45, %r40;
	mov.f32 	%f568, %f569;
	@%p21 bra 	$L__BB13_65;
	ld.global.f32 	%f568, [%rd12+2176];
$L__BB13_65:
	add.s32 	%r46, %r42, 576;
	setp.ge.u32 	%p22, %r46, %r40;
	@%p22 bra 	$L__BB13_67;
	ld.global.f32 	%f569, [%rd12+2304];
$L__BB13_67:
	// begin inline asm
	mov.u32 %r108, %laneid;
	// end inline asm
	shr.u32 	%r48, %r41, 5;
	mad.lo.s32 	%r109, %r48, 608, %r108;
	shl.b32 	%r110, %r109, 2;
	mov.u32 	%r111, _ZZN3cub18CUB_300001_SM_10006detail4scan16DeviceScanKernelINS2_10policy_hubIfffmN4cuda3std3__44plusIvEEE10Policy1000EN6thrust24THRUST_300001_SM_1000_NS6detail15normal_iteratorINSD_10device_ptrIfEEEESI_NS0_13ScanTileStateIfLb1EEES9_NS1_10InputValueIfPfEEmfLb0EfEEvT0_T1_T2_iT3_T4_T5_E12temp_storage;
	add.s32 	%r49, %r111, %r110;
	st.shared.f32 	[%r49], %f551;
	st.shared.f32 	[%r49+128], %f552;
	st.shared.f32 	[%r49+256], %f553;
	st.shared.f32 	[%r49+384], %f554;
	st.shared.f32 	[%r49+512], %f555;
	st.shared.f32 	[%r49+640], %f556;
	st.shared.f32 	[%r49+768], %f557;
	st.shared.f32 	[%r49+896], %f558;
	st.shared.f32 	[%r49+1024], %f559;
	st.shared.f32 	[%r49+1152], %f560;
	st.shared.f32 	[%r49+1280], %f561;
	st.shared.f32 	[%r49+1408], %f562;
	st.shared.f32 	[%r49+1536], %f563;
	st.shared.f32 	[%r49+1664], %f564;
	st.shared.f32 	[%r49+1792], %f565;
	st.shared.f32 	[%r49+1920], %f566;
	st.shared.f32 	[%r49+2048], %f567;
	st.shared.f32 	[%r49+2176], %f568;
	st.shared.f32 	[%r49+2304], %f569;
	bar.warp.sync 	-1;
	mad.lo.s32 	%r50, %r108, 72, %r49;
	ld.shared.f32 	%f75, [%r50];
	ld.shared.f32 	%f76, [%r50+4];
	ld.shared.f32 	%f77, [%r50+8];
	ld.shared.f32 	%f78, [%r50+12];
	ld.shared.f32 	%f79, [%r50+16];
	ld.shared.f32 	%f80, [%r50+20];
	ld.shared.f32 	%f81, [%r50+24];
	ld.shared.f32 	%f82, [%r50+28];
	ld.shared.f32 	%f83, [%r50+32];
	ld.shared.f32 	%f84, [%r50+36];
	ld.shared.f32 	%f85, [%r50+40];
	ld.shared.f32 	%f86, [%r50+44];
	ld.shared.f32 	%f87, [%r50+48];
	ld.shared.f32 	%f88, [%r50+52];
	ld.shared.f32 	%f89, [%r50+56];
	ld.shared.f32 	%f90, [%r50+60];
	ld.shared.f32 	%f91, [%r50+64];
	ld.shared.f32 	%f92, [%r50+68];
	ld.shared.f32 	%f93, [%r50+72];
	bar.sync 	0;
	setp.ne.s32 	%p23, %r1, 0;
	@%p23 bra 	$L__BB13_71;
	add.f32 	%f243, %f75, %f76;
	add.f32 	%f244, %f77, %f78;
	add.f32 	%f245, %f79, %f80;
	add.f32 	%f246, %f81, %f82;
	add.f32 	%f247, %f83, %f84;
	add.f32 	%f248, %f85, %f86;
	add.f32 	%f249, %f87, %f88;
	add.f32 	%f250, %f89, %f90;
	add.f32 	%f251, %f91, %f92;
	add.f32 	%f252, %f243, %f244;
	add.f32 	%f253, %f245, %f246;
	add.f32 	%f254, %f247, %f248;
	add.f32 	%f255, %f249, %f250;
	add.f32 	%f256, %f251, %f93;
	add.f32 	%f257, %f252, %f253;
	add.f32 	%f258, %f254, %f255;
	add.f32 	%f259, %f257, %f258;
	add.f32 	%f230, %f259, %f256;
	mov.b32 	%r247, 1;
	mov.b32 	%r248, 0;
	mov.b32 	%r249, -1;
	// begin inline asm
	{  .reg .f32 r0;  .reg .pred p;  shfl.sync.up.b32 r0|p, %f230, %r247, %r248, %r249;  @p add.f32 r0, r0, %f230;  mov.f32 %f228, r0;}
	// end inline asm
	mov.b32 	%r233, 2;
	// begin inline asm
	{  .reg .f32 r0;  .reg .pred p;  shfl.sync.up.b32 r0|p, %f228, %r233, %r248, %r249;  @p add.f32 r0, r0, %f228;  mov.f32 %f231, r0;}
	// end inline asm
	mov.b32 	%r236, 4;
	// begin inline asm
	{  .reg .f32 r0;  .reg .pred p;  shfl.sync.up.b32 r0|p, %f231, %r236, %r248, %r249;  @p add.f32 r0, r0, %f231;  mov.f32 %f234, r0;}
	// end inline asm
	mov.b32 	%r239, 8;
	// begin inline asm
	{  .reg .f32 r0;  .reg .pred p;  shfl.sync.up.b32 r0|p, %f234, %r239, %r248, %r249;  @p add.f32 r0, r0, %f234;  mov.f32 %f237, r0;}
	// end inline asm
	mov.b32 	%r242, 16;
	// begin inline asm
	{  .reg .f32 r0;  .reg .pred p;  shfl.sync.up.b32 r0|p, %f237, %r242, %r248, %r249;  @p add.f32 r0, r0, %f237;  mov.f32 %f240, r0;}
	// end inline asm
	mov.b32 	%r246, %f240;
	// begin inline asm
	shfl.sync.up.b32 %r245, %r246, %r247, %r248, %r249;
	// end inline asm
	setp.ne.s32 	%p66, %r108, 31;
	@%p66 bra 	$L__BB13_70;
	shl.b32 	%r250, %r48, 2;
	mov.u32 	%r251, _ZZN3cub18CUB_300001_SM_10006detail4scan16DeviceScanKernelINS2_10policy_hubIfffmN4cuda3std3__44plusIvEEE10Policy1000EN6thrust24THRUST_300001_SM_1000_NS6detail15normal_iteratorINSD_10device_ptrIfEEEESI_NS0_13ScanTileStateIfLb1EEES9_NS1_10InputValueIfPfEEmfLb0EfEEvT0_T1_T2_iT3_T4_T5_E12temp_storage;
	add.s32 	%r252, %r251, %r250;
	st.shared.f32 	[%r252+16], %f240;
$L__BB13_70:
	bar.sync 	0;
	ld.shared.v4.f32 	{%f260, %f261, %f262, %f263}, [_ZZN3cub18CUB_300001_SM_10006detail4scan16DeviceScanKernelINS2_10policy_hubIfffmN4cuda3std3__44plusIvEEE10Policy1000EN6thrust24THRUST_300001_SM_1000_NS6detail15normal_iteratorINSD_10device_ptrIfEEEESI_NS0_13ScanTileStateIfLb1EEES9_NS1_10InputValueIfPfEEmfLb0EfEEvT0_T1_T2_iT3_T4_T5_E12temp_storage+16];
	add.f32 	%f264, %f260, %f261;
	setp.eq.s32 	%p67, %r48, 2;
	selp.f32 	%f265, %f264, %f260, %p67;
	add.f32 	%f266, %f264, %f262;
	setp.eq.s32 	%p68, %r48, 3;
	selp.f32 	%f267, %f266, %f265, %p68;
	add.f32 	%f268, %f266, %f263;
	setp.eq.s32 	%p69, %r48, 4;
	selp.f32 	%f269, %f268, %f267, %p69;
	ld.shared.v4.f32 	{%f270, %f271, %f272, %f273}, [_ZZN3cub18CUB_300001_SM_10006detail4scan16DeviceScanKernelINS2_10policy_hubIfffmN4cuda3std3__44plusIvEEE10Policy1000EN6thrust24THRUST_300001_SM_1000_NS6detail15normal_iteratorINSD_10device_ptrIfEEEESI_NS0_13ScanTileStateIfLb1EEES9_NS1_10InputValueIfPfEEmfLb0EfEEvT0_T1_T2_iT3_T4_T5_E12temp_storage+32];
	add.f32 	%f274, %f268, %f270;
	setp.eq.s32 	%p70, %r48, 5;
	selp.f32 	%f275, %f274, %f269, %p70;
	add.f32 	%f276, %f274, %f271;
	setp.eq.s32 	%p71, %r48, 6;
	selp.f32 	%f277, %f276, %f275, %p71;
	add.f32 	%f278, %f276, %f272;
	setp.eq.s32 	%p72, %r48, 7;
	selp.f32 	%f279, %f278, %f277, %p72;
	add.f32 	%f280, %f278, %f273;
	setp.eq.s32 	%p73, %r48, 8;
	selp.f32 	%f281, %f280, %f279, %p73;
	ld.shared.v4.f32 	{%f282, %f283, %f284, %f285}, [_ZZN3cub18CUB_300001_SM_10006detail4scan16DeviceScanKernelINS2_10policy_hubIfffmN4cuda3std3__44plusIvEEE10Policy1000EN6thrust24THRUST_300001_SM_1000_NS6detail15normal_iteratorINSD_10device_ptrIfEEEESI_NS0_13ScanTileStateIfLb1EEES9_NS1_10InputValueIfPfEEmfLb0EfEEvT0_T1_T2_iT3_T4_T5_E12temp_storage+48];
	add.f32 	%f286, %f280, %f282;
	setp.eq.s32 	%p74, %r48, 9;
	selp.f32 	%f287, %f286, %f281, %p74;
	add.f32 	%f288, %f286, %f283;
	setp.eq.s32 	%p75, %r48, 10;
	selp.f32 	%f289, %f288, %f287, %p75;
	add.f32 	%f290, %f288, %f284;
	setp.eq.s32 	%p76, %r48, 11;
	selp.f32 	%f291, %f290, %f289, %p76;
	add.f32 	%f292, %f290, %f285;
	setp.eq.s32 	%p77, %r48, 12;
	selp.f32 	%f293, %f292, %f291, %p77;
	add.f32 	%f294, %f547, %f293;
	setp.lt.u32 	%p78, %r41, 32;
	selp.f32 	%f295, %f547, %f294, %p78;
	mov.b32 	%f296, %r245;
	add.f32 	%f297, %f295, %f296;
	setp.eq.s32 	%p79, %r108, 0;
	selp.f32 	%f572, %f295, %f297, %p79;
	bra.uni 	$L__BB13_90;
$L__BB13_71:
	add.f32 	%f140, %f75, %f76;
	add.f32 	%f141, %f77, %f78;
	add.f32 	%f142, %f79, %f80;
	add.f32 	%f143, %f81, %f82;
	add.f32 	%f144, %f83, %f84;
	add.f32 	%f145, %f85, %f86;
	add.f32 	%f146, %f87, %f88;
	add.f32 	%f147, %f89, %f90;
	add.f32 	%f148, %f91, %f92;
	add.f32 	%f149, %f140, %f141;
	add.f32 	%f150, %f142, %f143;
	add.f32 	%f151, %f144, %f145;
	add.f32 	%f152, %f146, %f147;
	add.f32 	%f153, %f148, %f93;
	add.f32 	%f154, %f149, %f150;
	add.f32 	%f155, %f151, %f152;
	add.f32 	%f156, %f154, %f155;
	add.f32 	%f127, %f156, %f153;
	mov.b32 	%r129, 1;
	mov.b32 	%r130, 0;
	mov.b32 	%r131, -1;
	// begin inline asm
	{  .reg .f32 r0;  .reg .pred p;  shfl.sync.up.b32 r0|p, %f127, %r129, %r130, %r131;  @p add.f32 r0, r0, %f127;  mov.f32 %f125, r0;}
	// end inline asm
	mov.b32 	%r115, 2;
	// begin inline asm
	{  .reg .f32 r0;  .reg .pred p;  shfl.sync.up.b32 r0|p, %f125, %r115, %r130, %r131;  @p add.f32 r0, r0, %f125;  mov.f32 %f128, r0;}
	// end inline asm
	mov.b32 	%r118, 4;
	// begin inline asm
	{  .reg .f32 r0;  .reg .pred p;  shfl.sync.up.b32 r0|p, %f128, %r118, %r130, %r131;  @p add.f32 r0, r0, %f128;  mov.f32 %f131, r0;}
	// end inline asm
	mov.b32 	%r121, 8;
	// begin inline asm
	{  .reg .f32 r0;  .reg .pred p;  shfl.sync.up.b32 r0|p, %f131, %r121, %r130, %r131;  @p add.f32 r0, r0, %f131;  mov.f32 %f134, r0;}
	// end inline asm
	mov.b32 	%r124, 16;
	// begin inline asm
	{  .reg .f32 r0;  .reg .pred p;  shfl.sync.up.b32 r0|p, %f134, %r124, %r130, %r131;  @p add.f32 r0, r0, %f134;  mov.f32 %f137, r0;}
	// end inline asm
	mov.b32 	%r128, %f137;
	// begin inline asm
	shfl.sync.up.b32 %r127, %r128, %r129, %r130, %r131;
	// end inline asm
	setp.ne.s32 	%p24, %r108, 31;
	@%p24 bra 	$L__BB13_73;
	shl.b32 	%r132, %r48, 2;
	mov.u32 	%r133, _ZZN3cub18CUB_300001_SM_10006detail4scan16DeviceScanKernelINS2_10policy_hubIfffmN4cuda3std3__44plusIvEEE10Policy1000EN6thrust24THRUST_300001_SM_1000_NS6detail15normal_iteratorINSD_10device_ptrIfEEEESI_NS0_13ScanTileStateIfLb1EEES9_NS1_10InputValueIfPfEEmfLb0EfEEvT0_T1_T2_iT3_T4_T5_E12temp_storage;
	add.s32 	%r134, %r133, %r132;
	st.shared.f32 	[%r134+16], %f137;
$L__BB13_73:
	mov.b32 	%f157, %r127;
	bar.sync 	0;
	ld.shared.v4.f32 	{%f158, %f159, %f160, %f161}, [_ZZN3cub18CUB_300001_SM_10006detail4scan16DeviceScanKernelINS2_10policy_hubIfffmN4cuda3std3__44plusIvEEE10Policy1000EN6thrust24THRUST_300001_SM_1000_NS6detail15normal_iteratorINSD_10device_ptrIfEEEESI_NS0_13ScanTileStateIfLb1EEES9_NS1_10InputValueIfPfEEmfLb0EfEEvT0_T1_T2_iT3_T4_T5_E12temp_storage+16];
	add.f32 	%f162, %f158, %f159;
	setp.eq.s32 	%p25, %r48, 2;
	selp.f32 	%f163, %f162, %f158, %p25;
	add.f32 	%f164, %f162, %f160;
	setp.eq.s32 	%p26, %r48, 3;
	selp.f32 	%f165, %f164, %f163, %p26;
	add.f32 	%f166, %f164, %f161;
	setp.eq.s32 	%p27, %r48, 4;
	selp.f32 	%f167, %f166, %f165, %p27;
	ld.shared.v4.f32 	{%f168, %f169, %f170, %f171}, [_ZZN3cub18CUB_300001_SM_10006detail4scan16DeviceScanKernelINS2_10policy_hubIfffmN4cuda3std3__44plusIvEEE10Policy1000EN6thrust24THRUST_300001_SM_1000_NS6detail15normal_iteratorINSD_10device_ptrIfEEEESI_NS0_13ScanTileStateIfLb1EEES9_NS1_10InputValueIfPfEEmfLb0EfEEvT0_T1_T2_iT3_T4_T5_E12temp_storage+32];
	add.f32 	%f172, %f166, %f168;
	setp.eq.s32 	%p28, %r48, 5;
	selp.f32 	%f173, %f172, %f167, %p28;
	add.f32 	%f174, %f172, %f169;
	setp.eq.s32 	%p29, %r48, 6;
	selp.f32 	%f175, %f174, %f173, %p29;
	add.f32 	%f176, %f174, %f170;
	setp.eq.s32 	%p30, %r48, 7;
	selp.f32 	%f177, %f176, %f175, %p30;
	add.f32 	%f178, %f176, %f171;
	setp.eq.s32 	%p31, %r48, 8;
	selp.f32 	%f179, %f178, %f177, %p31;
	ld.shared.v4.f32 	{%f180, %f181, %f182, %f183}, [_ZZN3cub18CUB_300001_SM_10006detail4scan16DeviceScanKernelINS2_10policy_hubIfffmN4cuda3std3__44plusIvEEE10Policy1000EN6thrust24THRUST_300001_SM_1000_NS6detail15normal_iteratorINSD_10device_ptrIfEEEESI_NS0_13ScanTileStateIfLb1EEES9_NS1_10InputValueIfPfEEmfLb0EfEEvT0_T1_T2_iT3_T4_T5_E12temp_storage+48];
	add.f32 	%f184, %f178, %f180;
	setp.eq.s32 	%p32, %r48, 9;
	selp.f32 	%f185, %f184, %f179, %p32;
	add.f32 	%f186, %f184, %f181;
	setp.eq.s32 	%p33, %r48, 10;
	selp.f32 	%f187, %f186, %f185, %p33;
	add.f32 	%f188, %f186, %f182;
	setp.eq.s32 	%p34, %r48, 11;
	selp.f32 	%f189, %f188, %f187, %p34;
	add.f32 	%f190, %f188, %f183;
	setp.eq.s32 	%p35, %r48, 12;
	selp.f32 	%f191, %f190, %f189, %p35;
	ld.shared.f32 	%f192, [_ZZN3cub18CUB_300001_SM_10006detail4scan16DeviceScanKernelINS2_10policy_hubIfffmN4cuda3std3__44plusIvEEE10Policy1000EN6thrust24THRUST_300001_SM_1000_NS6detail15normal_iteratorINSD_10device_ptrIfEEEESI_NS0_13ScanTileStateIfLb1EEES9_NS1_10InputValueIfPfEEmfLb0EfEEvT0_T1_T2_iT3_T4_T5_E12temp_storage+64];
	add.f32 	%f97, %f190, %f192;
	setp.gt.u32 	%p36, %r41, 31;
	setp.lt.u32 	%p37, %r41, 32;
	add.f32 	%f193, %f191, %f157;
	setp.eq.s32 	%p38, %r108, 0;
	selp.f32 	%f571, %f191, %f193, %p38;
	selp.f32 	%f99, %f157, %f571, %p37;
	@%p36 bra 	$L__BB13_89;
	setp.ne.s32 	%p39, %r41, 0;
	mul.wide.s32 	%rd24, %r1, 8;
	add.s64 	%rd13, %rd18, %rd24;
	@%p39 bra 	$L__BB13_76;
	st.shared.f32 	[_ZZN3cub18CUB_300001_SM_10006detail4scan16DeviceScanKernelINS2_10policy_hubIfffmN4cuda3std3__44plusIvEEE10Policy1000EN6thrust24THRUST_300001_SM_1000_NS6detail15normal_iteratorINSD_10device_ptrIfEEEESI_NS0_13ScanTileStateIfLb1EEES9_NS1_10InputValueIfPfEEmfLb0EfEEvT0_T1_T2_iT3_T4_T5_E12temp_storage+12], %f97;
	mov.b32 	%r136, %f97;
	add.s64 	%rd25, %rd13, 256;
	mov.b32 	%r135, 100;
	// begin inline asm
	st.relaxed.gpu.v2.u32 [%rd25], {%r135, %r136};
	// end inline asm
$L__BB13_76:
	not.b32 	%r141, %r41;
	add.s32 	%r495, %r1, %r141;
	mov.b32 	%r137, 550;
	// begin inline asm
	nanosleep.u32 %r137;
	// end inline asm
	mul.wide.s32 	%rd27, %r495, 8;
	add.s64 	%rd28, %rd18, %rd27;
	add.s64 	%rd26, %rd28, 256;
	// begin inline asm
	ld.relaxed.gpu.v2.u32 {%r496, %r491}, [%rd26];
	// end inline asm
	mov.b32 	%r492, 478;
$L__BB13_77:
	setp.eq.s32 	%p40, %r496, 99;
	mov.b32 	%r142, -1;
	vote.sync.any.pred 	%p41, %p40, %r142;
	not.pred 	%p42, %p41;
	@%p42 bra 	$L__BB13_79;
	// begin inline asm
	nanosleep.u32 %r492;
	// end inline asm
	shr.u32 	%r492, %r492, 1;
	// begin inline asm
	ld.relaxed.gpu.v2.u32 {%r496, %r491}, [%rd26];
	// end inline asm
	bra.uni 	$L__BB13_77;
$L__BB13_79:
	mov.b32 	%f194, %r491;
	setp.eq.s32 	%p43, %r496, 101;
	mov.b32 	%r169, -1;
	vote.sync.ballot.b32 	%r171, %p43, %r169;
	// begin inline asm
	mov.u32 %r144, %lanemask_ge;
	// end inline asm
	and.b32  	%r172, %r171, %r144;
	or.b32  	%r173, %r172, -2147483648;
	add.s32 	%r174, %r173, -1;
	not.b32 	%r175, %r173;
	and.b32  	%r176, %r175, %r174;
	popc.b32 	%r148, %r176;
	mov.b32 	%r147, 1;
	// begin inline asm
	shfl.sync.down.b32 %r145, %r491, %r147, %r148, %r169;
	// end inline asm
	setp.lt.s32 	%p45, %r108, %r148;
	mov.b32 	%f195, %r145;
	add.f32 	%f196, %f194, %f195;
	selp.f32 	%f197, %f196, %f194, %p45;
	mov.b32 	%r151, %f197;
	mov.b32 	%r152, 2;
	// begin inline asm
	shfl.sync.down.b32 %r150, %r151, %r152, %r148, %r169;
	// end inline asm
	add.s32 	%r177, %r108, 2;
	setp.gt.s32 	%p46, %r177, %r148;
	mov.b32 	%f198, %r150;
	add.f32 	%f199, %f197, %f198;
	selp.f32 	%f200, %f197, %f199, %p46;
	mov.b32 	%r156, %f200;
	mov.b32 	%r157, 4;
	// begin inline asm
	shfl.sync.down.b32 %r155, %r156, %r157, %r148, %r169;
	// end inline asm
	add.s32 	%r178, %r108, 4;
	setp.gt.s32 	%p47, %r178, %r148;
	mov.b32 	%f201, %r155;
	add.f32 	%f202, %f200, %f201;
	selp.f32 	%f203, %f200, %f202, %p47;
	mov.b32 	%r161, %f203;
	mov.b32 	%r162, 8;
	// begin inline asm
	shfl.sync.down.b32 %r160, %r161, %r162, %r148, %r169;
	// end inline asm
	add.s32 	%r179, %r108, 8;
	setp.gt.s32 	%p48, %r179, %r148;
	mov.b32 	%f204, %r160;
	add.f32 	%f205, %f203, %f204;
	selp.f32 	%f206, %f203, %f205, %p48;
	mov.b32 	%r166, %f206;
	mov.b32 	%r167, 16;
	// begin inline asm
	shfl.sync.down.b32 %r165, %r166, %r167, %r148, %r169;
	// end inline asm
	add.s32 	%r180, %r108, 16;
	setp.gt.s32 	%p49, %r180, %r148;
	mov.b32 	%f207, %r165;
	add.f32 	%f208, %f206, %f207;
	selp.f32 	%f570, %f206, %f208, %p49;
	add.s64 	%rd14, %rd18, 256;
	mov.b32 	%r493, 478;
$L__BB13_80:
	setp.ne.s32 	%p50, %r496, 101;
	mov.b32 	%r181, -1;
	vote.sync.all.pred 	%p51, %p50, %r181;
	not.pred 	%p52, %p51;
	@%p52 bra 	$L__BB13_85;
	shr.u32 	%r493, %r493, 1;
	mul.wide.s32 	%rd31, %r495, 8;
	add.s64 	%rd32, %rd14, %rd31;
	add.s64 	%rd30, %rd32, -256;
	// begin inline asm
	ld.relaxed.gpu.v2.u32 {%r496, %r497}, [%rd30];
	// end inline asm
	mov.u32 	%r498, %r493;
$L__BB13_82:
	setp.eq.s32 	%p56, %r496, 99;
	mov.b32 	%r187, -1;
	vote.sync.any.pred 	%p57, %p56, %r187;
	not.pred 	%p58, %p57;
	@%p58 bra 	$L__BB13_84;
	// begin inline asm
	nanosleep.u32 %r498;
	// end inline asm
	shr.u32 	%r498, %r498, 1;
	// begin inline asm
	ld.relaxed.gpu.v2.u32 {%r496, %r497}, [%rd30];
	// end inline asm
	bra.uni 	$L__BB13_82;
$L__BB13_84:
	mov.b32 	%f212, %r497;
	setp.eq.s32 	%p59, %r496, 101;
	mov.b32 	%r213, -1;
	vote.sync.ballot.b32 	%r214, %p59, %r213;
	and.b32  	%r215, %r214, %r144;
	or.b32  	%r216, %r215, -2147483648;
	add.s32 	%r217, %r216, -1;
	not.b32 	%r218, %r216;
	and.b32  	%r219, %r218, %r217;
	popc.b32 	%r192, %r219;
	mov.b32 	%r191, 1;
	// begin inline asm
	shfl.sync.down.b32 %r189, %r497, %r191, %r192, %r213;
	// end inline asm
	setp.lt.s32 	%p61, %r108, %r192;
	mov.b32 	%f213, %r189;
	add.f32 	%f214, %f212, %f213;
	selp.f32 	%f215, %f214, %f212, %p61;
	mov.b32 	%r195, %f215;
	mov.b32 	%r196, 2;
	// begin inline asm
	shfl.sync.down.b32 %r194, %r195, %r196, %r192, %r213;
	// end inline asm
	add.s32 	%r220, %r108, 2;
	setp.gt.s32 	%p62, %r220, %r192;
	mov.b32 	%f216, %r194;
	add.f32 	%f217, %f215, %f216;
	selp.f32 	%f218, %f215, %f217, %p62;
	mov.b32 	%r200, %f218;
	mov.b32 	%r201, 4;
	// begin inline asm
	shfl.sync.down.b32 %r199, %r200, %r201, %r192, %r213;
	// end inline asm
	add.s32 	%r221, %r108, 4;
	setp.gt.s32 	%p63, %r221, %r192;
	mov.b32 	%f219, %r199;
	add.f32 	%f220, %f218, %f219;
	selp.f32 	%f221, %f218, %f220, %p63;
	mov.b32 	%r205, %f221;
	mov.b32 	%r206, 8;
	// begin inline asm
	shfl.sync.down.b32 %r204, %r205, %r206, %r192, %r213;
	// end inline asm
	add.s32 	%r222, %r108, 8;
	setp.gt.s32 	%p64, %r222, %r192;
	mov.b32 	%f222, %r204;
	add.f32 	%f223, %f221, %f222;
	selp.f32 	%f224, %f221, %f223, %p64;
	mov.b32 	%r210, %f224;
	mov.b32 	%r211, 16;
	// begin inline asm
	shfl.sync.down.b32 %r209, %r210, %r211, %r192, %r213;
	// end inline asm
	add.s32 	%r223, %r108, 16;
	setp.gt.s32 	%p65, %r223, %r192;
	mov.b32 	%f225, %r209;
	add.f32 	%f226, %f224, %f225;
	selp.f32 	%f227, %f224, %f226, %p65;
	add.f32 	%f570, %f570, %f227;
	add.s32 	%r495, %r495, -32;
	bra.uni 	$L__BB13_80;
$L__BB13_85:
	@%p39 bra 	$L__BB13_87;
	add.f32 	%f209, %f97, %f570;
	mov.b32 	%r184, %f209;
	add.s64 	%rd29, %rd13, 256;
	mov.b32 	%r183, 101;
	// begin inline asm
	st.relaxed.gpu.v2.u32 [%rd29], {%r183, %r184};
	// end inline asm
	st.shared.f32 	[_ZZN3cub18CUB_300001_SM_10006detail4scan16DeviceScanKernelINS2_10policy_hubIfffmN4cuda3std3__44plusIvEEE10Policy1000EN6thrust24THRUST_300001_SM_1000_NS6detail15normal_iteratorINSD_10device_ptrIfEEEESI_NS0_13ScanTileStateIfLb1EEES9_NS1_10InputValueIfPfEEmfLb0EfEEvT0_T1_T2_iT3_T4_T5_E12temp_storage+4], %f570;
	st.shared.f32 	[_ZZN3cub18CUB_300001_SM_10006detail4scan16DeviceScanKernelINS2_10policy_hubIfffmN4cuda3std3__44plusIvEEE10Policy1000EN6thrust24THRUST_300001_SM_1000_NS6detail15normal_iteratorINSD_10device_ptrIfEEEESI_NS0_13ScanTileStateIfLb1EEES9_NS1_10InputValueIfPfEEmfLb0EfEEvT0_T1_T2_iT3_T4_T5_E12temp_storage+8], %f209;
$L__BB13_87:
	setp.ne.s32 	%p54, %r108, 0;
	mov.f32 	%f571, %f99;
	@%p54 bra 	$L__BB13_89;
	st.shared.f32 	[_ZZN3cub18CUB_300001_SM_10006detail4scan16DeviceScanKernelINS2_10policy_hubIfffmN4cuda3std3__44plusIvEEE10Policy1000EN6thrust24THRUST_300001_SM_1000_NS6detail15normal_iteratorINSD_10device_ptrIfEEEESI_NS0_13ScanTileStateIfLb1EEES9_NS1_10InputValueIfPfEEmfLb0EfEEvT0_T1_T2_iT3_T4_T5_E12temp_storage+84], %f570;
	mov.f32 	%f571, %f570;
$L__BB13_89:
	bar.sync 	0;
	setp.eq.s32 	%p55, %r41, 0;
	ld.shared.f32 	%f210, [_ZZN3cub18CUB_300001_SM_10006detail4scan16DeviceScanKernelINS2_10policy_hubIfffmN4cuda3std3__44plusIvEEE10Policy1000EN6thrust24THRUST_300001_SM_1000_NS6detail15normal_iteratorINSD_10device_ptrIfEEEESI_NS0_13ScanTileStateIfLb1EEES9_NS1_10InputValueIfPfEEmfLb0EfEEvT0_T1_T2_iT3_T4_T5_E12temp_storage+84];
	add.f32 	%f211, %f571, %f210;
	selp.f32 	%f572, %f571, %f211, %p55;
$L__BB13_90:
	add.f32 	%f298, %f75, %f572;
	add.f32 	%f299, %f298, %f76;
	add.f32 	%f300, %f299, %f77;
	add.f32 	%f301, %f300, %f78;
	add.f32 	%f302, %f301, %f79;
	add.f32 	%f303, %f302, %f80;
	add.f32 	%f304, %f303, %f81;
	add.f32 	%f305, %f304, %f82;
	add.f32 	%f306, %f305, %f83;
	add.f32 	%f307, %f306, %f84;
	add.f32 	%f308, %f307, %f85;
	add.f32 	%f309, %f308, %f86;
	add.f32 	%f310, %f309, %f87;
	add.f32 	%f311, %f310, %f88;
	add.f32 	%f312, %f311, %f89;
	add.f32 	%f313, %f312, %f90;
	add.f32 	%f314, %f313, %f91;
	add.f32 	%f315, %f314, %f92;
	bar.sync 	0;
	st.shared.f32 	[%r50], %f572;
	st.shared.f32 	[%r50+4], %f298;
	st.shared.f32 	[%r50+8], %f299;
	st.shared.f32 	[%r50+12], %f300;
	st.shared.f32 	[%r50+16], %f301;
	st.shared.f32 	[%r50+20], %f302;
	st.shared.f32 	[%r50+24], %f303;
	st.shared.f32 	[%r50+28], %f304;
	st.shared.f32 	[%r50+32], %f305;
	st.shared.f32 	[%r50+36], %f306;
	st.shared.f32 	[%r50+40], %f307;
	st.shared.f32 	[%r50+44], %f308;
	st.shared.f32 	[%r50+48], %f309;
	st.shared.f32 	[%r50+52], %f310;
	st.shared.f32 	[%r50+56], %f311;
	st.shared.f32 	[%r50+60], %f312;
	st.shared.f32 	[%r50+64], %f313;
	st.shared.f32 	[%r50+68], %f314;
	st.shared.f32 	[%r50+72], %f315;
	bar.warp.sync 	-1;
	ld.shared.f32 	%f106, [%r49];
	ld.shared.f32 	%f107, [%r49+128];
	ld.shared.f32 	%f108, [%r49+256];
	ld.shared.f32 	%f109, [%r49+384];
	ld.shared.f32 	%f110, [%r49+512];
	ld.shared.f32 	%f111, [%r49+640];
	ld.shared.f32 	%f112, [%r49+768];
	ld.shared.f32 	%f113, [%r49+896];
	ld.shared.f32 	%f114, [%r49+1024];
	ld.shared.f32 	%f115, [%r49+1152];
	ld.shared.f32 	%f116, [%r49+1280];
	ld.shared.f32 	%f117, [%r49+1408];
	ld.shared.f32 	%f118, [%r49+1536];
	ld.shared.f32 	%f119, [%r49+1664];
	ld.shared.f32 	%f120, [%r49+1792];
	ld.shared.f32 	%f121, [%r49+1920];
	ld.shared.f32 	%f122, [%r49+2048];
	ld.shared.f32 	%f123, [%r49+2176];
	ld.shared.f32 	%f124, [%r49+2304];
	setp.ne.s32 	%p80, %r41, 0;
	@%p80 bra 	$L__BB13_92;
	st.volatile.shared.u32 	[_ZZN3cub18CUB_300001_SM_10006detail4scan16DeviceScanKernelINS2_10policy_hubIfffmN4cuda3std3__44plusIvEEE10Policy1000EN6thrust24THRUST_300001_SM_1000_NS6detail15normal_iteratorINSD_10device_ptrIfEEEESI_NS0_13ScanTileStateIfLb1EEES9_NS1_10InputValueIfPfEEmfLb0EfEEvT0_T1_T2_iT3_T4_T5_E12temp_storage+31616], %r40;
$L__BB13_92:
	bar.sync 	0;
	ld.volatile.shared.u32 	%r80, [_ZZN3cub18CUB_300001_SM_10006detail4scan16DeviceScanKernelINS2_10policy_hubIfffmN4cuda3std3__44plusIvEEE10Policy1000EN6thrust24THRUST_300001_SM_1000_NS6detail15normal_iteratorINSD_10device_ptrIfEEEESI_NS0_13ScanTileStateIfLb1EEES9_NS1_10InputValueIfPfEEmfLb0EfEEvT0_T1_T2_iT3_T4_T5_E12temp_storage+31616];
	cvt.u64.u32 	%rd39, %r42;
	add.s64 	%rd40, %rd5, %rd39;
	setp.ge.s32 	%p81, %r42, %r80;
	shl.b64 	%rd41, %rd40, 2;
	add.s64 	%rd15, %rd4, %rd41;
	@%p81 bra 	$L__BB13_94;
	st.global.f32 	[%rd15], %f106;
$L__BB13_94:
	setp.ge.s32 	%p82, %r43, %r80;
	@%p82 bra 	$L__BB13_96;
	st.global.f32 	[%rd15+128], %f107;
$L__BB13_96:
	mov.u32 	%r253, %tid.x;
	and.b32  	%r254, %r253, 992;
	mul.lo.s32 	%r255, %r254, 19;
	and.b32  	%r256, %r253, 31;
	or.b32  	%r257, %r255, %r256;
	add.s32 	%r258, %r257, 64;
	setp.ge.s32 	%p83, %r258, %r80;
	@%p83 bra 	$L__BB13_98;
	st.global.f32 	[%rd15+256], %f108;
$L__BB13_98:
	add.s32 	%r264, %r257, 96;
	setp.ge.s32 	%p84, %r264, %r80;
	@%p84 bra 	$L__BB13_100;
	st.global.f32 	[%rd15+384], %f109;
$L__BB13_100:
	add.s32 	%r270, %r257, 128;
	setp.ge.s32 	%p85, %r270, %r80;
	@%p85 bra 	$L__BB13_102;
	st.global.f32 	[%rd15+512], %f110;
$L__BB13_102:
	add.s32 	%r276, %r257, 160;
	setp.ge.s32 	%p86, %r276, %r80;
	@%p86 bra 	$L__BB13_104;
	st.global.f32 	[%rd15+640], %f111;
$L__BB13_104:
	add.s32 	%r282, %r257, 192;
	setp.ge.s32 	%p87, %r282, %r80;
	@%p87 bra 	$L__BB13_106;
	st.global.f32 	[%rd15+768], %f112;
$L__BB13_106:
	add.s32 	%r288, %r257, 224;
	setp.ge.s32 	%p88, %r288, %r80;
	@%p88 bra 	$L__BB13_108;
	st.global.f32 	[%rd15+896], %f113;
$L__BB13_108:
	add.s32 	%r294, %r257, 256;
	setp.ge.s32 	%p89, %r294, %r80;
	@%p89 bra 	$L__BB13_110;
	st.global.f32 	[%rd15+1024], %f114;
$L__BB13_110:
	add.s32 	%r300, %r257, 288;
	setp.ge.s32 	%p90, %r300, %r80;
	@%p90 bra 	$L__BB13_112;
	st.global.f32 	[%rd15+1152], %f115;
$L__BB13_112:
	add.s32 	%r306, %r257, 320;
	setp.ge.s32 	%p91, %r306, %r80;
	@%p91 bra 	$L__BB13_114;
	st.global.f32 	[%rd15+1280], %f116;
$L__BB13_114:
	add.s32 	%r312, %r257, 352;
	setp.ge.s32 	%p92, %r312, %r80;
	@%p92 bra 	$L__BB13_116;
	st.global.f32 	[%rd15+1408], %f117;
$L__BB13_116:
	add.s32 	%r318, %r257, 384;
	setp.ge.s32 	%p93, %r318, %r80;
	@%p93 bra 	$L__BB13_118;
	st.global.f32 	[%rd15+1536], %f118;
$L__BB13_118:
	setp.ge.s32 	%p94, %r44, %r80;
	@%p94 bra 	$L__BB13_120;
	st.global.f32 	[%rd15+1664], %f119;
$L__BB13_120:
	add.s32 	%r324, %r257, 448;
	setp.ge.s32 	%p95, %r324, %r80;
	@%p95 bra 	$L__BB13_122;
	st.global.f32 	[%rd15+1792], %f120;
$L__BB13_122:
	add.s32 	%r330, %r257, 480;
	setp.ge.s32 	%p96, %r330, %r80;
	@%p96 bra 	$L__BB13_124;
	st.global.f32 	[%rd15+1920], %f121;
$L__BB13_124:
	add.s32 	%r336, %r257, 512;
	setp.ge.s32 	%p97, %r336, %r80;
	@%p97 bra 	$L__BB13_126;
	st.global.f32 	[%rd15+2048], %f122;
$L__BB13_126:
	setp.ge.s32 	%p98, %r45, %r80;
	@%p98 bra 	$L__BB13_128;
	st.global.f32 	[%rd15+2176], %f123;
$L__BB13_128:
	setp.ge.s32 	%p99, %r46, %r80;
	@%p99 bra 	$L__BB13_130;
	st.global.f32 	[%rd15+2304], %f124;
$L__BB13_130:
	ret;

}
	// .globl	_ZN3cub18CUB_300001_SM_10006detail10radix_sort31DeviceRadixSortSingleTileKernelINS1_5radix10policy_hubIffyE10Policy1000ELNS0_9SortOrderE0EffyNS1_21identity_decomposer_tEEEvPKT1_PSA_PKT2_PSE_T3_iiT4_
.visible .entry _ZN3cub18CUB_300001_SM_10006detail10radix_sort31DeviceRadixSortSingleTileKernelINS1_5radix10policy_hubIffyE10Policy1000ELNS0_9SortOrderE0EffyNS1_21identity_decomposer_tEEEvPKT1_PSA_PKT2_PSE_T3_iiT4_(
	.param .u64 .ptr .align 1 _ZN3cub18CUB_300001_SM_10006detail10radix_sort31DeviceRadixSortSingleTileKernelINS1_5radix10policy_hubIffyE10Policy1000ELNS0_9SortOrderE0EffyNS1_21identity_decomposer_tEEEvPKT1_PSA_PKT2_PSE_T3_iiT4__param_0,
	.param .u64 .ptr .align 1 _ZN3cub18CUB_300001_SM_10006detail10radix_sort31DeviceRadixSortSingleTileKernelINS1_5radix10policy_hubIffyE10Policy1000ELNS0_9SortOrderE0EffyNS1_21identity_decomposer_tEEEvPKT1_PSA_PKT2_PSE_T3_iiT4__param_1,
	.param .u64 .ptr .align 1 _ZN3cub18CUB_300001_SM_10006detail10radix_sort31DeviceRadixSortSingleTileKernelINS1_5radix10policy_hubIffyE10Policy1000ELNS0_9SortOrderE0EffyNS1_21identity_decomposer_tEEEvPKT1_PSA_PKT2_PSE_T3_iiT4__param_2,
	.param .u64 .ptr .align 1 _ZN3cub18CUB_300001_SM_10006detail10radix_sort31DeviceRadixSortSingleTileKernelINS1_5radix10policy_hubIffyE10Policy1000ELNS0_9SortOrderE0EffyNS1_21identity_decomposer_tEEEvPKT1_PSA_PKT2_PSE_T3_iiT4__param_3,
	.param .u64 _ZN3cub18CUB_300001_SM_10006detail10radix_sort31DeviceRadixSortSingleTileKernelINS1_5radix10policy_hubIffyE10Policy1000ELNS0_9SortOrderE0EffyNS1_21identity_decomposer_tEEEvPKT1_PSA_PKT2_PSE_T3_iiT4__param_4,
	.param .u32 _ZN3cub18CUB_300001_SM_10006detail10radix_sort31DeviceRadixSortSingleTileKernelINS1_5radix10policy_hubIffyE10Policy1000ELNS0_9SortOrderE0EffyNS1_21identity_decomposer_tEEEvPKT1_PSA_PKT2_PSE_T3_iiT4__param_5,
	.param .u32 _ZN3cub18CUB_300001_SM_10006detail10radix_sort31DeviceRadixSortSingleTileKernelINS1_5radix10policy_hubIffyE10Policy1000ELNS0_9SortOrderE0EffyNS1_21identity_decomposer_tEEEvPKT1_PSA_PKT2_PSE_T3_iiT4__param_6,
	.param .align 1 .b8 _ZN3cub18CUB_300001_SM_10006detail10radix_sort31DeviceRadixSortSingleTileKernelINS1_5radix10policy_hubIffyE10Policy1000ELNS0_9SortOrderE0EffyNS1_21identity_decomposer_tEEEvPKT1_PSA_PKT2_PSE_T3_iiT4__param_7[1]
)
.maxntid 256
.minnctapersm 1
{
	.reg .pred 	%p<130>;
	.reg .b16 	%rs<39>;
	.reg .b32 	%r<786>;
	.reg .b32 	%f<153>;
	.reg .b64 	%rd<37>;
	// demoted variable
	.shared .align 16 .b8 _ZZN3cub18CUB_300001_SM_10006detail10radix_sort31DeviceRadixSortSingleTileKernelINS1_5radix10policy_hubIffyE10Policy1000ELNS0_9SortOrderE0EffyNS1_21identity_decomposer_tEEEvPKT1_PSA_PKT2_PSE_T3_iiT4_E12temp_storage[33856];
	ld.param.u64 	%rd10, [_ZN3cub18CUB_300001_SM_10006detail10radix_sort31DeviceRadixSortSingleTileKernelINS1_5radix10policy_hubIffyE10Policy1000ELNS0_9SortOrderE0EffyNS1_21identity_decomposer_tEEEvPKT1_PSA_PKT2_PSE_T3_iiT4__param_0];
	ld.param.u64 	%rd6, [_ZN3cub18CUB_300001_SM_10006detail10radix_sort31DeviceRadixSortSingleTileKernelINS1_5radix10policy_hubIffyE10Policy1000ELNS0_9SortOrderE0EffyNS1_21identity_decomposer_tEEEvPKT1_PSA_PKT2_PSE_T3_iiT4__param_1];
	ld.param.u64 	%rd7, [_ZN3cub18CUB_300001_SM_10006detail10radix_sort31DeviceRadixSortSingleTileKernelINS1_5radix10policy_hubIffyE10Policy1000ELNS0_9SortOrderE0EffyNS1_21identity_decomposer_tEEEvPKT1_PSA_PKT2_PSE_T3_iiT4__param_2];
	ld.param.u64 	%rd8, [_ZN3cub18CUB_300001_SM_10006detail10radix_sort31DeviceRadixSortSingleTileKernelINS1_5radix10policy_hubIffyE10Policy1000ELNS0_9SortOrderE0EffyNS1_21identity_decomposer_tEEEvPKT1_PSA_PKT2_PSE_T3_iiT4__param_3];
	ld.param.u64 	%rd9, [_ZN3cub18CUB_300001_SM_10006detail10radix_sort31DeviceRadixSortSingleTileKernelINS1_5radix10policy_hubIffyE10Policy1000ELNS0_9SortOrderE0EffyNS1_21identity_decomposer_tEEEvPKT1_PSA_PKT2_PSE_T3_iiT4__param_4];
	ld.param.u32 	%r228, [_ZN3cub18CUB_300001_SM_10006detail10radix_sort31DeviceRadixSortSingleTileKernelINS1_5radix10policy_hubIffyE10Policy1000ELNS0_9SortOrderE0EffyNS1_21identity_decomposer_tEEEvPKT1_PSA_PKT2_PSE_T3_iiT4__param_5];
	ld.param.u32 	%r229, [_ZN3cub18CUB_300001_SM_10006detail10radix_sort31DeviceRadixSortSingleTileKernelINS1_5radix10policy_hubIffyE10Policy1000ELNS0_9SortOrderE0EffyNS1_21identity_decomposer_tEEEvPKT1_PSA_PKT2_PSE_T3_iiT4__param_6];
	cvta.to.global.u64 	%rd11, %rd10;
	cvt.u32.u64 	%r1, %rd9;
	mov.u32 	%r2, %tid.x;
	mul.lo.s32 	%r3, %r2, 19;
	setp.ge.s32 	%p1, %r3, %r1;
	mul.wide.u32 	%rd12, %r3, 4;
	add.s64 	%rd1, %rd11, %rd12;
	mov.b32 	%r744, 2147483647;
	@%p1 bra 	$L__BB14_2;
	ld.global.u32 	%r744, [%rd1];
$L__BB14_2:
	add.s32 	%r6, %r3, 1;
	setp.ge.s32 	%p2, %r6, %r1;
	mov.b32 	%r745, 2147483647;
	@%p2 bra 	$L__BB14_4;
	ld.global.u32 	%r745, [%rd1+4];
$L__BB14_4:
	add.s32 	%r9, %r3, 2;
	setp.ge.s32 	%p3, %r9, %r1;
	mov.b32 	%r746, 2147483647;
	@%p3 bra 	$L__BB14_6;
	ld.global.u32 	%r746, [%rd1+8];
$L__BB14_6:
	add.s32 	%r12, %r3, 3;
	setp.ge.s32 	%p4, %r12, %r1;
	mov.b32 	%r747, 2147483647;
	@%p4 bra 	$L__BB14_8;
	ld.global.u32 	%r747, [%rd1+12];
$L__BB14_8:
	add.s32 	%r15, %r3, 4;
	setp.ge.s32 	%p5, %r15, %r1;
	mov.b32 	%r748, 2147483647;
	@%p5 bra 	$L__BB14_10;
	ld.global.u32 	%r748, [%rd1+16];
$L__BB14_10:
	add.s32 	%r18, %r3, 5;
	setp.ge.s32 	%p6, %r18, %r1;
	mov.b32 	%r749, 2147483647;
	@%p6 bra 	$L__BB14_12;
	ld.global.u32 	%r749, [%rd1+20];
$L__BB14_12:
	add.s32 	%r21, %r3, 6;
	setp.ge.s32 	%p7, %r21, %r1;
	mov.b32 	%r750, 2147483647;
	@%p7 bra 	$L__BB14_14;
	ld.global.u32 	%r750, [%rd1+24];
$L__BB14_14:
	add.s32 	%r24, %r3, 7;
	setp.ge.s32 	%p8, %r24, %r1;
	mov.b32 	%r751, 2147483647;
	@%p8 bra 	$L__BB14_16;
	ld.global.u32 	%r751, [%rd1+28];
$L__BB14_16:
	add.s32 	%r27, %r3, 8;
	setp.ge.s32 	%p9, %r27, %r1;
	mov.b32 	%r752, 2147483647;
	@%p9 bra 	$L__BB14_18;
	ld.global.u32 	%r752, [%rd1+32];
$L__BB14_18:
	add.s32 	%r30, %r3, 9;
	setp.ge.s32 	%p10, %r30, %r1;
	mov.b32 	%r753, 2147483647;
	@%p10 bra 	$L__BB14_20;
	ld.global.u32 	%r753, [%rd1+36];
$L__BB14_20:
	add.s32 	%r33, %r3, 10;
	setp.ge.s32 	%p11, %r33, %r1;
	mov.b32 	%r754, 2147483647;
	@%p11 bra 	$L__BB14_22;
	ld.global.u32 	%r754, [%rd1+40];
$L__BB14_22:
	add.s32 	%r36, %r3, 11;
	setp.ge.s32 	%p12, %r36, %r1;
	mov.b32 	%r755, 2147483647;
	@%p12 bra 	$L__BB14_24;
	ld.global.u32 	%r755, [%rd1+44];
$L__BB14_24:
	add.s32 	%r39, %r3, 12;
	setp.ge.s32 	%p13, %r39, %r1;
	mov.b32 	%r756, 2147483647;
	@%p13 bra 	$L__BB14_26;
	ld.global.u32 	%r756, [%rd1+48];
$L__BB14_26:
	add.s32 	%r42, %r3, 13;
	setp.ge.s32 	%p14, %r42, %r1;
	mov.b32 	%r757, 2147483647;
	@%p14 bra 	$L__BB14_28;
	ld.global.u32 	%r757, [%rd1+52];
$L__BB14_28:
	add.s32 	%r45, %r3, 14;
	setp.ge.s32 	%p15, %r45, %r1;
	mov.b32 	%r758, 2147483647;
	@%p15 bra 	$L__BB14_30;
	ld.global.u32 	%r758, [%rd1+56];
$L__BB14_30:
	add.s32 	%r48, %r3, 15;
	setp.ge.s32 	%p16, %r48, %r1;
	mov.b32 	%r759, 2147483647;
	@%p16 bra 	$L__BB14_32;
	ld.global.u32 	%r759, [%rd1+60];
$L__BB14_32:
	add.s32 	%r51, %r3, 16;
	setp.ge.s32 	%p17, %r51, %r1;
	mov.b32 	%r760, 2147483647;
	@%p17 bra 	$L__BB14_34;
	ld.global.u32 	%r760, [%rd1+64];
$L__BB14_34:
	add.s32 	%r54, %r3, 17;
	setp.ge.s32 	%p18, %r54, %r1;
	mov.b32 	%r761, 2147483647;
	@%p18 bra 	$L__BB14_36;
	ld.global.u32 	%r761, [%rd1+68];
$L__BB14_36:
	add.s32 	%r57, %r3, 18;
	setp.ge.s32 	%p19, %r57, %r1;
	mov.b32 	%r762, 2147483647;
	@%p19 bra 	$L__BB14_38;
	ld.global.u32 	%r762, [%rd1+72];
$L__BB14_38:
	bar.sync 	0;
	mov.b64 	{%r249, %r250}, %rd9;
	shfl.sync.idx.b32	%r60|%p20, %r249, 0, 31, -1;
	shfl.sync.idx.b32	%r251|%p21, %r250, 0, 31, -1;
	mov.b64 	%rd2, {%r60, %r251};
	setp.ge.s32 	%p22, %r3, %r60;
	cvta.to.global.u64 	%rd13, %rd7;
	add.s64 	%rd3, %rd13, %rd12;
	@%p22 bra 	$L__BB14_40;
	ld.global.f32 	%f152, [%rd3];
$L__BB14_40:
	setp.ge.s32 	%p23, %r6, %r60;
	@%p23 bra 	$L__BB14_42;
	ld.global.f32 	%f151, [%rd3+4];
$L__BB14_42:
	setp.ge.s32 	%p24, %r9, %r60;
	@%p24 bra 	$L__BB14_44;
	ld.global.f32 	%f150, [%rd3+8];
$L__BB14_44:
	setp.ge.s32 	%p25, %r12, %r60;
	@%p25 bra 	$L__BB14_46;
	ld.global.f32 	%f149, [%rd3+12];
$L__BB14_46:
	setp.ge.s32 	%p26, %r15, %r60;
	@%p26 bra 	$L__BB14_48;
	ld.global.f32 	%f148, [%rd3+16];
$L__BB14_48:
	setp.ge.s32 	%p27, %r18, %r60;
	@%p27 bra 	$L__BB14_50;
	ld.global.f32 	%f147, [%rd3+20];
$L__BB14_50:
	setp.ge.s32 	%p28, %r21, %r60;
	@%p28 bra 	$L__BB14_52;
	ld.global.f32 	%f146, [%rd3+24];
$L__BB14_52:
	setp.ge.s32 	%p29, %r24, %r60;
	@%p29 bra 	$L__BB14_54;
	ld.global.f32 	%f145, [%rd3+28];
$L__BB14_54:
	setp.ge.s32 	%p30, %r27, %r60;
	@%p30 bra 	$L__BB14_56;
	ld.global.f32 	%f144, [%rd3+32];
$L__BB14_56:
	setp.ge.s32 	%p31, %r30, %r60;
	@%p31 bra 	$L__BB14_58;
	ld.global.f32 	%f143, [%rd3+36];
$L__BB14_58:
	setp.ge.s32 	%p32, %r33, %r60;
	@%p32 bra 	$L__BB14_60;
	ld.global.f32 	%f142, [%rd3+40];
$L__BB14_60:
	setp.ge.s32 	%p33, %r36, %r60;
	@%p33 bra 	$L__BB14_62;
	ld.global.f32 	%f141, [%rd3+44];
$L__BB14_62:
	setp.ge.s32 	%p34, %r39, %r60;
	@%p34 bra 	$L__BB14_64;
	ld.global.f32 	%f140, [%rd3+48];
$L__BB14_64:
	setp.ge.s32 	%p35, %r42, %r60;
	@%p35 bra 	$L__BB14_66;
	ld.global.f32 	%f139, [%rd3+52];
$L__BB14_66:
	setp.ge.s32 	%p36, %r45, %r60;
	@%p36 bra 	$L__BB14_68;
	ld.global.f32 	%f138, [%rd3+56];
$L__BB14_68:
	setp.ge.s32 	%p37, %r48, %r60;
	@%p37 bra 	$L__BB14_70;
	ld.global.f32 	%f137, [%rd3+60];
$L__BB14_70:
	setp.ge.s32 	%p38, %r51, %r60;
	@%p38 bra 	$L__BB14_72;
	ld.global.f32 	%f136, [%rd3+64];
$L__BB14_72:
	setp.ge.s32 	%p39, %r54, %r60;
	@%p39 bra 	$L__BB14_74;
	ld.global.f32 	%f135, [%rd3+68];
$L__BB14_74:
	setp.ge.s32 	%p40, %r57, %r60;
	@%p40 bra 	$L__BB14_76;
	ld.global.f32 	%f134, [%rd3+72];
$L__BB14_76:
	bar.sync 	0;
	setp.gt.s32 	%p41, %r744, -1;
	selp.b32 	%r253, -2147483648, -1, %p41;
	xor.b32  	%r783, %r253, %r744;
	setp.gt.s32 	%p42, %r745, -1;
	selp.b32 	%r254, -2147483648, -1, %p42;
	xor.b32  	%r782, %r254, %r745;
	setp.gt.s32 	%p43, %r746, -1;
	selp.b32 	%r255, -2147483648, -1, %p43;
	xor.b32  	%r781, %r255, %r746;
	setp.gt.s32 	%p44, %r747, -1;
	selp.b32 	%r256, -2147483648, -1, %p44;
	xor.b32  	%r780, %r256, %r747;
	setp.gt.s32 	%p45, %r748, -1;
	selp.b32 	%r257, -2147483648, -1, %p45;
	xor.b32  	%r779, %r257, %r748;
	setp.gt.s32 	%p46, %r749, -1;
	selp.b32 	%r258, -2147483648, -1, %p46;
	xor.b32  	%r778, %r258, %r749;
	setp.gt.s32 	%p47, %r750, -1;
	selp.b32 	%r259, -2147483648, -1, %p47;
	xor.b32  	%r777, %r259, %r750;
	setp.gt.s32 	%p48, %r751, -1;
	selp.b32 	%r260, -2147483648, -1, %p48;
	xor.b32  	%r776, %r260, %r751;
	setp.gt.s32 	%p49, %r752, -1;
	selp.b32 	%r261, -2147483648, -1, %p49;
	xor.b32  	%r775, %r261, %r752;
	setp.gt.s32 	%p50, %r753, -1;
	selp.b32 	%r262, -2147483648, -1, %p50;
	xor.b32  	%r774, %r262, %r753;
	setp.gt.s32 	%p51, %r754, -1;
	selp.b32 	%r263, -2147483648, -1, %p51;
	xor.b32  	%r773, %r263, %r754;
	setp.gt.s32 	%p52, %r755, -1;
	selp.b32 	%r264, -2147483648, -1, %p52;
	xor.b32  	%r772, %r264, %r755;
	setp.gt.s32 	%p53, %r756, -1;
	selp.b32 	%r265, -2147483648, -1, %p53;
	xor.b32  	%r771, %r265, %r756;
	setp.gt.s32 	%p54, %r757, -1;
	selp.b32 	%r266, -2147483648, -1, %p54;
	xor.b32  	%r770, %r266, %r757;
	setp.gt.s32 	%p55, %r758, -1;
	selp.b32 	%r267, -2147483648, -1, %p55;
	xor.b32  	%r769, %r267, %r758;
	setp.gt.s32 	%p56, %r759, -1;
	selp.b32 	%r268, -2147483648, -1, %p56;
	xor.b32  	%r768, %r268, %r759;
	setp.gt.s32 	%p57, %r760, -1;
	selp.b32 	%r269, -2147483648, -1, %p57;
	xor.b32  	%r767, %r269, %r760;
	setp.gt.s32 	%p58, %r761, -1;
	selp.b32 	%r270, -2147483648, -1, %p58;
	xor.b32  	%r766, %r270, %r761;
	setp.gt.s32 	%p59, %r762, -1;
	selp.b32 	%r271, -2147483648, -1, %p59;
	xor.b32  	%r765, %r271, %r762;
	shr.u32 	%r80, %r2, 5;
	shl.b32 	%r272, %r2, 2;
	mov.u32 	%r273, _ZZN3cub18CUB_300001_SM_10006detail10radix_sort31DeviceRadixSortSingleTileKernelINS1_5radix10policy_hubIffyE10Policy1000ELNS0_9SortOrderE0EffyNS1_21identity_decomposer_tEEEvPKT1_PSA_PKT2_PSE_T3_iiT4_E12temp_storage;
	add.s32 	%r81, %r273, %r272;
	shl.b32 	%r274, %r2, 7;
	add.s32 	%r82, %r81, %r274;
	shl.b32 	%r275, %r80, 2;
	add.s32 	%r276, %r273, %r275;
	add.s32 	%r83, %r276, 33792;
	mad.lo.s32 	%r84, %r2, -56, %r82;
	add.s32 	%r764, %r228, 6;
	sub.s32 	%r763, %r229, %r228;
$L__BB14_77:
	add.s32 	%r336, %r764, -6;
	min.s32 	%r279, %r763, 6;
	mov.b32 	%r365, 0;
	st.shared.u32 	[%r81], %r365;
	st.shared.u32 	[%r81+1024], %r365;
	st.shared.u32 	[%r81+2048], %r365;
	st.shared.u32 	[%r81+3072], %r365;
	st.shared.u32 	[%r81+4096], %r365;
	st.shared.u32 	[%r81+5120], %r365;
	st.shared.u32 	[%r81+6144], %r365;
	st.shared.u32 	[%r81+7168], %r365;
	st.shared.u32 	[%r81+8192], %r365;
	st.shared.u32 	[%r81+9216], %r365;
	st.shared.u32 	[%r81+10240], %r365;
	st.shared.u32 	[%r81+11264], %r365;
	st.shared.u32 	[%r81+12288], %r365;
	st.shared.u32 	[%r81+13312], %r365;
	st.shared.u32 	[%r81+14336], %r365;
	st.shared.u32 	[%r81+15360], %r365;
	st.shared.u32 	[%r81+16384], %r365;
	st.shared.u32 	[%r81+17408], %r365;
	st.shared.u32 	[%r81+18432], %r365;
	st.shared.u32 	[%r81+19456], %r365;
	st.shared.u32 	[%r81+20480], %r365;
	st.shared.u32 	[%r81+21504], %r365;
	st.shared.u32 	[%r81+22528], %r365;
	st.shared.u32 	[%r81+23552], %r365;
	st.shared.u32 	[%r81+24576], %r365;
	st.shared.u32 	[%r81+25600], %r365;
	st.shared.u32 	[%r81+26624], %r365;
	st.shared.u32 	[%r81+27648], %r365;
	st.shared.u32 	[%r81+28672], %r365;
	st.shared.u32 	[%r81+29696], %r365;
	st.shared.u32 	[%r81+30720], %r365;
	st.shared.u32 	[%r81+31744], %r365;
	st.shared.u32 	[%r81+32768], %r365;
	// begin inline asm
	bmsk.clamp.b32 %r277, %r365, %r279;
	// end inline asm
	setp.eq.s32 	%p60, %r783, 2147483647;
	selp.b32 	%r281, -2147483648, %r783, %p60;
	// begin inline asm
	shr.b32 %r280, %r281, %r336;
	// end inline asm
	and.b32  	%r368, %r277, %r280;
	shl.b32 	%r369, %r368, 10;
	and.b32  	%r370, %r369, 31744;
	add.s32 	%r371, %r81, %r370;
	shr.u32 	%r372, %r368, 4;
	and.b32  	%r373, %r372, 268435454;
	add.s32 	%r109, %r371, %r373;
	ld.shared.u16 	%rs1, [%r109];
	add.s16 	%rs20, %rs1, 1;
	st.shared.u16 	[%r109], %rs20;
	setp.eq.s32 	%p61, %r782, 2147483647;
	selp.b32 	%r284, -2147483648, %r782, %p61;
	// begin inline asm
	shr.b32 %r283, %r284, %r336;
	// end inline asm
	and.b32  	%r374, %r277, %r283;
	shl.b32 	%r375, %r374, 10;
	and.b32  	%r376, %r375, 31744;
	add.s32 	%r377, %r81, %r376;
	shr.u32 	%r378, %r374, 4;
	and.b32  	%r379, %r378, 268435454;
	add.s32 	%r110, %r377, %r379;
	ld.shared.u16 	%rs2, [%r110];
	add.s16 	%rs21, %rs2, 1;
	st.shared.u16 	[%r110], %rs21;
	setp.eq.s32 	%p62, %r781, 2147483647;
	selp.b32 	%r287, -2147483648, %r781, %p62;
	// begin inline asm
	shr.b32 %r286, %r287, %r336;
	// end inline asm
	and.b32  	%r380, %r277, %r286;
	shl.b32 	%r381, %r380, 10;
	and.b32  	%r382, %r381, 31744;
	add.s32 	%r383, %r81, %r382;
	shr.u32 	%r384, %r380, 4;
	and.b32  	%r385, %r384, 268435454;
	add.s32 	%r111, %r383, %r385;
	ld.shared.u16 	%rs3, [%r111];
	add.s16 	%rs22, %rs3, 1;
	st.shared.u16 	[%r111], %rs22;
	setp.eq.s32 	%p63, %r780, 2147483647;
	selp.b32 	%r290, -2147483648, %r780, %p63;
	// begin inline asm
	shr.b32 %r289, %r290, %r336;
	// end inline asm
	and.b32  	%r386, %r277, %r289;
	shl.b32 	%r387, %r386, 10;
	and.b32  	%r388, %r387, 31744;
	add.s32 	%r389, %r81, %r388;
	shr.u32 	%r390, %r386, 4;
	and.b32  	%r391, %r390, 268435454;
	add.s32 	%r112, %r389, %r391;
	ld.shared.u16 	%rs4, [%r112];
	add.s16 	%rs23, %rs4, 1;
	st.shared.u16 	[%r112], %rs23;
	setp.eq.s32 	%p64, %r779, 2147483647;
	selp.b32 	%r293, -2147483648, %r779, %p64;
	// begin inline asm
	shr.b32 %r292, %r293, %r336;
	// end inline asm
	and.b32  	%r392, %r277, %r292;
	shl.b32 	%r393, %r392, 10;
	and.b32  	%r394, %r393, 31744;
	add.s32 	%r395, %r81, %r394;
	shr.u32 	%r396, %r392, 4;
	and.b32  	%r397, %r396, 268435454;
	add.s32 	%r113, %r395, %r397;
	ld.shared.u16 	%rs5, [%r113];
	add.s16 	%rs24, %rs5, 1;
	st.shared.u16 	[%r113], %rs24;
	setp.eq.s32 	%p65, %r778, 2147483647;
	selp.b32 	%r296, -2147483648, %r778, %p65;
	// begin inline asm
	shr.b32 %r295, %r296, %r336;
	// end inline asm
	and.b32  	%r398, %r277, %r295;
	shl.b32 	%r399, %r398, 10;
	and.b32  	%r400, %r399, 31744;
	add.s32 	%r401, %r81, %r400;
	shr.u32 	%r402, %r398, 4;
	and.b32  	%r403, %r402, 268435454;
	add.s32 	%r114, %r401, %r403;
	ld.shared.u16 	%rs6, [%r114];
	add.s16 	%rs25, %rs6, 1;
	st.shared.u16 	[%r114], %rs25;
	setp.eq.s32 	%p66, %r777, 2147483647;
	selp.b32 	%r299, -2147483648, %r777, %p66;
	// begin inline asm
	shr.b32 %r298, %r299, %r336;
	// end inline asm
	and.b32  	%r404, %r277, %r298;
	shl.b32 	%r405, %r404, 10;
	and.b32  	%r406, %r405, 31744;
	add.s32 	%r407, %r81, %r406;
	shr.u32 	%r408, %r404, 4;
	and.b32  	%r409, %r408, 268435454;
	add.s32 	%r115, %r407, %r409;
	ld.shared.u16 	%rs7, [%r115];
	add.s16 	%rs26, %rs7, 1;
	st.shared.u16 	[%r115], %rs26;
	setp.eq.s32 	%p67, %r776, 2147483647;
	selp.b32 	%r302, -2147483648, %r776, %p67;
	// begin inline asm
	shr.b32 %r301, %r302, %r336;
	// end inline asm
	and.b32  	%r410, %r277, %r301;
	shl.b32 	%r411, %r410, 10;
	and.b32  	%r412, %r411, 31744;
	add.s32 	%r413, %r81, %r412;
	shr.u32 	%r414, %r410, 4;
	and.b32  	%r415, %r414, 268435454;
	add.s32 	%r116, %r413, %r415;
	ld.shared.u16 	%rs8, [%r116];
	add.s16 	%rs27, %rs8, 1;
	st.shared.u16 	[%r116], %rs27;
	setp.eq.s32 	%p68, %r775, 2147483647;
	selp.b32 	%r305, -2147483648, %r775, %p68;
	// begin inline asm
	shr.b32 %r304, %r305, %r336;
	// end inline asm
	and.b32  	%r416, %r277, %r304;
	shl.b32 	%r417, %r416, 10;
	and.b32  	%r418, %r417, 31744;
	add.s32 	%r419, %r81, %r418;
	shr.u32 	%r420, %r416, 4;
	and.b32  	%r421, %r420, 268435454;
	add.s32 	%r117, %r419, %r421;
	ld.shared.u16 	%rs9, [%r117];
	add.s16 	%rs28, %rs9, 1;
	st.shared.u16 	[%r117], %rs28;
	setp.eq.s32 	%p69, %r774, 2147483647;
	selp.b32 	%r308, -2147483648, %r774, %p69;
	// begin inline asm
	shr.b32 %r307, %r308, %r336;
	// end inline asm
	and.b32  	%r422, %r277, %r307;
	shl.b32 	%r423, %r422, 10;
	and.b32  	%r424, %r423, 31744;
	add.s32 	%r425, %r81, %r424;
	shr.u32 	%r426, %r422, 4;
	and.b32  	%r427, %r426, 268435454;
	add.s32 	%r118, %r425, %r427;
	ld.shared.u16 	%rs10, [%r118];
	add.s16 	%rs29, %rs10, 1;
	st.shared.u16 	[%r118], %rs29;
	setp.eq.s32 	%p70, %r773, 2147483647;
	selp.b32 	%r311, -2147483648, %r773, %p70;
	// begin inline asm
	shr.b32 %r310, %r311, %r336;
	// end inline asm
	and.b32  	%r428, %r277, %r310;
	shl.b32 	%r429, %r428, 10;
	and.b32  	%r430, %r429, 31744;
	add.s32 	%r431, %r81, %r430;
	shr.u32 	%r432, %r428, 4;
	and.b32  	%r433, %r432, 268435454;
	add.s32 	%r119, %r431, %r433;
	ld.shared.u16 	%rs11, [%r119];
	add.s16 	%rs30, %rs11, 1;
	st.shared.u16 	[%r119], %rs30;
	setp.eq.s32 	%p71, %r772, 2147483647;
	selp.b32 	%r314, -2147483648, %r772, %p71;
	// begin inline asm
	shr.b32 %r313, %r314, %r336;
	// end inline asm
	and.b32  	%r434, %r277, %r313;
	shl.b32 	%r435, %r434, 10;
	and.b32  	%r436, %r435, 31744;
	add.s32 	%r437, %r81, %r436;
	shr.u32 	%r438, %r434, 4;
	and.b32  	%r439, %r438, 268435454;
	add.s32 	%r120, %r437, %r439;
	ld.shared.u16 	%rs12, [%r120];
	add.s16 	%rs31, %rs12, 1;
	st.shared.u16 	[%r120], %rs31;
	setp.eq.s32 	%p72, %r771, 2147483647;
	selp.b32 	%r317, -2147483648, %r771, %p72;
	// begin inline asm
	shr.b32 %r316, %r317, %r336;
	// end inline asm
	and.b32  	%r440, %r277, %r316;
	shl.b32 	%r441, %r440, 10;
	and.b32  	%r442, %r441, 31744;
	add.s32 	%r443, %r81, %r442;
	shr.u32 	%r444, %r440, 4;
	and.b32  	%r445, %r444, 268435454;
	add.s32 	%r121, %r443, %r445;
	ld.shared.u16 	%rs13, [%r121];
	add.s16 	%rs32, %rs13, 1;
	st.shared.u16 	[%r121], %rs32;
	setp.eq.s32 	%p73, %r770, 2147483647;
	selp.b32 	%r320, -2147483648, %r770, %p73;
	// begin inline asm
	shr.b32 %r319, %r320, %r336;
	// end inline asm
	and.b32  	%r446, %r277, %r319;
	shl.b32 	%r447, %r446, 10;
	and.b32  	%r448, %r447, 31744;
	add.s32 	%r449, %r81, %r448;
	shr.u32 	%r450, %r446, 4;
	and.b32  	%r451, %r450, 268435454;
	add.s32 	%r122, %r449, %r451;
	ld.shared.u16 	%rs14, [%r122];
	add.s16 	%rs33, %rs14, 1;
	st.shared.u16 	[%r122], %rs33;
	setp.eq.s32 	%p74, %r769, 2147483647;
	selp.b32 	%r323, -2147483648, %r769, %p74;
	// begin inline asm
	shr.b32 %r322, %r323, %r336;
	// end inline asm
	and.b32  	%r452, %r277, %r322;
	shl.b32 	%r453, %r452, 10;
	and.b32  	%r454, %r453, 31744;
	add.s32 	%r455, %r81, %r454;
	shr.u32 	%r456, %r452, 4;
	and.b32  	%r457, %r456, 268435454;
	add.s32 	%r123, %r455, %r457;
	ld.shared.u16 	%rs15, [%r123];
	add.s16 	%rs34, %rs15, 1;
	st.shared.u16 	[%r123], %rs34;
	setp.eq.s32 	%p75, %r768, 2147483647;
	selp.b32 	%r326, -2147483648, %r768, %p75;
	// begin inline asm
	shr.b32 %r325, %r326, %r336;
	// end inline asm
	and.b32  	%r458, %r277, %r325;
	shl.b32 	%r459, %r458, 10;
	and.b32  	%r460, %r459, 31744;
	add.s32 	%r461, %r81, %r460;
	shr.u32 	%r462, %r458, 4;
	and.b32  	%r463, %r462, 268435454;
	add.s32 	%r124, %r461, %r463;
	ld.shared.u16 	%rs16, [%r124];
	add.s16 	%rs35, %rs16, 1;
	st.shared.u16 	[%r124], %rs35;
	setp.eq.s32 	%p76, %r767, 2147483647;
	selp.b32 	%r329, -2147483648, %r767, %p76;
	// begin inline asm
	shr.b32 %r328, %r329, %r336;
	// end inline asm
	and.b32  	%r464, %r277, %r328;
	shl.b32 	%r465, %r464, 10;
	and.b32  	%r466, %r465, 31744;
	add.s32 	%r467, %r81, %r466;
	shr.u32 	%r468, %r464, 4;
	and.b32  	%r469, %r468, 268435454;
	add.s32 	%r125, %r467, %r469;
	ld.shared.u16 	%rs17, [%r125];
	add.s16 	%rs36, %rs17, 1;
	st.shared.u16 	[%r125], %rs36;
	setp.eq.s32 	%p77, %r766, 2147483647;
	selp.b32 	%r332, -2147483648, %r766, %p77;
	// begin inline asm
	shr.b32 %r331, %r332, %r336;
	// end inline asm
	and.b32  	%r470, %r277, %r331;
	shl.b32 	%r471, %r470, 10;
	and.b32  	%r472, %r471, 31744;
	add.s32 	%r473, %r81, %r472;
	shr.u32 	%r474, %r470, 4;
	and.b32  	%r475, %r474, 268435454;
	add.s32 	%r126, %r473, %r475;
	ld.shared.u16 	%rs18, [%r126];
	add.s16 	%rs37, %rs18, 1;
	st.shared.u16 	[%r126], %rs37;
	setp.eq.s32 	%p78, %r765, 2147483647;
	selp.b32 	%r335, -2147483648, %r765, %p78;
	// begin inline asm
	shr.b32 %r334, %r335, %r336;
	// end inline asm
	and.b32  	%r476, %r277, %r334;
	shl.b32 	%r477, %r476, 10;
	and.b32  	%r478, %r477, 31744;
	add.s32 	%r479, %r81, %r478;
	shr.u32 	%r480, %r476, 4;
	and.b32  	%r481, %r480, 268435454;
	add.s32 	%r127, %r479, %r481;
	ld.shared.u16 	%rs19, [%r127];
	add.s16 	%rs38, %rs19, 1;
	st.shared.u16 	[%r127], %rs38;
	bar.sync 	0;
	ld.shared.u32 	%r128, [%r82];
	ld.shared.u32 	%r482, [%r82+4];
	ld.shared.u32 	%r483, [%r82+8];
	ld.shared.u32 	%r484, [%r82+12];
	ld.shared.u32 	%r485, [%r82+16];
	ld.shared.u32 	%r486, [%r82+20];
	ld.shared.u32 	%r487, [%r82+24];
	ld.shared.u32 	%r488, [%r82+28];
	ld.shared.u32 	%r489, [%r82+32];
	ld.shared.u32 	%r490, [%r82+36];
	ld.shared.u32 	%r491, [%r82+40];
	ld.shared.u32 	%r492, [%r82+44];
	ld.shared.u32 	%r493, [%r82+48];
	ld.shared.u32 	%r494, [%r82+52];
	ld.shared.u32 	%r495, [%r82+56];
	ld.shared.u32 	%r496, [%r82+60];
	ld.shared.u32 	%r497, [%r82+64];
	ld.shared.u32 	%r498, [%r82+68];
	ld.shared.u32 	%r499, [%r82+72];
	ld.shared.u32 	%r500, [%r82+76];
	ld.shared.u32 	%r501, [%r82+80];
	ld.shared.u32 	%r502, [%r82+84];
	ld.shared.u32 	%r503, [%r82+88];
	ld.shared.u32 	%r504, [%r82+92];
	ld.shared.u32 	%r505, [%r82+96];
	ld.shared.u32 	%r506, [%r82+100];
	ld.shared.u32 	%r507, [%r82+104];
	ld.shared.u32 	%r508, [%r82+108];
	ld.shared.u32 	%r509, [%r82+112];
	ld.shared.u32 	%r510, [%r82+116];
	ld.shared.u32 	%r511, [%r82+120];
	ld.shared.u32 	%r512, [%r82+124];
	ld.shared.u32 	%r513, [%r82+128];
	add.s32 	%r129, %r482, %r128;
	add.s32 	%r130, %r483, %r129;
	add.s32 	%r131, %r484, %r130;
	add.s32 	%r132, %r485, %r131;
	add.s32 	%r133, %r486, %r132;
	add.s32 	%r134, %r487, %r133;
	add.s32 	%r135, %r488, %r134;
	add.s32 	%r136, %r489, %r135;
	add.s32 	%r137, %r490, %r136;
	add.s32 	%r138, %r491, %r137;
	add.s32 	%r139, %r492, %r138;
	add.s32 	%r140, %r493, %r139;
	add.s32 	%r141, %r494, %r140;
	add.s32 	%r142, %r495, %r141;
	add.s32 	%r143, %r496, %r142;
	add.s32 	%r144, %r497, %r143;
	add.s32 	%r145, %r498, %r144;
	add.s32 	%r146, %r499, %r145;
	add.s32 	%r147, %r500, %r146;
	add.s32 	%r148, %r501, %r147;
	add.s32 	%r149, %r502, %r148;
	add.s32 	%r150, %r503, %r149;
	add.s32 	%r151, %r504, %r150;
	add.s32 	%r152, %r505, %r151;
	add.s32 	%r153, %r506, %r152;
	add.s32 	%r154, %r507, %r153;
	add.s32 	%r155, %r508, %r154;
	add.s32 	%r156, %r509, %r155;
	add.s32 	%r157, %r510, %r156;
	add.s32 	%r158, %r511, %r157;
	add.s32 	%r159, %r512, %r158;
	add.s32 	%r342, %r513, %r159;
	// begin inline asm
	mov.u32 %r337, %laneid;
	// end inline asm
	mov.b32 	%r340, 1;
	mov.b32 	%r367, -1;
	// begin inline asm
	{  .reg .u32 r0;  .reg .pred p;  shfl.sync.up.b32 r0|p, %r342, %r340, %r365, %r367;  @p add.u32 r0, r0, %r342;  mov.u32 %r338, r0;}
	// end inline asm
	mov.b32 	%r346, 2;
	// begin inline asm
	{  .reg .u32 r0;  .reg .pred p;  shfl.sync.up.b32 r0|p, %r338, %r346, %r365, %r367;  @p add.u32 r0, r0, %r338;  mov.u32 %r344, r0;}
	// end inline asm
	mov.b32 	%r352, 4;
	// begin inline asm
	{  .reg .u32 r0;  .reg .pred p;  shfl.sync.up.b32 r0|p, %r344, %r352, %r365, %r367;  @p add.u32 r0, r0, %r344;  mov.u32 %r350, r0;}
	// end inline asm
	mov.b32 	%r358, 8;
	// begin inline asm
	{  .reg .u32 r0;  .reg .pred p;  shfl.sync.up.b32 r0|p, %r350, %r358, %r365, %r367;  @p add.u32 r0, r0, %r350;  mov.u32 %r356, r0;}
	// end inline asm
	mov.b32 	%r364, 16;
	// begin inline asm
	{  .reg .u32 r0;  .reg .pred p;  shfl.sync.up.b32 r0|p, %r356, %r364, %r365, %r367;  @p add.u32 r0, r0, %r356;  mov.u32 %r362, r0;}
	// end inline asm
	setp.ne.s32 	%p79, %r337, 31;
	@%p79 bra 	$L__BB14_79;
	st.shared.u32 	[%r83], %r362;
$L__BB14_79:
	sub.s32 	%r514, %r362, %r342;
	setp.gt.u32 	%p80, %r2, 31;
	setp.eq.s32 	%p81, %r80, 7;
	setp.eq.s32 	%p82, %r80, 6;
	setp.eq.s32 	%p83, %r80, 5;
	setp.eq.s32 	%p84, %r80, 4;
	setp.eq.s32 	%p85, %r80, 3;
	setp.eq.s32 	%p86, %r80, 2;
	setp.eq.s32 	%p87, %r80, 1;
	bar.sync 	0;
	ld.shared.v4.u32 	{%r515, %r516, %r517, %r518}, [_ZZN3cub18CUB_300001_SM_10006detail10radix_sort31DeviceRadixSortSingleTileKernelINS1_5radix10policy_hubIffyE10Policy1000ELNS0_9SortOrderE0EffyNS1_21identity_decomposer_tEEEvPKT1_PSA_PKT2_PSE_T3_iiT4_E12temp_storage+33792];
	selp.b32 	%r519, %r515, %r784, %p87;
	add.s32 	%r520, %r516, %r515;
	selp.b32 	%r521, %r520, %r519, %p86;
	add.s32 	%r522, %r520, %r517;
	selp.b32 	%r523, %r522, %r521, %p85;
	add.s32 	%r524, %r522, %r518;
	selp.b32 	%r525, %r524, %r523, %p84;
	ld.shared.v4.u32 	{%r526, %r527, %r528, %r529}, [_ZZN3cub18CUB_300001_SM_10006detail10radix_sort31DeviceRadixSortSingleTileKernelINS1_5radix10policy_hubIffyE10Policy1000ELNS0_9SortOrderE0EffyNS1_21identity_decomposer_tEEEvPKT1_PSA_PKT2_PSE_T3_iiT4_E12temp_storage+33808];
	add.s32 	%r530, %r524, %r526;
	selp.b32 	%r531, %r530, %r525, %p83;
	add.s32 	%r532, %r530, %r527;
	selp.b32 	%r533, %r532, %r531, %p82;
	add.s32 	%r534, %r532, %r528;
	selp.b32 	%r784, %r534, %r533, %p81;
	add.s32 	%r164, %r534, %r529;
	setp.ne.s32 	%p88, %r337, 0;
	selp.b32 	%r535, %r514, 0, %p88;
	add.s32 	%r536, %r784, %r535;
	or.pred  	%p89, %p80, %p88;
	selp.b32 	%r785, %r536, %r514, %p80;
	@%p89 bra 	$L__BB14_81;
	shl.b32 	%r785, %r164, 16;
	st.shared.u32 	[_ZZN3cub18CUB_300001_SM_10006detail10radix_sort31DeviceRadixSortSingleTileKernelINS1_5radix10policy_hubIffyE10Policy1000ELNS0_9SortOrderE0EffyNS1_21identity_decomposer_tEEEvPKT1_PSA_PKT2_PSE_T3_iiT4_E12temp_storage+33832], %r785;
$L__BB14_81:
	setp.eq.s32 	%p90, %r2, 0;
	bar.sync 	0;
	ld.shared.u32 	%r537, [_ZZN3cub18CUB_300001_SM_10006detail10radix_sort31DeviceRadixSortSingleTileKernelINS1_5radix10policy_hubIffyE10Policy1000ELNS0_9SortOrderE0EffyNS1_21identity_decomposer_tEEEvPKT1_PSA_PKT2_PSE_T3_iiT4_E12temp_storage+33832];
	selp.b32 	%r538, 0, %r537, %p90;
	add.s32 	%r539, %r785, %r538;
	add.s32 	%r540, %r128, %r539;
	add.s32 	%r541, %r129, %r539;
	add.s32 	%r542, %r130, %r539;
	add.s32 	%r543, %r131, %r539;
	add.s32 	%r544, %r132, %r539;
	add.s32 	%r545, %r133, %r539;
	add.s32 	%r546, %r134, %r539;
	add.s32 	%r547, %r135, %r539;
	add.s32 	%r548, %r136, %r539;
	add.s32 	%r549, %r137, %r539;
	add.s32 	%r550, %r138, %r539;
	add.s32 	%r551, %r139, %r539;
	add.s32 	%r552, %r140, %r539;
	add.s32 	%r553, %r141, %r539;
	add.s32 	%r554, %r142, %r539;
	add.s32 	%r555, %r143, %r539;
	add.s32 	%r556, %r144, %r539;
	add.s32 	%r557, %r145, %r539;
	add.s32 	%r558, %r146, %r539;
	add.s32 	%r559, %r147, %r539;
	add.s32 	%r560, %r148, %r539;
	add.s32 	%r561, %r149, %r539;
	add.s32 	%r562, %r150, %r539;
	add.s32 	%r563, %r151, %r539;
	add.s32 	%r564, %r152, %r539;
	add.s32 	%r565, %r153, %r539;
	add.s32 	%r566, %r154, %r539;
	add.s32 	%r567, %r155, %r539;
	add.s32 	%r568, %r156, %r539;
	add.s32 	%r569, %r157, %r539;
	add.s32 	%r570, %r158, %r539;
	add.s32 	%r571, %r159, %r539;
	st.shared.u32 	[%r82], %r539;
	st.shared.u32 	[%r82+4], %r540;
	st.shared.u32 	[%r82+8], %r541;
	st.shared.u32 	[%r82+12], %r542;
	st.shared.u32 	[%r82+16], %r543;
	st.shared.u32 	[%r82+20], %r544;
	st.shared.u32 	[%r82+24], %r545;
	st.shared.u32 	[%r82+28], %r546;
	st.shared.u32 	[%r82+32], %r547;
	st.shared.u32 	[%r82+36], %r548;
	st.shared.u32 	[%r82+40], %r549;
	st.shared.u32 	[%r82+44], %r550;
	st.shared.u32 	[%r82+48], %r551;
	st.shared.u32 	[%r82+52], %r552;
	st.shared.u32 	[%r82+56], %r553;
	st.shared.u32 	[%r82+60], %r554;
	st.shared.u32 	[%r82+64], %r555;
	st.shared.u32 	[%r82+68], %r556;
	st.shared.u32 	[%r82+72], %r557;
	st.shared.u32 	[%r82+76], %r558;
	st.shared.u32 	[%r82+80], %r559;
	st.shared.u32 	[%r82+84], %r560;
	st.shared.u32 	[%r82+88], %r561;
	st.shared.u32 	[%r82+92], %r562;
	st.shared.u32 	[%r82+96], %r563;
	st.shared.u32 	[%r82+100], %r564;
	st.shared.u32 	[%r82+104], %r565;
	st.shared.u32 	[%r82+108], %r566;
	st.shared.u32 	[%r82+112], %r567;
	st.shared.u32 	[%r82+116], %r568;
	st.shared.u32 	[%r82+120], %r569;
	st.shared.u32 	[%r82+124], %r570;
	st.shared.u32 	[%r82+128], %r571;
	bar.sync 	0;
	cvt.u32.u16 	%r572, %rs1;
	ld.shared.u16 	%r573, [%r109];
	add.s32 	%r168, %r573, %r572;
	cvt.u32.u16 	%r574, %rs2;
	ld.shared.u16 	%r575, [%r110];
	add.s32 	%r169, %r575, %r574;
	cvt.u32.u16 	%r576, %rs3;
	ld.shared.u16 	%r577, [%r111];
	add.s32 	%r170, %r577, %r576;
	cvt.u32.u16 	%r578, %rs4;
	ld.shared.u16 	%r579, [%r112];
	add.s32 	%r171, %r579, %r578;
	cvt.u32.u16 	%r580, %rs5;
	ld.shared.u16 	%r581, [%r113];
	add.s32 	%r172, %r581, %r580;
	cvt.u32.u16 	%r582, %rs6;
	ld.shared.u16 	%r583, [%r114];
	add.s32 	%r173, %r583, %r582;
	cvt.u32.u16 	%r584, %rs7;
	ld.shared.u16 	%r585, [%r115];
	add.s32 	%r174, %r585, %r584;
	cvt.u32.u16 	%r586, %rs8;
	ld.shared.u16 	%r587, [%r116];
	add.s32 	%r175, %r587, %r586;
	cvt.u32.u16 	%r588, %rs9;
	ld.shared.u16 	%r589, [%r117];
	add.s32 	%r176, %r589, %r588;
	cvt.u32.u16 	%r590, %rs10;
	ld.shared.u16 	%r591, [%r118];
	add.s32 	%r177, %r591, %r590;
	cvt.u32.u16 	%r592, %rs11;
	ld.shared.u16 	%r593, [%r119];
	add.s32 	%r178, %r593, %r592;
	cvt.u32.u16 	%r594, %rs12;
	ld.shared.u16 	%r595, [%r120];
	add.s32 	%r179, %r595, %r594;
	cvt.u32.u16 	%r596, %rs13;
	ld.shared.u16 	%r597, [%r121];
	add.s32 	%r180, %r597, %r596;
	cvt.u32.u16 	%r598, %rs14;
	ld.shared.u16 	%r599, [%r122];
	add.s32 	%r181, %r599, %r598;
	cvt.u32.u16 	%r600, %rs15;
	ld.shared.u16 	%r601, [%r123];
	add.s32 	%r182, %r601, %r600;
	cvt.u32.u16 	%r602, %rs16;
	ld.shared.u16 	%r603, [%r124];
	add.s32 	%r183, %r603, %r602;
	cvt.u32.u16 	%r604, %rs17;
	ld.shared.u16 	%r605, [%r125];
	add.s32 	%r184, %r605, %r604;
	cvt.u32.u16 	%r606, %rs18;
	ld.shared.u16 	%r607, [%r126];
	add.s32 	%r185, %r607, %r606;
	cvt.u32.u16 	%r608, %rs19;
	ld.shared.u16 	%r609, [%r127];
	add.s32 	%r186, %r609, %r608;
	bar.sync 	0;
	setp.lt.s32 	%p91, %r764, %r229;
	@%p91 bra 	$L__BB14_121;
	cvt.u64.u32 	%rd15, %r2;
	shl.b32 	%r610, %r168, 2;
	mov.u32 	%r611, _ZZN3cub18CUB_300001_SM_10006detail10radix_sort31DeviceRadixSortSingleTileKernelINS1_5radix10policy_hubIffyE10Policy1000ELNS0_9SortOrderE0EffyNS1_21identity_decomposer_tEEEvPKT1_PSA_PKT2_PSE_T3_iiT4_E12temp_storage;
	add.s32 	%r612, %r611, %r610;
	st.shared.u32 	[%r612], %r783;
	shl.b32 	%r613, %r169, 2;
	add.s32 	%r614, %r611, %r613;
	st.shared.u32 	[%r614], %r782;
	shl.b32 	%r615, %r170, 2;
	add.s32 	%r616, %r611, %r615;
	st.shared.u32 	[%r616], %r781;
	shl.b32 	%r617, %r171, 2;
	add.s32 	%r618, %r611, %r617;
	st.shared.u32 	[%r618], %r780;
	shl.b32 	%r619, %r172, 2;
	add.s32 	%r620, %r611, %r619;
	st.shared.u32 	[%r620], %r779;
	shl.b32 	%r621, %r173, 2;
	add.s32 	%r622, %r611, %r621;
	st.shared.u32 	[%r622], %r778;
	shl.b32 	%r623, %r174, 2;
	add.s32 	%r624, %r611, %r623;
	st.shared.u32 	[%r624], %r777;
	shl.b32 	%r625, %r175, 2;
	add.s32 	%r626, %r611, %r625;
	st.shared.u32 	[%r626], %r776;
	shl.b32 	%r627, %r176, 2;
	add.s32 	%r628, %r611, %r627;
	st.shared.u32 	[%r628], %r775;
	shl.b32 	%r629, %r177, 2;
	add.s32 	%r630, %r611, %r629;
	st.shared.u32 	[%r630], %r774;
	shl.b32 	%r631, %r178, 2;
	add.s32 	%r632, %r611, %r631;
	st.shared.u32 	[%r632], %r773;
	shl.b32 	%r633, %r179, 2;
	add.s32 	%r634, %r611, %r633;
	st.shared.u32 	[%r634], %r772;
	shl.b32 	%r635, %r180, 2;
	add.s32 	%r636, %r611, %r635;
	st.shared.u32 	[%r636], %r771;
	shl.b32 	%r637, %r181, 2;
	add.s32 	%r638, %r611, %r637;
	st.shared.u32 	[%r638], %r770;
	shl.b32 	%r639, %r182, 2;
	add.s32 	%r640, %r611, %r639;
	st.shared.u32 	[%r640], %r769;
	shl.b32 	%r641, %r183, 2;
	add.s32 	%r642, %r611, %r641;
	st.shared.u32 	[%r642], %r768;
	shl.b32 	%r643, %r184, 2;
	add.s32 	%r644, %r611, %r643;
	st.shared.u32 	[%r644], %r767;
	shl.b32 	%r645, %r185, 2;
	add.s32 	%r646, %r611, %r645;
	st.shared.u32 	[%r646], %r766;
	shl.b32 	%r647, %r186, 2;
	add.s32 	%r648, %r611, %r647;
	st.shared.u32 	[%r648], %r765;
	bar.sync 	0;
	mad.lo.s32 	%r187, %r2, -72, %r84;
	ld.shared.u32 	%r188, [%r187];
	ld.shared.u32 	%r189, [%r187+1024];
	ld.shared.u32 	%r190, [%r187+2048];
	ld.shared.u32 	%r191, [%r187+3072];
	ld.shared.u32 	%r192, [%r187+4096];
	ld.shared.u32 	%r193, [%r187+5120];
	ld.shared.u32 	%r194, [%r187+6144];
	ld.shared.u32 	%r195, [%r187+7168];
	ld.shared.u32 	%r196, [%r187+8192];
	ld.shared.u32 	%r197, [%r187+9216];
	ld.shared.u32 	%r198, [%r187+10240];
	ld.shared.u32 	%r199, [%r187+11264];
	ld.shared.u32 	%r200, [%r187+12288];
	ld.shared.u32 	%r201, [%r187+13312];
	ld.shared.u32 	%r202, [%r187+14336];
	ld.shared.u32 	%r203, [%r187+15360];
	ld.shared.u32 	%r204, [%r187+16384];
	ld.shared.u32 	%r205, [%r187+17408];
	ld.shared.u32 	%r206, [%r187+18432];
	bar.sync 	0;
	st.shared.f32 	[%r612], %f152;
	st.shared.f32 	[%r614], %f151;
	st.shared.f32 	[%r616], %f150;
	st.shared.f32 	[%r618], %f149;
	st.shared.f32 	[%r620], %f148;
	st.shared.f32 	[%r622], %f147;
	st.shared.f32 	[%r624], %f146;
	st.shared.f32 	[%r626], %f145;
	st.shared.f32 	[%r628], %f144;
	st.shared.f32 	[%r630], %f143;
	st.shared.f32 	[%r632], %f142;
	st.shared.f32 	[%r634], %f141;
	st.shared.f32 	[%r636], %f140;
	st.shared.f32 	[%r638], %f139;
	st.shared.f32 	[%r640], %f138;
	st.shared.f32 	[%r642], %f137;
	st.shared.f32 	[%r644], %f136;
	st.shared.f32 	[%r646], %f135;
	st.shared.f32 	[%r648], %f134;
	bar.sync 	0;
	ld.shared.f32 	%f58, [%r187+1024];
	ld.shared.f32 	%f59, [%r187+2048];
	ld.shared.f32 	%f60, [%r187+3072];
	ld.shared.f32 	%f61, [%r187+4096];
	ld.shared.f32 	%f62, [%r187+5120];
	ld.shared.f32 	%f63, [%r187+6144];
	ld.shared.f32 	%f64, [%r187+7168];
	ld.shared.f32 	%f65, [%r187+8192];
	ld.shared.f32 	%f66, [%r187+9216];
	ld.shared.f32 	%f67, [%r187+10240];
	ld.shared.f32 	%f68, [%r187+11264];
	ld.shared.f32 	%f69, [%r187+12288];
	ld.shared.f32 	%f70, [%r187+13312];
	ld.shared.f32 	%f71, [%r187+14336];
	ld.shared.f32 	%f72, [%r187+15360];
	ld.shared.f32 	%f73, [%r187+16384];
	ld.shared.f32 	%f74, [%r187+17408];
	ld.shared.f32 	%f75, [%r187+18432];
	setp.gt.u64 	%p92, %rd2, %rd15;
	cvta.to.global.u64 	%rd16, %rd6;
	mul.wide.u32 	%rd17, %r2, 4;
	add.s64 	%rd4, %rd16, %rd17;
	cvta.to.global.u64 	%rd18, %rd8;
	add.s64 	%rd5, %rd18, %rd17;
	@%p92 bra 	$L__BB14_83;
	bra.uni 	$L__BB14_84;
$L__BB14_83:
	ld.shared.f32 	%f114, [%r187];
	setp.gt.s32 	%p93, %r188, -1;
	selp.b32 	%r649, -1, -2147483648, %p93;
	xor.b32  	%r650, %r649, %r188;
	st.global.u32 	[%rd4], %r650;
	st.global.f32 	[%rd5], %f114;
$L__BB14_84:
	add.s32 	%r651, %r2, 256;
	cvt.u64.u32 	%rd19, %r651;
	setp.le.u64 	%p94, %rd2, %rd19;
	@%p94 bra 	$L__BB14_86;
	setp.gt.s32 	%p95, %r189, -1;
	selp.b32 	%r652, -1, -2147483648, %p95;
	xor.b32  	%r653, %r652, %r189;
	st.global.u32 	[%rd4+1024], %r653;
	st.global.f32 	[%rd5+1024], %f58;
$L__BB14_86:
	add.s32 	%r654, %r2, 512;
	cvt.u64.u32 	%rd20, %r654;
	setp.le.u64 	%p96, %rd2, %rd20;
	@%p96 bra 	$L__BB14_88;
	setp.gt.s32 	%p97, %r190, -1;
	selp.b32 	%r655, -1, -2147483648, %p97;
	xor.b32  	%r656, %r655, %r190;
	st.global.u32 	[%rd4+2048], %r656;
	st.global.f32 	[%rd5+2048], %f59;
$L__BB14_88:
	add.s32 	%r657, %r2, 768;
	cvt.u64.u32 	%rd21, %r657;
	setp.le.u64 	%p98, %rd2, %rd21;
	@%p98 bra 	$L__BB14_90;
	setp.gt.s32 	%p99, %r191, -1;
	selp.b32 	%r658, -1, -2147483648, %p99;
	xor.b32  	%r659, %r658, %r191;
	st.global.u32 	[%rd4+3072], %r659;
	st.global.f32 	[%rd5+3072], %f60;
$L__BB14_90:
	or.b32  	%r660, %r2, 1024;
	cvt.u64.u32 	%rd22, %r660;
	setp.le.u64 	%p100, %rd2, %rd22;
	@%p100 bra 	$L__BB14_92;
	setp.gt.s32 	%p101, %r192, -1;
	selp.b32 	%r661, -1, -2147483648, %p101;
	xor.b32  	%r662, %r661, %r192;
	st.global.u32 	[%rd4+4096], %r662;
	st.global.f32 	[%rd5+4096], %f61;
$L__BB14_92:
	add.s32 	%r663, %r2, 1280;
	cvt.u64.u32 	%rd23, %r663;
	setp.le.u64 	%p102, %rd2, %rd23;
	@%p102 bra 	$L__BB14_94;
	setp.gt.s32 	%p103, %r193, -1;
	selp.b32 	%r664, -1, -2147483648, %p103;
	xor.b32  	%r665, %r664, %r193;
	st.global.u32 	[%rd4+5120], %r665;
	st.global.f32 	[%rd5+5120], %f62;
$L__BB14_94:
	add.s32 	%r666, %r2, 1536;
	cvt.u64.u32 	%rd24, %r666;
	setp.le.u64 	%p104, %rd2, %rd24;
	@%p104 bra 	$L__BB14_96;
	setp.gt.s32 	%p105, %r194, -1;
	selp.b32 	%r667, -1, -2147483648, %p105;
	xor.b32  	%r668, %r667, %r194;
	st.global.u32 	[%rd4+6144], %r668;
	st.global.f32 	[%rd5+6144], %f63;
$L__BB14_96:
	add.s32 	%r669, %r2, 1792;
	cvt.u64.u32 	%rd25, %r669;
	setp.le.u64 	%p106, %rd2, %rd25;
	@%p106 bra 	$L__BB14_98;
	setp.gt.s32 	%p107, %r195, -1;
	selp.b32 	%r670, -1, -2147483648, %p107;
	xor.b32  	%r671, %r670, %r195;
	st.global.u32 	[%rd4+7168], %r671;
	st.global.f32 	[%rd5+7168], %f64;
$L__BB14_98:
	or.b32  	%r672, %r2, 2048;
	cvt.u64.u32 	%rd26, %r672;
	setp.le.u64 	%p108, %rd2, %rd26;
	@%p108 bra 	$L__BB14_100;
	setp.gt.s32 	%p109, %r196, -1;
	selp.b32 	%r673, -1, -2147483648, %p109;
	xor.b32  	%r674, %r673, %r196;
	st.global.u32 	[%rd4+8192], %r674;
	st.global.f32 	[%rd5+8192], %f65;
$L__BB14_100:
	add.s32 	%r675, %r2, 2304;
	cvt.u64.u32 	%rd27, %r675;
	setp.le.u64 	%p110, %rd2, %rd27;
	@%p110 bra 	$L__BB14_102;
	setp.gt.s32 	%p111, %r197, -1;
	selp.b32 	%r676, -1, -2147483648, %p111;
	xor.b32  	%r677, %r676, %r197;
	st.global.u32 	[%rd4+9216], %r677;
	st.global.f32 	[%rd5+9216], %f66;
$L__BB14_102:
	add.s32 	%r678, %r2, 2560;
	cvt.u64.u32 	%rd28, %r678;
	setp.le.u64 	%p112, %rd2, %rd28;
	@%p112 bra 	$L__BB14_104;
	setp.gt.s32 	%p113, %r198, -1;
	selp.b32 	%r679, -1, -2147483648, %p113;
	xor.b32  	%r680, %r679, %r198;
	st.global.u32 	[%rd4+10240], %r680;
	st.global.f32 	[%rd5+10240], %f67;
$L__BB14_104:
	add.s32 	%r681, %r2, 2816;
	cvt.u64.u32 	%rd29, %r681;
	setp.le.u64 	%p114, %rd2, %rd29;
	@%p114 bra 	$L__BB14_106;
	setp.gt.s32 	%p115, %r199, -1;
	selp.b32 	%r682, -1, -2147483648, %p115;
	xor.b32  	%r683, %r682, %r199;
	st.global.u32 	[%rd4+11264], %r683;
	st.global.f32 	[%rd5+11264], %f68;
$L__BB14_106:
	or.b32  	%r684, %r2, 3072;
	cvt.u64.u32 	%rd30, %r684;
	setp.le.u64 	%p116, %rd2, %rd30;
	@%p116 bra 	$L__BB14_108;
	setp.gt.s32 	%p117, %r200, -1;
	selp.b32 	%r685, -1, -2147483648, %p117;
	xor.b32  	%r686, %r685, %r200;
	st.global.u32 	[%rd4+12288], %r686;
	st.global.f32 	[%rd5+12288], %f69;
$L__BB14_108:
	add.s32 	%r687, %r2, 3328;
	cvt.u64.u32 	%rd31, %r687;
	setp.le.u64 	%p118, %rd2, %rd31;
	@%p118 bra 	$L__BB14_110;
	setp.gt.s32 	%p119, %r201, -1;
	selp.b32 	%r688, -1, -2147483648, %p119;
	xor.b32  	%r689, %r688, %r201;
	st.global.u32 	[%rd4+13312], %r689;
	st.global.f32 	[%rd5+13312], %f70;
$L__BB14_110:
	add.s32 	%r690, %r2, 3584;
	cvt.u64.u32 	%rd32, %r690;
	setp.le.u64 	%p120, %rd2, %rd32;
	@%p120 bra 	$L__BB14_112;
	setp.gt.s32 	%p121, %r202, -1;
	selp.b32 	%r691, -1, -2147483648, %p121;
	xor.b32  	%r692, %r691, %r202;
	st.global.u32 	[%rd4+14336], %r692;
	st.global.f32 	[%rd5+14336], %f71;
$L__BB14_112:
	add.s32 	%r693, %r2, 3840;
	cvt.u64.u32 	%rd33, %r693;
	setp.le.u64 	%p122, %rd2, %rd33;
	@%p122 bra 	$L__BB14_114;
	setp.gt.s32 	%p123, %r203, -1;
	selp.b32 	%r694, -1, -2147483648, %p123;
	xor.b32  	%r695, %r694, %r203;
	st.global.u32 	[%rd4+15360], %r695;
	st.global.f32 	[%rd5+15360], %f72;
$L__BB14_114:
	or.b32  	%r696, %r2, 4096;
	cvt.u64.u32 	%rd34, %r696;
	setp.le.u64 	%p124, %rd2, %rd34;
	@%p124 bra 	$L__BB14_116;
	setp.gt.s32 	%p125, %r204, -1;
	selp.b32 	%r697, -1, -2147483648, %p125;
	xor.b32  	%r698, %r697, %r204;
	st.global.u32 	[%rd4+16384], %r698;
	st.global.f32 	[%rd5+16384], %f73;
$L__BB14_116:
	add.s32 	%r699, %r2, 4352;
	cvt.u64.u32 	%rd35, %r699;
	setp.le.u64 	%p126, %rd2, %rd35;
	@%p126 bra 	$L__BB14_118;
	setp.gt.s32 	%p127, %r205, -1;
	selp.b32 	%r700, -1, -2147483648, %p127;
	xor.b32  	%r701, %r700, %r205;
	st.global.u32 	[%rd4+17408], %r701;
	st.global.f32 	[%rd5+17408], %f74;
$L__BB14_118:
	add.s32 	%r702, %r2, 4608;
	cvt.u64.u32 	%rd36, %r702;
	setp.le.u64 	%p128, %rd2, %rd36;
	@%p128 bra 	$L__BB14_120;
	setp.gt.s32 	%p129, %r206, -1;
	selp.b32 	%r703, -1, -2147483648, %p129;
	xor.b32  	%r704, %r703, %r206;
	st.global.u32 	[%rd4+18432], %r704;
	st.global.f32 	[%rd5+18432], %f75;
$L__BB14_120:
	ret;
$L__BB14_121:
	shl.b32 	%r705, %r168, 2;
	mov.u32 	%r706, _ZZN3cub18CUB_300001_SM_10006detail10radix_sort31DeviceRadixSortSingleTileKernelINS1_5radix10policy_hubIffyE10Policy1000ELNS0_9SortOrderE0EffyNS1_21identity_decomposer_tEEEvPKT1_PSA_PKT2_PSE_T3_iiT4_E12temp_storage;
	add.s32 	%r707, %r706, %r705;
	st.shared.u32 	[%r707], %r783;
	shl.b32 	%r708, %r169, 2;
	add.s32 	%r709, %r706, %r708;
	st.shared.u32 	[%r709], %r782;
	shl.b32 	%r710, %r170, 2;
	add.s32 	%r711, %r706, %r710;
	st.shared.u32 	[%r711], %r781;
	shl.b32 	%r712, %r171, 2;
	add.s32 	%r713, %r706, %r712;
	st.shared.u32 	[%r713], %r780;
	shl.b32 	%r714, %r172, 2;
	add.s32 	%r715, %r706, %r714;
	st.shared.u32 	[%r715], %r779;
	shl.b32 	%r716, %r173, 2;
	add.s32 	%r717, %r706, %r716;
	st.shared.u32 	[%r717], %r778;
	shl.b32 	%r718, %r174, 2;
	add.s32 	%r719, %r706, %r718;
	st.shared.u32 	[%r719], %r777;
	shl.b32 	%r720, %r175, 2;
	add.s32 	%r721, %r706, %r720;
	st.shared.u32 	[%r721], %r776;
	shl.b32 	%r722, %r176, 2;
	add.s32 	%r723, %r706, %r722;
	st.shared.u32 	[%r723], %r775;
	shl.b32 	%r724, %r177, 2;
	add.s32 	%r725, %r706, %r724;
	st.shared.u32 	[%r725], %r774;
	shl.b32 	%r726, %r178, 2;
	add.s32 	%r727, %r706, %r726;
	st.shared.u32 	[%r727], %r773;
	shl.b32 	%r728, %r179, 2;
	add.s32 	%r729, %r706, %r728;
	st.shared.u32 	[%r729], %r772;
	shl.b32 	%r730, %r180, 2;
	add.s32 	%r731, %r706, %r730;
	st.shared.u32 	[%r731], %r771;
	shl.b32 	%r732, %r181, 2;
	add.s32 	%r733, %r706, %r732;
	st.shared.u32 	[%r733], %r770;
	shl.b32 	%r734, %r182, 2;
	add.s32 	%r735, %r706, %r734;
	st.shared.u32 	[%r735], %r769;
	shl.b32 	%r736, %r183, 2;
	add.s32 	%r737, %r706, %r736;
	st.shared.u32 	[%r737], %r768;
	shl.b32 	%r738, %r184, 2;
	add.s32 	%r739, %r706, %r738;
	st.shared.u32 	[%r739], %r767;
	shl.b32 	%r740, %r185, 2;
	add.s32 	%r741, %r706, %r740;
	st.shared.u32 	[%r741], %r766;
	shl.b32 	%r742, %r186, 2;
	add.s32 	%r743, %r706, %r742;
	st.shared.u32 	[%r743], %r765;
	bar.sync 	0;
	ld.shared.u32 	%r783, [%r84];
	ld.shared.u32 	%r782, [%r84+4];
	ld.shared.u32 	%r781, [%r84+8];
	ld.shared.u32 	%r780, [%r84+12];
	ld.shared.u32 	%r779, [%r84+16];
	ld.shared.u32 	%r778, [%r84+20];
	ld.shared.u32 	%r777, [%r84+24];
	ld.shared.u32 	%r776, [%r84+28];
	ld.shared.u32 	%r775, [%r84+32];
	ld.shared.u32 	%r774, [%r84+36];
	ld.shared.u32 	%r773, [%r84+40];
	ld.shared.u32 	%r772, [%r84+44];
	ld.shared.u32 	%r771, [%r84+48];
	ld.shared.u32 	%r770, [%r84+52];
	ld.shared.u32 	%r769, [%r84+56];
	ld.shared.u32 	%r768, [%r84+60];
	ld.shared.u32 	%r767, [%r84+64];
	ld.shared.u32 	%r766, [%r84+68];
	ld.shared.u32 	%r765, [%r84+72];
	bar.sync 	0;
	st.shared.f32 	[%r707], %f152;
	st.shared.f32 	[%r709], %f151;
	st.shared.f32 	[%r711], %f150;
	st.shared.f32 	[%r713], %f149;
	st.shared.f32 	[%r715], %f148;
	st.shared.f32 	[%r717], %f147;
	st.shared.f32 	[%r719], %f146;
	st.shared.f32 	[%r721], %f145;
	st.shared.f32 	[%r723], %f144;
	st.shared.f32 	[%r725], %f143;
	st.shared.f32 	[%r727], %f142;
	st.shared.f32 	[%r729], %f141;
	st.shared.f32 	[%r731], %f140;
	st.shared.f32 	[%r733], %f139;
	st.shared.f32 	[%r735], %f138;
	st.shared.f32 	[%r737], %f137;
	st.shared.f32 	[%r739], %f136;
	st.shared.f32 	[%r741], %f135;
	st.shared.f32 	[%r743], %f134;
	bar.sync 	0;
	ld.shared.f32 	%f152, [%r84];
	ld.shared.f32 	%f151, [%r84+4];
	ld.shared.f32 	%f150, [%r84+8];
	ld.shared.f32 	%f149, [%r84+12];
	ld.shared.f32 	%f148, [%r84+16];
	ld.shared.f32 	%f147, [%r84+20];
	ld.shared.f32 	%f146, [%r84+24];
	ld.shared.f32 	%f145, [%r84+28];
	ld.shared.f32 	%f144, [%r84+32];
	ld.shared.f32 	%f143, [%r84+36];
	ld.shared.f32 	%f142, [%r84+40];
	ld.shared.f32 	%f141, [%r84+44];
	ld.shared.f32 	%f140, [%r84+48];
	ld.shared.f32 	%f139, [%r84+52];
	ld.shared.f32 	%f138, [%r84+56];
	ld.shared.f32 	%f137, [%r84+60];
	ld.shared.f32 	%f136, [%r84+64];
	ld.shared.f32 	%f135, [%r84+68];
	ld.shared.f32 	%f134, [%r84+72];
	bar.sync 	0;
	add.s32 	%r764, %r764, 6;
	add.s32 	%r763, %r763, -6;
	bra.uni 	$L__BB14_77;

}
	// .globl	_ZN3cub18CUB_300001_SM_10006detail10radix_sort30DeviceRadixSortHistogramKernelINS1_5radix10policy_hubIffyE10Policy1000ELNS0_9SortOrderE0EfyNS1_21identity_decomposer_tEEEvPT2_PKT1_SA_iiT3_
.visible .entry _ZN3cub18CUB_300001_SM_10006detail10radix_sort30DeviceRadixSortHistogramKernelINS1_5radix10policy_hubIffyE10Policy1000ELNS0_9SortOrderE0EfyNS1_21identity_decomposer_tEEEvPT2_PKT1_SA_iiT3_(
	.param .u64 .ptr .align 1 _ZN3cub18CUB_300001_SM_10006detail10radix_sort30DeviceRadixSortHistogramKernelINS1_5radix10policy_hubIffyE10Policy1000ELNS0_9SortOrderE0EfyNS1_21identity_decomposer_tEEEvPT2_PKT1_SA_iiT3__param_0,
	.param .u64 .ptr .align 1 _ZN3cub18CUB_300001_SM_10006detail10radix_sort30DeviceRadixSortHistogramKernelINS1_5radix10policy_hubIffyE10Policy1000ELNS0_9SortOrderE0EfyNS1_21identity_decomposer_tEEEvPT2_PKT1_SA_iiT3__param_1,
	.param .u64 _ZN3cub18CUB_300001_SM_10006detail10radix_sort30DeviceRadixSortHistogramKernelINS1_5radix10policy_hubIffyE10Policy1000ELNS0_9SortOrderE0EfyNS1_21identity_decomposer_tEEEvPT2_PKT1_SA_iiT3__param_2,
	.param .u32 _ZN3cub18CUB_300001_SM_10006detail10radix_sort30DeviceRadixSortHistogramKernelINS1_5radix10policy_hubIffyE10Policy1000ELNS0_9SortOrderE0EfyNS1_21identity_decomposer_tEEEvPT2_PKT1_SA_iiT3__param_3,
	.param .u32 _ZN3cub18CUB_300001_SM_10006detail10radix_sort30DeviceRadixSortHistogramKernelINS1_5radix10policy_hubIffyE10Policy1000ELNS0_9SortOrderE0EfyNS1_21identity_decomposer_tEEEvPT2_PKT1_SA_iiT3__param_4,
	.param .align 1 .b8 _ZN3cub18CUB_300001_SM_10006detail10radix_sort30DeviceRadixSortHistogramKernelINS1_5radix10policy_hubIffyE10Policy1000ELNS0_9SortOrderE0EfyNS1_21identity_decomposer_tEEEvPT2_PKT1_SA_iiT3__param_5[1]
)
.maxntid 128
{
	.reg .pred 	%p<123>;
	.reg .b32 	%r<518>;
	.reg .b64 	%rd<137>;
	// demoted variable
	.shared .align 4 .b8 _ZZN3cub18CUB_300001_SM_10006detail10radix_sort30DeviceRadixSortHistogramKernelINS1_5radix10policy_hubIffyE10Policy1000ELNS0_9SortOrderE0EfyNS1_21identity_decomposer_tEEEvPT2_PKT1_SA_iiT3_E12temp_storage[4096];
	ld.param.u64 	%rd18, [_ZN3cub18CUB_300001_SM_10006detail10radix_sort30DeviceRadixSortHistogramKernelINS1_5radix10policy_hubIffyE10Policy1000ELNS0_9SortOrderE0EfyNS1_21identity_decomposer_tEEEvPT2_PKT1_SA_iiT3__param_0];
	ld.param.u64 	%rd19, [_ZN3cub18CUB_300001_SM_10006detail10radix_sort30DeviceRadixSortHistogramKernelINS1_5radix10policy_hubIffyE10Policy1000ELNS0_9SortOrderE0EfyNS1_21identity_decomposer_tEEEvPT2_PKT1_SA_iiT3__param_1];
	ld.param.u64 	%rd17, [_ZN3cub18CUB_300001_SM_10006detail10radix_sort30DeviceRadixSortHistogramKernelINS1_5radix10policy_hubIffyE10Policy1000ELNS0_9SortOrderE0EfyNS1_21identity_decomposer_tEEEvPT2_PKT1_SA_iiT3__param_2];
	ld.param.u32 	%r174, [_ZN3cub18CUB_300001_SM_10006detail10radix_sort30DeviceRadixSortHistogramKernelINS1_5radix10policy_hubIffyE10Policy1000ELNS0_9SortOrderE0EfyNS1_21identity_decomposer_tEEEvPT2_PKT1_SA_iiT3__param_3];
	ld.param.u32 	%r175, [_ZN3cub18CUB_300001_SM_10006detail10radix_sort30DeviceRadixSortHistogramKernelINS1_5radix10policy_hubIffyE10Policy1000ELNS0_9SortOrderE0EfyNS1_21identity_decomposer_tEEEvPT2_PKT1_SA_iiT3__param_4];
	cvta.to.global.u64 	%rd1, %rd19;
	cvta.to.global.u64 	%rd2, %rd18;
	setp.eq.s64 	%p2, %rd17, 0;
	@%p2 bra 	$L__BB15_153;
	sub.s32 	%r176, %r175, %r174;
	add.s32 	%r177, %r176, 7;
	shr.s32 	%r178, %r177, 31;
	shr.u32 	%r179, %r178, 29;
	add.s32 	%r180, %r177, %r179;
	shr.s32 	%r181, %r180, 3;
	mov.u32 	%r182, %tid.x;
	setp.gt.u32 	%p3, %r182, 255;
	setp.lt.s32 	%p4, %r177, 8;
	mov.u32 	%r183, %ctaid.x;
	shl.b32 	%r184, %r183, 11;
	cvt.u64.u32 	%rd3, %r184;
	mov.u32 	%r185, %nctaid.x;
	shl.b32 	%r186, %r185, 11;
	cvt.u64.u32 	%rd4, %r186;
	add.s32 	%r1, %r181, -1;
	and.b32  	%r2, %r181, 15;
	and.b32  	%r3, %r181, 7;
	add.s32 	%r4, %r3, -1;
	and.b32  	%r5, %r181, 3;
	or.pred  	%p1, %p3, %p4;
	shl.b32 	%r187, %r182, 2;
	mov.u32 	%r188, _ZZN3cub18CUB_300001_SM_10006detail10radix_sort30DeviceRadixSortHistogramKernelINS1_5radix10policy_hubIffyE10Policy1000ELNS0_9SortOrderE0EfyNS1_21identity_decomposer_tEEEvPT2_PKT1_SA_iiT3_E12temp_storage;
	add.s32 	%r6, %r188, %r187;
	and.b32  	%r7, %r181, 268435440;
	cvt.u64.u32 	%rd5, %r182;
	add.s32 	%r8, %r182, 128;
	add.s32 	%r9, %r182, 256;
	add.s32 	%r10, %r182, 384;
	add.s32 	%r11, %r182, 512;
	add.s32 	%r12, %r182, 640;
	add.s32 	%r13, %r182, 768;
	or.b32  	%r14, %r182, 1024;
	add.s32 	%r15, %r182, 1920;
	and.b32  	%r16, %r181, 268435448;
	and.b32  	%r17, %r181, 1;
	neg.s32 	%r18, %r7;
	add.s32 	%r19, %r6, 8192;
	add.s64 	%rd21, %rd17, -1;
	shr.u64 	%rd22, %rd21, 30;
	add.s64 	%rd23, %rd22, 1;
	min.u64 	%rd6, %rd23, %rd17;
	mov.b64 	%rd135, 0;
$L__BB15_2:
	@%p1 bra 	$L__BB15_30;
	setp.lt.u32 	%p5, %r1, 15;
	mov.b32 	%r471, 0;
	@%p5 bra 	$L__BB15_6;
	mov.u32 	%r468, %r19;
	mov.u32 	%r469, %r18;
$L__BB15_5:
	.pragma "nounroll";
	mov.b32 	%r190, 0;
	st.shared.u32 	[%r468+-8192], %r190;
	st.shared.u32 	[%r468+-7168], %r190;
	st.shared.u32 	[%r468+-6144], %r190;
	st.shared.u32 	[%r468+-5120], %r190;
	st.shared.u32 	[%r468+-4096], %r190;
	st.shared.u32 	[%r468+-3072], %r190;
	st.shared.u32 	[%r468+-2048], %r190;
	st.shared.u32 	[%r468+-1024], %r190;
	st.shared.u32 	[%r468], %r190;
	st.shared.u32 	[%r468+1024], %r190;
	st.shared.u32 	[%r468+2048], %r190;
	st.shared.u32 	[%r468+3072], %r190;
	st.shared.u32 	[%r468+4096], %r190;
	st.shared.u32 	[%r468+5120], %r190;
	st.shared.u32 	[%r468+6144], %r190;
	st.shared.u32 	[%r468+7168], %r190;
	add.s32 	%r469, %r469, 16;
	add.s32 	%r468, %r468, 16384;
	setp.ne.s32 	%p6, %r469, 0;
	mov.u32 	%r471, %r7;
	@%p6 bra 	$L__BB15_5;
$L__BB15_6:
	add.s32 	%r25, %r2, -1;
	setp.eq.s32 	%p7, %r2, 0;
	@%p7 bra 	$L__BB15_16;
	setp.lt.u32 	%p8, %r25, 7;
	@%p8 bra 	$L__BB15_9;
	shl.b32 	%r191, %r471, 10;
	add.s32 	%r192, %r6, %r191;
	mov.b32 	%r193, 0;
	st.shared.u32 	[%r192], %r193;
	st.shared.u32 	[%r192+1024], %r193;
	st.shared.u32 	[%r192+2048], %r193;
	st.shared.u32 	[%r192+3072], %r193;
	st.shared.u32 	[%r192+4096], %r193;
	st.shared.u32 	[%r192+5120], %r193;
	st.shared.u32 	[%r192+6144], %r193;
	st.shared.u32 	[%r192+7168], %r193;
	add.s32 	%r471, %r471, 8;
$L__BB15_9:
	setp.eq.s32 	%p9, %r3, 0;
	@%p9 bra 	$L__BB15_16;
	setp.lt.u32 	%p10, %r4, 3;
	@%p10 bra 	$L__BB15_12;
	shl.b32 	%r194, %r471, 10;
	add.s32 	%r195, %r6, %r194;
	mov.b32 	%r196, 0;
	st.shared.u32 	[%r195], %r196;
	st.shared.u32 	[%r195+1024], %r196;
	st.shared.u32 	[%r195+2048], %r196;
	st.shared.u32 	[%r195+3072], %r196;
	add.s32 	%r471, %r471, 4;
$L__BB15_12:
	setp.eq.s32 	%p11, %r5, 0;
	@%p11 bra 	$L__BB15_16;
	setp.eq.s32 	%p12, %r5, 1;
	shl.b32 	%r197, %r471, 10;
	add.s32 	%r30, %r6, %r197;
	mov.b32 	%r198, 0;
	st.shared.u32 	[%r30], %r198;
	@%p12 bra 	$L__BB15_16;
	setp.eq.s32 	%p13, %r5, 2;
	mov.b32 	%r199, 0;
	st.shared.u32 	[%r30+1024], %r199;
	@%p13 bra 	$L__BB15_16;
	mov.b32 	%r200, 0;
	st.shared.u32 	[%r30+2048], %r200;
$L__BB15_16:
	cvt.u32.u64 	%r201, %rd5;
	setp.gt.u32 	%p14, %r201, 127;
	@%p14 bra 	$L__BB15_30;
	setp.lt.u32 	%p15, %r1, 15;
	mov.b32 	%r475, 0;
	@%p15 bra 	$L__BB15_20;
	mov.b32 	%r473, 0;
$L__BB15_19:
	.pragma "nounroll";
	shl.b32 	%r204, %r473, 10;
	add.s32 	%r205, %r6, %r204;
	mov.b32 	%r206, 0;
	st.shared.u32 	[%r205+512], %r206;
	st.shared.u32 	[%r205+1536], %r206;
	st.shared.u32 	[%r205+2560], %r206;
	st.shared.u32 	[%r205+3584], %r206;
	st.shared.u32 	[%r205+4608], %r206;
	st.shared.u32 	[%r205+5632], %r206;
	st.shared.u32 	[%r205+6656], %r206;
	st.shared.u32 	[%r205+7680], %r206;
	st.shared.u32 	[%r205+8704], %r206;
	st.shared.u32 	[%r205+9728], %r206;
	st.shared.u32 	[%r205+10752], %r206;
	st.shared.u32 	[%r205+11776], %r206;
	st.shared.u32 	[%r205+12800], %r206;
	st.shared.u32 	[%r205+13824], %r206;
	st.shared.u32 	[%r205+14848], %r206;
	st.shared.u32 	[%r205+15872], %r206;
	add.s32 	%r473, %r473, 16;
	setp.ne.s32 	%p16, %r473, %r7;
	mov.u32 	%r475, %r7;
	@%p16 bra 	$L__BB15_19;
$L__BB15_20:
	setp.eq.s32 	%p17, %r2, 0;
	@%p17 bra 	$L__BB15_30;
	setp.lt.u32 	%p18, %r25, 7;
	@%p18 bra 	$L__BB15_23;
	shl.b32 	%r207, %r475, 10;
	add.s32 	%r208, %r6, %r207;
	mov.b32 	%r209, 0;
	st.shared.u32 	[%r208+512], %r209;
	st.shared.u32 	[%r208+1536], %r209;
	st.shared.u32 	[%r208+2560], %r209;
	st.shared.u32 	[%r208+3584], %r209;
	st.shared.u32 	[%r208+4608], %r209;
	st.shared.u32 	[%r208+5632], %r209;
	st.shared.u32 	[%r208+6656], %r209;
	st.shared.u32 	[%r208+7680], %r209;
	add.s32 	%r475, %r475, 8;
$L__BB15_23:
	setp.eq.s32 	%p19, %r3, 0;
	@%p19 bra 	$L__BB15_30;
	setp.lt.u32 	%p20, %r4, 3;
	@%p20 bra 	$L__BB15_26;
	shl.b32 	%r210, %r475, 10;
	add.s32 	%r211, %r6, %r210;
	mov.b32 	%r212, 0;
	st.shared.u32 	[%r211+512], %r212;
	st.shared.u32 	[%r211+1536], %r212;
	st.shared.u32 	[%r211+2560], %r212;
	st.shared.u32 	[%r211+3584], %r212;
	add.s32 	%r475, %r475, 4;
$L__BB15_26:
	setp.eq.s32 	%p21, %r5, 0;
	@%p21 bra 	$L__BB15_30;
	setp.eq.s32 	%p22, %r5, 1;
	shl.b32 	%r213, %r475, 10;
	add.s32 	%r38, %r6, %r213;
	mov.b32 	%r214, 0;
	st.shared.u32 	[%r38+512], %r214;
	@%p22 bra 	$L__BB15_30;
	setp.eq.s32 	%p23, %r5, 2;
	mov.b32 	%r215, 0;
	st.shared.u32 	[%r38+1536], %r215;
	@%p23 bra 	$L__BB15_30;
	mov.b32 	%r216, 0;
	st.shared.u32 	[%r38+2560], %r216;
$L__BB15_30:
	bar.sync 	0;
	bar.sync 	0;
	shl.b64 	%rd8, %rd135, 30;
	sub.s64 	%rd24, %rd17, %rd8;
	min.u64 	%rd9, %rd24, 1073741824;
	setp.le.u64 	%p24, %rd9, %rd3;
	@%p24 bra 	$L__BB15_70;
	mov.u64 	%rd136, %rd3;
$L__BB15_32:
	add.s64 	%rd11, %rd136, %rd8;
	sub.s64 	%rd12, %rd17, %rd11;
	setp.lt.u64 	%p25, %rd12, 2048;
	@%p25 bra 	$L__BB15_34;
	add.s64 	%rd27, %rd11, %rd5;
	shl.b64 	%rd28, %rd27, 2;
	add.s64 	%rd29, %rd1, %rd28;
	ld.global.u32 	%r507, [%rd29];
	ld.global.u32 	%r506, [%rd29+512];
	ld.global.u32 	%r505, [%rd29+1024];
	ld.global.u32 	%r504, [%rd29+1536];
	ld.global.u32 	%r503, [%rd29+2048];
	ld.global.u32 	%r502, [%rd29+2560];
	ld.global.u32 	%r501, [%rd29+3072];
	ld.global.u32 	%r500, [%rd29+3584];
	ld.global.u32 	%r499, [%rd29+4096];
	ld.global.u32 	%r498, [%rd29+4608];
	ld.global.u32 	%r497, [%rd29+5120];
	ld.global.u32 	%r496, [%rd29+5632];
	ld.global.u32 	%r495, [%rd29+6144];
	ld.global.u32 	%r494, [%rd29+6656];
	ld.global.u32 	%r493, [%rd29+7168];
	ld.global.u32 	%r492, [%rd29+7680];
	bra.uni 	$L__BB15_66;
$L__BB15_34:
	cvt.u32.u64 	%r218, %rd5;
	cvt.u32.u64 	%r55, %rd12;
	setp.ge.s32 	%p26, %r218, %r55;
	add.s64 	%rd25, %rd11, %rd5;
	shl.b64 	%rd26, %rd25, 2;
	add.s64 	%rd13, %rd1, %rd26;
	mov.b32 	%r507, 2147483647;
	@%p26 bra 	$L__BB15_36;
	ld.global.u32 	%r507, [%rd13];
$L__BB15_36:
	setp.ge.s32 	%p27, %r8, %r55;
	mov.b32 	%r506, 2147483647;
	@%p27 bra 	$L__BB15_38;
	ld.global.u32 	%r506, [%rd13+512];
$L__BB15_38:
	setp.ge.s32 	%p28, %r9, %r55;
	mov.b32 	%r505, 2147483647;
	@%p28 bra 	$L__BB15_40;
	ld.global.u32 	%r505, [%rd13+1024];
$L__BB15_40:
	setp.ge.s32 	%p29, %r10, %r55;
	mov.b32 	%r504, 2147483647;
	@%p29 bra 	$L__BB15_42;
	ld.global.u32 	%r504, [%rd13+1536];
$L__BB15_42:
	setp.ge.s32 	%p30, %r11, %r55;
	mov.b32 	%r503, 2147483647;
	@%p30 bra 	$L__BB15_44;
	ld.global.u32 	%r503, [%rd13+2048];
$L__BB15_44:
	setp.ge.s32 	%p31, %r12, %r55;
	mov.b32 	%r502, 2147483647;
	@%p31 bra 	$L__BB15_46;
	ld.global.u32 	%r502, [%rd13+2560];
$L__BB15_46:
	setp.ge.s32 	%p32, %r13, %r55;
	mov.b32 	%r501, 2147483647;
	@%p32 bra 	$L__BB15_48;
	ld.global.u32 	%r501, [%rd13+3072];
$L__BB15_48:
	mov.u32 	%r226, %tid.x;
	add.s32 	%r227, %r226, 896;
	setp.ge.s32 	%p33, %r227, %r55;
	mov.b32 	%r500, 2147483647;
	@%p33 bra 	$L__BB15_50;
	ld.global.u32 	%r500, [%rd13+3584];
$L__BB15_50:
	setp.ge.s32 	%p34, %r14, %r55;
	mov.b32 	%r499, 2147483647;
	@%p34 bra 	$L__BB15_52;
	ld.global.u32 	%r499, [%rd13+4096];
$L__BB15_52:
	add.s32 	%r231, %r226, 1152;
	setp.ge.s32 	%p35, %r231, %r55;
	mov.b32 	%r498, 2147483647;
	@%p35 bra 	$L__BB15_54;
	ld.global.u32 	%r498, [%rd13+4608];
$L__BB15_54:
	add.s32 	%r234, %r226, 1280;
	setp.ge.s32 	%p36, %r234, %r55;
	mov.b32 	%r497, 2147483647;
	@%p36 bra 	$L__BB15_56;
	ld.global.u32 	%r497, [%rd13+5120];
$L__BB15_56:
	add.s32 	%r237, %r226, 1408;
	setp.ge.s32 	%p37, %r237, %r55;
	mov.b32 	%r496, 2147483647;
	@%p37 bra 	$L__BB15_58;
	ld.global.u32 	%r496, [%rd13+5632];
$L__BB15_58:
	add.s32 	%r240, %r226, 1536;
	setp.ge.s32 	%p38, %r240, %r55;
	mov.b32 	%r495, 2147483647;
	@%p38 bra 	$L__BB15_60;
	ld.global.u32 	%r495, [%rd13+6144];
$L__BB15_60:
	add.s32 	%r243, %r226, 1664;
	setp.ge.s32 	%p39, %r243, %r55;
	mov.b32 	%r494, 2147483647;
	@%p39 bra 	$L__BB15_62;
	ld.global.u32 	%r494, [%rd13+6656];
$L__BB15_62:
	add.s32 	%r246, %r226, 1792;
	setp.ge.s32 	%p40, %r246, %r55;
	mov.b32 	%r493, 2147483647;
	@%p40 bra 	$L__BB15_64;
	ld.global.u32 	%r493, [%rd13+7168];
$L__BB15_64:
	setp.ge.s32 	%p41, %r15, %r55;
	mov.b32 	%r492, 2147483647;
	@%p41 bra 	$L__BB15_66;
	ld.global.u32 	%r492, [%rd13+7680];
$L__BB15_66:
	setp.le.s32 	%p42, %r175, %r174;
	@%p42 bra 	$L__BB15_69;
	setp.gt.s32 	%p43, %r507, -1;
	selp.b32 	%r249, -2147483648, -1, %p43;
	xor.b32  	%r250, %r249, %r507;
	setp.gt.s32 	%p44, %r506, -1;
	selp.b32 	%r251, -2147483648, -1, %p44;
	xor.b32  	%r252, %r251, %r506;
	setp.gt.s32 	%p45, %r505, -1;
	selp.b32 	%r253, -2147483648, -1, %p45;
	xor.b32  	%r254, %r253, %r505;
	setp.gt.s32 	%p46, %r504, -1;
	selp.b32 	%r255, -2147483648, -1, %p46;
	xor.b32  	%r256, %r255, %r504;
	setp.gt.s32 	%p47, %r503, -1;
	selp.b32 	%r257, -2147483648, -1, %p47;
	xor.b32  	%r258, %r257, %r503;
	setp.gt.s32 	%p48, %r502, -1;
	selp.b32 	%r259, -2147483648, -1, %p48;
	xor.b32  	%r260, %r259, %r502;
	setp.gt.s32 	%p49, %r501, -1;
	selp.b32 	%r261, -2147483648, -1, %p49;
	xor.b32  	%r262, %r261, %r501;
	setp.gt.s32 	%p50, %r500, -1;
	selp.b32 	%r263, -2147483648, -1, %p50;
	xor.b32  	%r264, %r263, %r500;
	setp.gt.s32 	%p51, %r499, -1;
	selp.b32 	%r265, -2147483648, -1, %p51;
	xor.b32  	%r266, %r265, %r499;
	setp.gt.s32 	%p52, %r498, -1;
	selp.b32 	%r267, -2147483648, -1, %p52;
	xor.b32  	%r268, %r267, %r498;
	setp.gt.s32 	%p53, %r497, -1;
	selp.b32 	%r269, -2147483648, -1, %p53;
	xor.b32  	%r270, %r269, %r497;
	setp.gt.s32 	%p54, %r496, -1;
	selp.b32 	%r271, -2147483648, -1, %p54;
	xor.b32  	%r272, %r271, %r496;
	setp.gt.s32 	%p55, %r495, -1;
	selp.b32 	%r273, -2147483648, -1, %p55;
	xor.b32  	%r274, %r273, %r495;
	setp.gt.s32 	%p56, %r494, -1;
	selp.b32 	%r275, -2147483648, -1, %p56;
	xor.b32  	%r276, %r275, %r494;
	setp.gt.s32 	%p57, %r493, -1;
	selp.b32 	%r277, -2147483648, -1, %p57;
	xor.b32  	%r278, %r277, %r493;
	setp.gt.s32 	%p58, %r492, -1;
	selp.b32 	%r279, -2147483648, -1, %p58;
	xor.b32  	%r280, %r279, %r492;
	setp.eq.s32 	%p59, %r250, 2147483647;
	selp.b32 	%r103, -2147483648, %r250, %p59;
	setp.eq.s32 	%p60, %r252, 2147483647;
	selp.b32 	%r104, -2147483648, %r252, %p60;
	setp.eq.s32 	%p61, %r254, 2147483647;
	selp.b32 	%r105, -2147483648, %r254, %p61;
	setp.eq.s32 	%p62, %r256, 2147483647;
	selp.b32 	%r106, -2147483648, %r256, %p62;
	setp.eq.s32 	%p63, %r258, 2147483647;
	selp.b32 	%r107, -2147483648, %r258, %p63;
	setp.eq.s32 	%p64, %r260, 2147483647;
	selp.b32 	%r108, -2147483648, %r260, %p64;
	setp.eq.s32 	%p65, %r262, 2147483647;
	selp.b32 	%r109, -2147483648, %r262, %p65;
	setp.eq.s32 	%p66, %r264, 2147483647;
	selp.b32 	%r110, -2147483648, %r264, %p66;
	setp.eq.s32 	%p67, %r266, 2147483647;
	selp.b32 	%r111, -2147483648, %r266, %p67;
	setp.eq.s32 	%p68, %r268, 2147483647;
	selp.b32 	%r112, -2147483648, %r268, %p68;
	setp.eq.s32 	%p69, %r270, 2147483647;
	selp.b32 	%r113, -2147483648, %r270, %p69;
	setp.eq.s32 	%p70, %r272, 2147483647;
	selp.b32 	%r114, -2147483648, %r272, %p70;
	setp.eq.s32 	%p71, %r274, 2147483647;
	selp.b32 	%r115, -2147483648, %r274, %p71;
	setp.eq.s32 	%p72, %r276, 2147483647;
	selp.b32 	%r116, -2147483648, %r276, %p72;
	setp.eq.s32 	%p73, %r278, 2147483647;
	selp.b32 	%r117, -2147483648, %r278, %p73;
	setp.eq.s32 	%p74, %r280, 2147483647;
	selp.b32 	%r118, -2147483648, %r280, %p74;
	mov.b32 	%r508, 0;
	mov.u32 	%r509, %r174;
$L__BB15_68:
	sub.s32 	%r281, %r175, %r509;
	shl.b32 	%r282, %r508, 10;
	mov.u32 	%r283, _ZZN3cub18CUB_300001_SM_10006detail10radix_sort30DeviceRadixSortHistogramKernelINS1_5radix10policy_hubIffyE10Policy1000ELNS0_9SortOrderE0EfyNS1_21identity_decomposer_tEEEvPT2_PKT1_SA_iiT3_E12temp_storage;
	add.s32 	%r284, %r283, %r282;
	min.s32 	%r285, %r281, 8;
	mov.b32 	%r286, -1;
	shl.b32 	%r287, %r286, %r285;
	not.b32 	%r288, %r287;
	shr.u32 	%r289, %r103, %r509;
	and.b32  	%r290, %r289, %r288;
	shl.b32 	%r291, %r290, 2;
	add.s32 	%r292, %r284, %r291;
	atom.shared.add.u32 	%r293, [%r292], 1;
	shr.u32 	%r294, %r104, %r509;
	and.b32  	%r295, %r294, %r288;
	shl.b32 	%r296, %r295, 2;
	add.s32 	%r297, %r284, %r296;
	atom.shared.add.u32 	%r298, [%r297], 1;
	shr.u32 	%r299, %r105, %r509;
	and.b32  	%r300, %r299, %r288;
	shl.b32 	%r301, %r300, 2;
	add.s32 	%r302, %r284, %r301;
	atom.shared.add.u32 	%r303, [%r302], 1;
	shr.u32 	%r304, %r106, %r509;
	and.b32  	%r305, %r304, %r288;
	shl.b32 	%r306, %r305, 2;
	add.s32 	%r307, %r284, %r306;
	atom.shared.add.u32 	%r308, [%r307], 1;
	shr.u32 	%r309, %r107, %r509;
	and.b32  	%r310, %r309, %r288;
	shl.b32 	%r311, %r310, 2;
	add.s32 	%r312, %r284, %r311;
	atom.shared.add.u32 	%r313, [%r312], 1;
	shr.u32 	%r314, %r108, %r509;
	and.b32  	%r315, %r314, %r288;
	shl.b32 	%r316, %r315, 2;
	add.s32 	%r317, %r284, %r316;
	atom.shared.add.u32 	%r318, [%r317], 1;
	shr.u32 	%r319, %r109, %r509;
	and.b32  	%r320, %r319, %r288;
	shl.b32 	%r321, %r320, 2;
	add.s32 	%r322, %r284, %r321;
	atom.shared.add.u32 	%r323, [%r322], 1;
	shr.u32 	%r324, %r110, %r509;
	and.b32  	%r325, %r324, %r288;
	shl.b32 	%r326, %r325, 2;
	add.s32 	%r327, %r284, %r326;
	atom.shared.add.u32 	%r328, [%r327], 1;
	shr.u32 	%r329, %r111, %r509;
	and.b32  	%r330, %r329, %r288;
	shl.b32 	%r331, %r330, 2;
	add.s32 	%r332, %r284, %r331;
	atom.shared.add.u32 	%r333, [%r332], 1;
	shr.u32 	%r334, %r112, %r509;
	and.b32  	%r335, %r334, %r288;
	shl.b32 	%r336, %r335, 2;
	add.s32 	%r337, %r284, %r336;
	atom.shared.add.u32 	%r338, [%r337], 1;
	shr.u32 	%r339, %r113, %r509;
	and.b32  	%r340, %r339, %r288;
	shl.b32 	%r341, %r340, 2;
	add.s32 	%r342, %r284, %r341;
	atom.shared.add.u32 	%r343, [%r342], 1;
	shr.u32 	%r344, %r114, %r509;
	and.b32  	%r345, %r344, %r288;
	shl.b32 	%r346, %r345, 2;
	add.s32 	%r347, %r284, %r346;
	atom.shared.add.u32 	%r348, [%r347], 1;
	shr.u32 	%r349, %r115, %r509;
	and.b32  	%r350, %r349, %r288;
	shl.b32 	%r351, %r350, 2;
	add.s32 	%r352, %r284, %r351;
	atom.shared.add.u32 	%r353, [%r352], 1;
	shr.u32 	%r354, %r116, %r509;
	and.b32  	%r355, %r354, %r288;
	shl.b32 	%r356, %r355, 2;
	add.s32 	%r357, %r284, %r356;
	atom.shared.add.u32 	%r358, [%r357], 1;
	shr.u32 	%r359, %r117, %r509;
	and.b32  	%r360, %r359, %r288;
	shl.b32 	%r361, %r360, 2;
	add.s32 	%r362, %r284, %r361;
	atom.shared.add.u32 	%r363, [%r362], 1;
	shr.u32 	%r364, %r118, %r509;
	and.b32  	%r365, %r364, %r288;
	shl.b32 	%r366, %r365, 2;
	add.s32 	%r367, %r284, %r366;
	atom.shared.add.u32 	%r368, [%r367], 1;
	add.s32 	%r509, %r509, 8;
	add.s32 	%r508, %r508, 1;
	setp.lt.s32 	%p75, %r509, %r175;
	@%p75 bra 	$L__BB15_68;
$L__BB15_69:
	add.s64 	%rd136, %rd136, %rd4;
	setp.lt.u64 	%p76, %rd136, %rd9;
	@%p76 bra 	$L__BB15_32;
$L__BB15_70:
	bar.sync 	0;
	@%p1 bra 	$L__BB15_152;
	setp.lt.u32 	%p77, %r1, 7;
	mov.b32 	%r512, 0;
	@%p77 bra 	$L__BB15_90;
	mov.b32 	%r510, 0;
$L__BB15_73:
	.pragma "nounroll";
	shl.b32 	%r371, %r510, 10;
	add.s32 	%r124, %r6, %r371;
	ld.shared.u32 	%r125, [%r124];
	setp.eq.s32 	%p78, %r125, 0;
	@%p78 bra 	$L__BB15_75;
	cvt.u32.u64 	%r372, %rd5;
	shl.b32 	%r373, %r510, 8;
	add.s32 	%r374, %r373, %r372;
	mul.wide.u32 	%rd30, %r374, 8;
	add.s64 	%rd31, %rd2, %rd30;
	cvt.u64.u32 	%rd32, %r125;
	atom.global.add.u64 	%rd33, [%rd31], %rd32;
$L__BB15_75:
	ld.shared.u32 	%r126, [%r124+1024];
	setp.eq.s32 	%p79, %r126, 0;
	@%p79 bra 	$L__BB15_77;
	cvt.u32.u64 	%r375, %rd5;
	shl.b32 	%r376, %r510, 8;
	add.s32 	%r377, %r376, %r375;
	add.s32 	%r378, %r377, 256;
	mul.wide.u32 	%rd34, %r378, 8;
	add.s64 	%rd35, %rd2, %rd34;
	cvt.u64.u32 	%rd36, %r126;
	atom.global.add.u64 	%rd37, [%rd35], %rd36;
$L__BB15_77:
	ld.shared.u32 	%r127, [%r124+2048];
	setp.eq.s32 	%p80, %r127, 0;
	@%p80 bra 	$L__BB15_79;
	cvt.u32.u64 	%r379, %rd5;
	shl.b32 	%r380, %r510, 8;
	add.s32 	%r381, %r380, %r379;
	add.s32 	%r382, %r381, 512;
	mul.wide.u32 	%rd38, %r382, 8;
	add.s64 	%rd39, %rd2, %rd38;
	cvt.u64.u32 	%rd40, %r127;
	atom.global.add.u64 	%rd41, [%rd39], %rd40;
$L__BB15_79:
	ld.shared.u32 	%r128, [%r124+3072];
	setp.eq.s32 	%p81, %r128, 0;
	@%p81 bra 	$L__BB15_81;
	cvt.u32.u64 	%r383, %rd5;
	shl.b32 	%r384, %r510, 8;
	add.s32 	%r385, %r384, %r383;
	add.s32 	%r386, %r385, 768;
	mul.wide.u32 	%rd42, %r386, 8;
	add.s64 	%rd43, %rd2, %rd42;
	cvt.u64.u32 	%rd44, %r128;
	atom.global.add.u64 	%rd45, [%rd43], %rd44;
$L__BB15_81:
	ld.shared.u32 	%r129, [%r124+4096];
	setp.eq.s32 	%p82, %r129, 0;
	@%p82 bra 	$L__BB15_83;
	cvt.u32.u64 	%r387, %rd5;
	shl.b32 	%r388, %r510, 8;
	add.s32 	%r389, %r388, %r387;
	add.s32 	%r390, %r389, 1024;
	mul.wide.u32 	%rd46, %r390, 8;
	add.s64 	%rd47, %rd2, %rd46;
	cvt.u64.u32 	%rd48, %r129;
	atom.global.add.u64 	%rd49, [%rd47], %rd48;
$L__BB15_83:
	ld.shared.u32 	%r130, [%r124+5120];
	setp.eq.s32 	%p83, %r130, 0;
	@%p83 bra 	$L__BB15_85;
	cvt.u32.u64 	%r391, %rd5;
	shl.b32 	%r392, %r510, 8;
	add.s32 	%r393, %r392, %r391;
	add.s32 	%r394, %r393, 1280;
	mul.wide.u32 	%rd50, %r394, 8;
	add.s64 	%rd51, %rd2, %rd50;
	cvt.u64.u32 	%rd52, %r130;
	atom.global.add.u64 	%rd53, [%rd51], %rd52;
$L__BB15_85:
	ld.shared.u32 	%r131, [%r124+6144];
	setp.eq.s32 	%p84, %r131, 0;
	@%p84 bra 	$L__BB15_87;
	cvt.u32.u64 	%r395, %rd5;
	shl.b32 	%r396, %r510, 8;
	add.s32 	%r397, %r396, %r395;
	add.s32 	%r398, %r397, 1536;
	mul.wide.u32 	%rd54, %r398, 8;
	add.s64 	%rd55, %rd2, %rd54;
	cvt.u64.u32 	%rd56, %r131;
	atom.global.add.u64 	%rd57, [%rd55], %rd56;
$L__BB15_87:
	ld.shared.u32 	%r132, [%r124+7168];
	setp.eq.s32 	%p85, %r132, 0;
	@%p85 bra 	$L__BB15_89;
	cvt.u32.u64 	%r399, %rd5;
	shl.b32 	%r400, %r510, 8;
	add.s32 	%r401, %r400, %r399;
	add.s32 	%r402, %r401, 1792;
	mul.wide.u32 	%rd58, %r402, 8;
	add.s64 	%rd59, %rd2, %rd58;
	cvt.u64.u32 	%rd60, %r132;
	atom.global.add.u64 	%rd61, [%rd59], %rd60;
$L__BB15_89:
	add.s32 	%r510, %r510, 8;
	setp.ne.s32 	%p86, %r510, %r16;
	mov.u32 	%r512, %r16;
	@%p86 bra 	$L__BB15_73;
$L__BB15_90:
	add.s32 	%r135, %r5, -1;
	setp.eq.s32 	%p87, %r3, 0;
	@%p87 bra 	$L__BB15_111;
	setp.lt.u32 	%p88, %r4, 3;
	@%p88 bra 	$L__BB15_101;
	shl.b32 	%r403, %r512, 10;
	add.s32 	%r136, %r6, %r403;
	ld.shared.u32 	%r137, [%r136];
	setp.eq.s32 	%p89, %r137, 0;
	@%p89 bra 	$L__BB15_94;
	cvt.u32.u64 	%r404, %rd5;
	shl.b32 	%r405, %r512, 8;
	add.s32 	%r406, %r405, %r404;
	mul.wide.u32 	%rd62, %r406, 8;
	add.s64 	%rd63, %rd2, %rd62;
	cvt.u64.u32 	%rd64, %r137;
	atom.global.add.u64 	%rd65, [%rd63], %rd64;
$L__BB15_94:
	ld.shared.u32 	%r138, [%r136+1024];
	setp.eq.s32 	%p90, %r138, 0;
	@%p90 bra 	$L__BB15_96;
	cvt.u32.u64 	%r407, %rd5;
	shl.b32 	%r408, %r512, 8;
	add.s32 	%r409, %r408, %r407;
	add.s32 	%r410, %r409, 256;
	mul.wide.u32 	%rd66, %r410, 8;
	add.s64 	%rd67, %rd2, %rd66;
	cvt.u64.u32 	%rd68, %r138;
	atom.global.add.u64 	%rd69, [%rd67], %rd68;
$L__BB15_96:
	ld.shared.u32 	%r139, [%r136+2048];
	setp.eq.s32 	%p91, %r139, 0;
	@%p91 bra 	$L__BB15_98;
	cvt.u32.u64 	%r411, %rd5;
	shl.b32 	%r412, %r512, 8;
	add.s32 	%r413, %r412, %r411;
	add.s32 	%r414, %r413, 512;
	mul.wide.u32 	%rd70, %r414, 8;
	add.s64 	%rd71, %rd2, %rd70;
	cvt.u64.u32 	%rd72, %r139;
	atom.global.add.u64 	%rd73, [%rd71], %rd72;
$L__BB15_98:
	ld.shared.u32 	%r140, [%r136+3072];
	setp.eq.s32 	%p92, %r140, 0;
	@%p92 bra 	$L__BB15_100;
	cvt.u32.u64 	%r415, %rd5;
	shl.b32 	%r416, %r512, 8;
	add.s32 	%r417, %r416, %r415;
	add.s32 	%r418, %r417, 768;
	mul.wide.u32 	%rd74, %r418, 8;
	add.s64 	%rd75, %rd2, %rd74;
	cvt.u64.u32 	%rd76, %r140;
	atom.global.add.u64 	%rd77, [%rd75], %rd76;
$L__BB15_100:
	add.s32 	%r512, %r512, 4;
$L__BB15_101:
	setp.eq.s32 	%p93, %r5, 0;
	@%p93 bra 	$L__BB15_111;
	setp.eq.s32 	%p94, %r135, 0;
	@%p94 bra 	$L__BB15_108;
	shl.b32 	%r419, %r512, 10;
	add.s32 	%r143, %r6, %r419;
	ld.shared.u32 	%r144, [%r143];
	setp.eq.s32 	%p95, %r144, 0;
	@%p95 bra 	$L__BB15_105;
	cvt.u32.u64 	%r420, %rd5;
	shl.b32 	%r421, %r512, 8;
	add.s32 	%r422, %r421, %r420;
	mul.wide.u32 	%rd78, %r422, 8;
	add.s64 	%rd79, %rd2, %rd78;
	cvt.u64.u32 	%rd80, %r144;
	atom.global.add.u64 	%rd81, [%rd79], %rd80;
$L__BB15_105:
	ld.shared.u32 	%r145, [%r143+1024];
	setp.eq.s32 	%p96, %r145, 0;
	@%p96 bra 	$L__BB15_107;
	cvt.u32.u64 	%r423, %rd5;
	shl.b32 	%r424, %r512, 8;
	add.s32 	%r425, %r424, %r423;
	add.s32 	%r426, %r425, 256;
	mul.wide.u32 	%rd82, %r426, 8;
	add.s64 	%rd83, %rd2, %rd82;
	cvt.u64.u32 	%rd84, %r145;
	atom.global.add.u64 	%rd85, [%rd83], %rd84;
$L__BB15_107:
	add.s32 	%r512, %r512, 2;
$L__BB15_108:
	setp.eq.s32 	%p97, %r17, 0;
	@%p97 bra 	$L__BB15_111;
	shl.b32 	%r427, %r512, 10;
	add.s32 	%r428, %r6, %r427;
	ld.shared.u32 	%r148, [%r428];
	setp.eq.s32 	%p98, %r148, 0;
	@%p98 bra 	$L__BB15_111;
	cvt.u32.u64 	%r429, %rd5;
	shl.b32 	%r430, %r512, 8;
	add.s32 	%r431, %r430, %r429;
	mul.wide.u32 	%rd86, %r431, 8;
	add.s64 	%rd87, %rd2, %rd86;
	cvt.u64.u32 	%rd88, %r148;
	atom.global.add.u64 	%rd89, [%rd87], %rd88;
$L__BB15_111:
	cvt.u32.u64 	%r432, %rd5;
	setp.gt.u32 	%p99, %r432, 127;
	@%p99 bra 	$L__BB15_152;
	setp.lt.u32 	%p100, %r1, 7;
	mov.b32 	%r516, 0;
	@%p100 bra 	$L__BB15_131;
	mov.b32 	%r514, 0;
$L__BB15_114:
	.pragma "nounroll";
	shl.b32 	%r436, %r514, 10;
	add.s32 	%r150, %r6, %r436;
	ld.shared.u32 	%r151, [%r150+512];
	setp.eq.s32 	%p101, %r151, 0;
	shl.b32 	%r437, %r514, 8;
	add.s32 	%r438, %r437, %r432;
	mul.wide.u32 	%rd90, %r438, 8;
	add.s64 	%rd15, %rd2, %rd90;
	@%p101 bra 	$L__BB15_116;
	cvt.u64.u32 	%rd91, %r151;
	atom.global.add.u64 	%rd92, [%rd15+1024], %rd91;
$L__BB15_116:
	ld.shared.u32 	%r152, [%r150+1536];
	setp.eq.s32 	%p102, %r152, 0;
	@%p102 bra 	$L__BB15_118;
	cvt.u64.u32 	%rd93, %r152;
	atom.global.add.u64 	%rd94, [%rd15+3072], %rd93;
$L__BB15_118:
	ld.shared.u32 	%r153, [%r150+2560];
	setp.eq.s32 	%p103, %r153, 0;
	@%p103 bra 	$L__BB15_120;
	cvt.u64.u32 	%rd95, %r153;
	atom.global.add.u64 	%rd96, [%rd15+5120], %rd95;
$L__BB15_120:
	ld.shared.u32 	%r154, [%r150+3584];
	setp.eq.s32 	%p104, %r154, 0;
	@%p104 bra 	$L__BB15_122;
	cvt.u64.u32 	%rd97, %r154;
	atom.global.add.u64 	%rd98, [%rd15+7168], %rd97;
$L__BB15_122:
	ld.shared.u32 	%r155, [%r150+4608];
	setp.eq.s32 	%p105, %r155, 0;
	@%p105 bra 	$L__BB15_124;
	cvt.u64.u32 	%rd99, %r155;
	atom.global.add.u64 	%rd100, [%rd15+9216], %rd99;
$L__BB15_124:
	ld.shared.u32 	%r156, [%r150+5632];
	setp.eq.s32 	%p106, %r156, 0;
	@%p106 bra 	$L__BB15_126;
	cvt.u64.u32 	%rd101, %r156;
	atom.global.add.u64 	%rd102, [%rd15+11264], %rd101;
$L__BB15_126:
	ld.shared.u32 	%r157, [%r150+6656];
	setp.eq.s32 	%p107, %r157, 0;
	@%p107 bra 	$L__BB15_128;
	cvt.u64.u32 	%rd103, %r157;
	atom.global.add.u64 	%rd104, [%rd15+13312], %rd103;
$L__BB15_128:
	ld.shared.u32 	%r158, [%r150+7680];
	setp.eq.s32 	%p108, %r158, 0;
	@%p108 bra 	$L__BB15_130;
	cvt.u64.u32 	%rd105, %r158;
	atom.global.add.u64 	%rd106, [%rd15+15360], %rd105;
$L__BB15_130:
	add.s32 	%r514, %r514, 8;
	setp.ne.s32 	%p109, %r514, %r16;
	mov.u32 	%r516, %r16;
	@%p109 bra 	$L__BB15_114;
$L__BB15_131:
	setp.eq.s32 	%p110, %r3, 0;
	@%p110 bra 	$L__BB15_152;
	setp.lt.u32 	%p111, %r4, 3;
	@%p111 bra 	$L__BB15_142;
	shl.b32 	%r439, %r516, 10;
	add.s32 	%r161, %r6, %r439;
	ld.shared.u32 	%r162, [%r161+512];
	setp.eq.s32 	%p112, %r162, 0;
	@%p112 bra 	$L__BB15_135;
	shl.b32 	%r441, %r516, 8;
	add.s32 	%r442, %r441, %r432;
	mul.wide.u32 	%rd107, %r442, 8;
	add.s64 	%rd108, %rd2, %rd107;
	cvt.u64.u32 	%rd109, %r162;
	atom.global.add.u64 	%rd110, [%rd108+1024], %rd109;
$L__BB15_135:
	ld.shared.u32 	%r163, [%r161+1536];
	setp.eq.s32 	%p113, %r163, 0;
	@%p113 bra 	$L__BB15_137;
	shl.b32 	%r444, %r516, 8;
	add.s32 	%r445, %r444, %r432;
	add.s32 	%r446, %r445, 256;
	mul.wide.u32 	%rd111, %r446, 8;
	add.s64 	%rd112, %rd2, %rd111;
	cvt.u64.u32 	%rd113, %r163;
	atom.global.add.u64 	%rd114, [%rd112+1024], %rd113;
$L__BB15_137:
	ld.shared.u32 	%r164, [%r161+2560];
	setp.eq.s32 	%p114, %r164, 0;
	@%p114 bra 	$L__BB15_139;
	shl.b32 	%r448, %r516, 8;
	add.s32 	%r449, %r448, %r432;
	add.s32 	%r450, %r449, 512;
	mul.wide.u32 	%rd115, %r450, 8;
	add.s64 	%rd116, %rd2, %rd115;
	cvt.u64.u32 	%rd117, %r164;
	atom.global.add.u64 	%rd118, [%rd116+1024], %rd117;
$L__BB15_139:
	ld.shared.u32 	%r165, [%r161+3584];
	setp.eq.s32 	%p115, %r165, 0;
	@%p115 bra 	$L__BB15_141;
	shl.b32 	%r452, %r516, 8;
	add.s32 	%r453, %r452, %r432;
	add.s32 	%r454, %r453, 768;
	mul.wide.u32 	%rd119, %r454, 8;
	add.s64 	%rd120, %rd2, %rd119;
	cvt.u64.u32 	%rd121, %r165;
	atom.global.add.u64 	%rd122, [%rd120+1024], %rd121;
$L__BB15_141:
	add.s32 	%r516, %r516, 4;
$L__BB15_142:
	setp.eq.s32 	%p116, %r5, 0;
	@%p116 bra 	$L__BB15_152;
	setp.eq.s32 	%p117, %r135, 0;
	@%p117 bra 	$L__BB15_149;
	shl.b32 	%r455, %r516, 10;
	add.s32 	%r168, %r6, %r455;
	ld.shared.u32 	%r169, [%r168+512];
	setp.eq.s32 	%p118, %r169, 0;
	@%p118 bra 	$L__BB15_146;
	shl.b32 	%r457, %r516, 8;
	add.s32 	%r458, %r457, %r432;
	mul.wide.u32 	%rd123, %r458, 8;
	add.s64 	%rd124, %rd2, %rd123;
	cvt.u64.u32 	%rd125, %r169;
	atom.global.add.u64 	%rd126, [%rd124+1024], %rd125;
$L__BB15_146:
	ld.shared.u32 	%r170, [%r168+1536];
	setp.eq.s32 	%p119, %r170, 0;
	@%p119 bra 	$L__BB15_148;
	shl.b32 	%r460, %r516, 8;
	add.s32 	%r461, %r460, %r432;
	add.s32 	%r462, %r461, 256;
	mul.wide.u32 	%rd127, %r462, 8;
	add.s64 	%rd128, %rd2, %rd127;
	cvt.u64.u32 	%rd129, %r170;
	atom.global.add.u64 	%rd130, [%rd128+1024], %rd129;
$L__BB15_148:
	add.s32 	%r516, %r516, 2;
$L__BB15_149:
	setp.eq.s32 	%p120, %r17, 0;
	@%p120 bra 	$L__BB15_152;
	shl.b32 	%r463, %r516, 10;
	add.s32 	%r464, %r6, %r463;
	ld.shared.u32 	%r173, [%r464+512];
	setp.eq.s32 	%p121, %r173, 0;
	@%p121 bra 	$L__BB15_152;
	shl.b32 	%r466, %r516, 8;
	add.s32 	%r467, %r466, %r432;
	mul.wide.u32 	%rd131, %r467, 8;
	add.s64 	%rd132, %rd2, %rd131;
	cvt.u64.u32 	%rd133, %r173;
	atom.global.add.u64 	%rd134, [%rd132+1024], %rd133;
$L__BB15_152:
	bar.sync 	0;
	add.s64 	%rd135, %rd135, 1;
	setp.ne.s64 	%p122, %rd135, %rd6;
	@%p122 bra 	$L__BB15_2;
$L__BB15_153:
	ret;

}
	// .globl	_ZN3cub18CUB_300001_SM_10006detail10radix_sort33DeviceRadixSortExclusiveSumKernelINS1_5radix10policy_hubIffyE10Policy1000EyEEvPT0_
.visible .entry _ZN3cub18CUB_300001_SM_10006detail10radix_sort33DeviceRadixSortExclusiveSumKernelINS1_5radix10policy_hubIffyE10Policy1000EyEEvPT0_(
	.param .u64 .ptr .align 1 _ZN3cub18CUB_300001_SM_10006detail10radix_sort33DeviceRadixSortExclusiveSumKernelINS1_5radix10policy_hubIffyE10Policy1000EyEEvPT0__param_0
)
{
	.reg .pred 	%p<4>;
	.reg .b32 	%r<28>;
	.reg .b64 	%rd<54>;
	// demoted variable
	.shared .align 16 .b8 _ZZN3cub18CUB_300001_SM_10006detail10radix_sort33DeviceRadixSortExclusiveSumKernelINS1_5radix10policy_hubIffyE10Policy1000EyEEvPT0_E12temp_storage[2336];
	ld.param.u64 	%rd5, [_ZN3cub18CUB_300001_SM_10006detail10radix_sort33DeviceRadixSortExclusiveSumKernelINS1_5radix10policy_hubIffyE10Policy1000EyEEvPT0__param_0];
	cvta.to.global.u64 	%rd6, %rd5;
	mov.u32 	%r3, %ctaid.x;
	shl.b32 	%r4, %r3, 8;
	mov.u32 	%r1, %tid.x;
	setp.gt.u32 	%p1, %r1, 255;
	add.s32 	%r5, %r4, %r1;
	mul.wide.s32 	%rd7, %r5, 8;
	add.s64 	%rd1, %rd6, %rd7;
	@%p1 bra 	$L__BB16_2;
	ld.global.u64 	%rd53, [%rd1];
$L__BB16_2:
	shr.u32 	%r6, %r1, 3;
	add.s32 	%r7, %r6, %r1;
	shl.b32 	%r8, %r7, 3;
	mov.u32 	%r9, _ZZN3cub18CUB_300001_SM_10006detail10radix_sort33DeviceRadixSortExclusiveSumKernelINS1_5radix10policy_hubIffyE10Policy1000EyEEvPT0_E12temp_storage;
	add.s32 	%r10, %r9, %r8;
	add.s32 	%r2, %r10, 16;
	st.shared.u64 	[%r10+16], %rd53;
	bar.sync 	0;
	setp.gt.u32 	%p2, %r1, 31;
	@%p2 bra 	$L__BB16_4;
	mad.lo.s32 	%r27, %r1, 72, %r9;
	ld.shared.u64 	%rd23, [%r27+16];
	ld.shared.u64 	%rd24, [%r27+24];
	ld.shared.u64 	%rd25, [%r27+32];
	ld.shared.u64 	%rd26, [%r27+40];
	ld.shared.u64 	%rd27, [%r27+48];
	ld.shared.u64 	%rd28, [%r27+56];
	ld.shared.u64 	%rd29, [%r27+64];
	ld.shared.u64 	%rd30, [%r27+72];
	add.s64 	%rd31, %rd24, %rd23;
	add.s64 	%rd32, %rd31, %rd25;
	add.s64 	%rd33, %rd32, %rd26;
	add.s64 	%rd34, %rd33, %rd27;
	add.s64 	%rd35, %rd34, %rd28;
	add.s64 	%rd36, %rd35, %rd29;
	add.s64 	%rd10, %rd36, %rd30;
	mov.b32 	%r11, 1;
	mov.b32 	%r24, 0;
	mov.b32 	%r25, -1;
	// begin inline asm
	{  .reg .u64 r0;  .reg .u32 lo;  .reg .u32 hi;  .reg .pred p;  mov.b64 {lo, hi}, %rd10;  shfl.sync.up.b32 lo|p, lo, %r11, %r24, %r25;  shfl.sync.up.b32 hi|p, hi, %r11, %r24, %r25;  mov.b64 r0, {lo, hi};  @p add.u64 r0, r0, %rd10;  mov.u64 %rd8, r0;}
	// end inline asm
	mov.b32 	%r14, 2;
	// begin inline asm
	{  .reg .u64 r0;  .reg .u32 lo;  .reg .u32 hi;  .reg .pred p;  mov.b64 {lo, hi}, %rd8;  shfl.sync.up.b32 lo|p, lo, %r14, %r24, %r25;  shfl.sync.up.b32 hi|p, hi, %r14, %r24, %r25;  mov.b64 r0, {lo, hi};  @p add.u64 r0, r0, %rd8;  mov.u64 %rd11, r0;}
	// end inline asm
	mov.b32 	%r17, 4;
	// begin inline asm
	{  .reg .u64 r0;  .reg .u32 lo;  .reg .u32 hi;  .reg .pred p;  mov.b64 {lo, hi}, %rd11;  shfl.sync.up.b32 lo|p, lo, %r17, %r24, %r25;  shfl.sync.up.b32 hi|p, hi, %r17, %r24, %r25;  mov.b64 r0, {lo, hi};  @p add.u64 r0, r0, %rd11;  mov.u64 %rd14, r0;}
	// end inline asm
	mov.b32 	%r20, 8;
	// begin inline asm
	{  .reg .u64 r0;  .reg .u32 lo;  .reg .u32 hi;  .reg .pred p;  mov.b64 {lo, hi}, %rd14;  shfl.sync.up.b32 lo|p, lo, %r20, %r24, %r25;  shfl.sync.up.b32 hi|p, hi, %r20, %r24, %r25;  mov.b64 r0, {lo, hi};  @p add.u64 r0, r0, %rd14;  mov.u64 %rd17, r0;}
	// end inline asm
	mov.b32 	%r23, 16;
	// begin inline asm
	{  .reg .u64 r0;  .reg .u32 lo;  .reg .u32 hi;  .reg .pred p;  mov.b64 {lo, hi}, %rd17;  shfl.sync.up.b32 lo|p, lo, %r23, %r24, %r25;  shfl.sync.up.b32 hi|p, hi, %r23, %r24, %r25;  mov.b64 r0, {lo, hi};  @p add.u64 r0, r0, %rd17;  mov.u64 %rd20, r0;}
	// end inline asm
	sub.s64 	%rd37, %rd20, %rd10;
	ld.shared.u64 	%rd38, [%r27+16];
	ld.shared.u64 	%rd39, [%r27+24];
	ld.shared.u64 	%rd40, [%r27+32];
	ld.shared.u64 	%rd41, [%r27+40];
	ld.shared.u64 	%rd42, [%r27+48];
	ld.shared.u64 	%rd43, [%r27+56];
	ld.shared.u64 	%rd44, [%r27+64];
	add.s64 	%rd45, %rd38, %rd37;
	add.s64 	%rd46, %rd39, %rd45;
	add.s64 	%rd47, %rd40, %rd46;
	add.s64 	%rd48, %rd41, %rd47;
	add.s64 	%rd49, %rd42, %rd48;
	add.s64 	%rd50, %rd43, %rd49;
	add.s64 	%rd51, %rd44, %rd50;
	st.shared.u64 	[%r27+16], %rd37;
	st.shared.u64 	[%r27+24], %rd45;
	st.shared.u64 	[%r27+32], %rd46;
	st.shared.u64 	[%r27+40], %rd47;
	st.shared.u64 	[%r27+48], %rd48;
	st.shared.u64 	[%r27+56], %rd49;
	st.shared.u64 	[%r27+64], %rd50;
	st.shared.u64 	[%r27+72], %rd51;
$L__BB16_4:
	setp.gt.u32 	%p3, %r1, 255;
	bar.sync 	0;
	@%p3 bra 	$L__BB16_6;
	ld.shared.u64 	%rd52, [%r2];
	st.global.u64 	[%rd1], %rd52;
$L__BB16_6:
	ret;

}
	// .globl	_ZN3cub18CUB_300001_SM_10006detail10radix_sort29DeviceRadixSortOnesweepKernelINS1_5radix10policy_hubIffyE10Policy1000ELNS0_9SortOrderE0EffyiiNS1_21identity_decomposer_tEEEvPT5_SB_PT3_PKSC_PT1_PKSG_PT2_PKSK_T4_iiT6_
.visible .entry _ZN3cub18CUB_300001_SM_10006detail10radix_sort29DeviceRadixSortOnesweepKernelINS1_5radix10policy_hubIffyE10Policy1000ELNS0_9SortOrderE0EffyiiNS1_21identity_decomposer_tEEEvPT5_SB_PT3_PKSC_PT1_PKSG_PT2_PKSK_T4_iiT6_(
	.param .u64 .ptr .align 1 _ZN3cub18CUB_300001_SM_10006detail10radix_sort29DeviceRadixSortOnesweepKernelINS1_5radix10policy_hubIffyE10Policy1000ELNS0_9SortOrderE0EffyiiNS1_21identity_decomposer_tEEEvPT5_SB_PT3_PKSC_PT1_PKSG_PT2_PKSK_T4_iiT6__param_0,
	.param .u64 .ptr .align 1 _ZN3cub18CUB_300001_SM_10006detail10radix_sort29DeviceRadixSortOnesweepKernelINS1_5radix10policy_hubIffyE10Policy1000ELNS0_9SortOrderE0EffyiiNS1_21identity_decomposer_tEEEvPT5_SB_PT3_PKSC_PT1_PKSG_PT2_PKSK_T4_iiT6__param_1,
	.param .u64 .ptr .align 1 _ZN3cub18CUB_300001_SM_10006detail10radix_sort29DeviceRadixSortOnesweepKernelINS1_5radix10policy_hubIffyE10Policy1000ELNS0_9SortOrderE0EffyiiNS1_21identity_decomposer_tEEEvPT5_SB_PT3_PKSC_PT1_PKSG_PT2_PKSK_T4_iiT6__param_2,
	.param .u64 .ptr .align 1 _ZN3cub18CUB_300001_SM_10006detail10radix_sort29DeviceRadixSortOnesweepKernelINS1_5radix10policy_hubIffyE10Policy1000ELNS0_9SortOrderE0EffyiiNS1_21identity_decomposer_tEEEvPT5_SB_PT3_PKSC_PT1_PKSG_PT2_PKSK_T4_iiT6__param_3,
	.param .u64 .ptr .align 1 _ZN3cub18CUB_300001_SM_10006detail10radix_sort29DeviceRadixSortOnesweepKernelINS1_5radix10policy_hubIffyE10Policy1000ELNS0_9SortOrderE0EffyiiNS1_21identity_decomposer_tEEEvPT5_SB_PT3_PKSC_PT1_PKSG_PT2_PKSK_T4_iiT6__param_4,
	.param .u64 .ptr .align 1 _ZN3cub18CUB_300001_SM_10006detail10radix_sort29DeviceRadixSortOnesweepKernelINS1_5radix10policy_hubIffyE10Policy1000ELNS0_9SortOrderE0EffyiiNS1_21identity_decomposer_tEEEvPT5_SB_PT3_PKSC_PT1_PKSG_PT2_PKSK_T4_iiT6__param_5,
	.param .u64 .ptr .align 1 _ZN3cub18CUB_300001_SM_10006detail10radix_sort29DeviceRadixSortOnesweepKernelINS1_5radix10policy_hubIffyE10Policy1000ELNS0_9SortOrderE0EffyiiNS1_21identity_decomposer_tEEEvPT5_SB_PT3_PKSC_PT1_PKSG_PT2_PKSK_T4_iiT6__param_6,
	.param .u64 .ptr .align 1 _ZN3cub18CUB_300001_SM_10006detail10radix_sort29DeviceRadixSortOnesweepKernelINS1_5radix10policy_hubIffyE10Policy1000ELNS0_9SortOrderE0EffyiiNS1_21identity_decomposer_tEEEvPT5_SB_PT3_PKSC_PT1_PKSG_PT2_PKSK_T4_iiT6__param_7,
	.param .u32 _ZN3cub18CUB_300001_SM_10006detail10radix_sort29DeviceRadixSortOnesweepKernelINS1_5radix10policy_hubIffyE10Policy1000ELNS0_9SortOrderE0EffyiiNS1_21identity_decomposer_tEEEvPT5_SB_PT3_PKSC_PT1_PKSG_PT2_PKSK_T4_iiT6__param_8,
	.param .u32 _ZN3cub18CUB_300001_SM_10006detail10radix_sort29DeviceRadixSortOnesweepKernelINS1_5radix10policy_hubIffyE10Policy1000ELNS0_9SortOrderE0EffyiiNS1_21identity_decomposer_tEEEvPT5_SB_PT3_PKSC_PT1_PKSG_PT2_PKSK_T4_iiT6__param_9,
	.param .u32 _ZN3cub18CUB_300001_SM_10006detail10radix_sort29DeviceRadixSortOnesweepKernelINS1_5radix10policy_hubIffyE10Policy1000ELNS0_9SortOrderE0EffyiiNS1_21identity_decomposer_tEEEvPT5_SB_PT3_PKSC_PT1_PKSG_PT2_PKSK_T4_iiT6__param_10,
	.param .align 1 .b8 _ZN3cub18CUB_300001_SM_10006detail10radix_sort29DeviceRadixSortOnesweepKernelINS1_5radix10policy_hubIffyE10Policy1000ELNS0_9SortOrderE0EffyiiNS1_21identity_decomposer_tEEEvPT5_SB_PT3_PKSC_PT1_PKSG_PT2_PKSK_T4_iiT6__param_11[1]
)
.maxntid 384
{
	.reg .pred 	%p<358>;
	.reg .b32 	%r<2170>;
	.reg .b32 	%f<269>;
	.reg .b64 	%rd<457>;
	// demoted variable
	.shared .align 16 .b8 _ZZN3cub18CUB_300001_SM_10006detail10radix_sort29DeviceRadixSortOnesweepKernelINS1_5radix10policy_hubIffyE10Policy1000ELNS0_9SortOrderE0EffyiiNS1_21identity_decomposer_tEEEvPT5_SB_PT3_PKSC_PT1_PKSG_PT2_PKSK_T4_iiT6_E1s[28160];
	ld.param.u64 	%rd43, [_ZN3cub18CUB_300001_SM_10006detail10radix_sort29DeviceRadixSortOnesweepKernelINS1_5radix10policy_hubIffyE10Policy1000ELNS0_9SortOrderE0EffyiiNS1_21identity_decomposer_tEEEvPT5_SB_PT3_PKSC_PT1_PKSG_PT2_PKSK_T4_iiT6__param_0];
	ld.param.u64 	%rd44, [_ZN3cub18CUB_300001_SM_10006detail10radix_sort29DeviceRadixSortOnesweepKernelINS1_5radix10policy_hubIffyE10Policy1000ELNS0_9SortOrderE0EffyiiNS1_21identity_decomposer_tEEEvPT5_SB_PT3_PKSC_PT1_PKSG_PT2_PKSK_T4_iiT6__param_1];
	ld.param.u64 	%rd47, [_ZN3cub18CUB_300001_SM_10006detail10radix_sort29DeviceRadixSortOnesweepKernelINS1_5radix10policy_hubIffyE10Policy1000ELNS0_9SortOrderE0EffyiiNS1_21identity_decomposer_tEEEvPT5_SB_PT3_PKSC_PT1_PKSG_PT2_PKSK_T4_iiT6__param_4];
	ld.param.u64 	%rd50, [_ZN3cub18CUB_300001_SM_10006detail10radix_sort29DeviceRadixSortOnesweepKernelINS1_5radix10policy_hubIffyE10Policy1000ELNS0_9SortOrderE0EffyiiNS1_21identity_decomposer_tEEEvPT5_SB_PT3_PKSC_PT1_PKSG_PT2_PKSK_T4_iiT6__param_5];
	cvta.to.global.u64 	%rd1, %rd47;
	cvta.to.global.u64 	%rd2, %rd43;
	cvta.to.global.u64 	%rd3, %rd50;
	mov.u32 	%r1, %tid.x;
	shr.u32 	%r2, %r1, 5;
	// begin inline asm
	mov.u32 %r326, %laneid;
	// end inline asm
	setp.ne.s32 	%p1, %r1, 0;
	@%p1 bra 	$L__BB17_2;
	cvta.to.global.u64 	%rd51, %rd44;
	atom.global.add.u32 	%r327, [%rd51], 1;
	st.shared.u32 	[_ZZN3cub18CUB_300001_SM_10006detail10radix_sort29DeviceRadixSortOnesweepKernelINS1_5radix10policy_hubIffyE10Policy1000ELNS0_9SortOrderE0EffyiiNS1_21identity_decomposer_tEEEvPT5_SB_PT3_PKSC_PT1_PKSG_PT2_PKSK_T4_iiT6_E1s+26112], %r327;
$L__BB17_2:
	ld.param.u32 	%r2031, [_ZN3cub18CUB_300001_SM_10006detail10radix_sort29DeviceRadixSortOnesweepKernelINS1_5radix10policy_hubIffyE10Policy1000ELNS0_9SortOrderE0EffyiiNS1_21identity_decomposer_tEEEvPT5_SB_PT3_PKSC_PT1_PKSG_PT2_PKSK_T4_iiT6__param_8];
	bar.sync 	0;
	ld.shared.u32 	%r4, [_ZZN3cub18CUB_300001_SM_10006detail10radix_sort29DeviceRadixSortOnesweepKernelINS1_5radix10policy_hubIffyE10Policy1000ELNS0_9SortOrderE0EffyiiNS1_21identity_decomposer_tEEEvPT5_SB_PT3_PKSC_PT1_PKSG_PT2_PKSK_T4_iiT6_E1s+26112];
	mul.lo.s32 	%r328, %r4, 6528;
	add.s32 	%r5, %r328, 6528;
	setp.gt.s32 	%p2, %r5, %r2031;
	cvt.s64.s32 	%rd4, %r328;
	@%p2 bra 	$L__BB17_4;
	and.b32  	%r329, %r1, 31;
	and.b32  	%r330, %r1, 992;
	mul.lo.s32 	%r331, %r330, 17;
	or.b32  	%r332, %r331, %r329;
	cvt.u64.u32 	%rd52, %r332;
	add.s64 	%rd53, %rd52, %rd4;
	shl.b64 	%rd54, %rd53, 2;
	add.s64 	%rd55, %rd3, %rd54;
	ld.global.u32 	%r2118, [%rd55];
	ld.global.u32 	%r2117, [%rd55+128];
	ld.global.u32 	%r2116, [%rd55+256];
	ld.global.u32 	%r2115, [%rd55+384];
	ld.global.u32 	%r2114, [%rd55+512];
	ld.global.u32 	%r2113, [%rd55+640];
	ld.global.u32 	%r2112, [%rd55+768];
	ld.global.u32 	%r2111, [%rd55+896];
	ld.global.u32 	%r2110, [%rd55+1024];
	ld.global.u32 	%r2109, [%rd55+1152];
	ld.global.u32 	%r2108, [%rd55+1280];
	ld.global.u32 	%r2107, [%rd55+1408];
	ld.global.u32 	%r2106, [%rd55+1536];
	ld.global.u32 	%r2105, [%rd55+1664];
	ld.global.u32 	%r2104, [%rd55+1792];
	ld.global.u32 	%r2103, [%rd55+1920];
	ld.global.u32 	%r2102, [%rd55+2048];
	bra.uni 	$L__BB17_38;
$L__BB17_4:
	ld.param.u32 	%r2032, [_ZN3cub18CUB_300001_SM_10006detail10radix_sort29DeviceRadixSortOnesweepKernelINS1_5radix10policy_hubIffyE10Policy1000ELNS0_9SortOrderE0EffyiiNS1_21identity_decomposer_tEEEvPT5_SB_PT3_PKSC_PT1_PKSG_PT2_PKSK_T4_iiT6__param_8];
	cvt.u32.u64 	%r334, %rd4;
	sub.s32 	%r23, %r2032, %r334;
	and.b32  	%r335, %r1, 31;
	and.b32  	%r336, %r1, 992;
	mul.lo.s32 	%r337, %r336, 17;
	or.b32  	%r24, %r337, %r335;
	setp.ge.s32 	%p3, %r24, %r23;
	cvt.u64.u32 	%rd56, %r24;
	add.s64 	%rd57, %rd56, %rd4;
	shl.b64 	%rd58, %rd57, 2;
	add.s64 	%rd5, %rd3, %rd58;
	mov.b32 	%r2118, 2147483647;
	@%p3 bra 	$L__BB17_6;
	ld.global.u32 	%r2118, [%rd5];
$L__BB17_6:
	add.s32 	%r339, %r24, 32;
	setp.ge.s32 	%p4, %r339, %r23;
	mov.b32 	%r2117, 2147483647;
	@%p4 bra 	$L__BB17_8;
	ld.global.u32 	%r2117, [%rd5+128];
$L__BB17_8:
	add.s32 	%r341, %r24, 64;
	setp.ge.s32 	%p5, %r341, %r23;
	mov.b32 	%r2116, 2147483647;
	@%p5 bra 	$L__BB17_10;
	ld.global.u32 	%r2116, [%rd5+256];
$L__BB17_10:
	add.s32 	%r343, %r24, 96;
	setp.ge.s32 	%p6, %r343, %r23;
	mov.b32 	%r2115, 2147483647;
	@%p6 bra 	$L__BB17_12;
	ld.global.u32 	%r2115, [%rd5+384];
$L__BB17_12:
	add.s32 	%r345, %r24, 128;
	setp.ge.s32 	%p7, %r345, %r23;
	mov.b32 	%r2114, 2147483647;
	@%p7 bra 	$L__BB17_14;
	ld.global.u32 	%r2114, [%rd5+512];
$L__BB17_14:
	add.s32 	%r347, %r24, 160;
	setp.ge.s32 	%p8, %r347, %r23;
	mov.b32 	%r2113, 2147483647;
	@%p8 bra 	$L__BB17_16;
	ld.global.u32 	%r2113, [%rd5+640];
$L__BB17_16:
	add.s32 	%r349, %r24, 192;
	setp.ge.s32 	%p9, %r349, %r23;
	mov.b32 	%r2112, 2147483647;
	@%p9 bra 	$L__BB17_18;
	ld.global.u32 	%r2112, [%rd5+768];
$L__BB17_18:
	add.s32 	%r351, %r24, 224;
	setp.ge.s32 	%p10, %r351, %r23;
	mov.b32 	%r2111, 2147483647;
	@%p10 bra 	$L__BB17_20;
	ld.global.u32 	%r2111, [%rd5+896];
$L__BB17_20:
	add.s32 	%r353, %r24, 256;
	setp.ge.s32 	%p11, %r353, %r23;
	mov.b32 	%r2110, 2147483647;
	@%p11 bra 	$L__BB17_22;
	ld.global.u32 	%r2110, [%rd5+1024];
$L__BB17_22:
	add.s32 	%r355, %r24, 288;
	setp.ge.s32 	%p12, %r355, %r23;
	mov.b32 	%r2109, 2147483647;
	@%p12 bra 	$L__BB17_24;
	ld.global.u32 	%r2109, [%rd5+1152];
$L__BB17_24:
	add.s32 	%r357, %r24, 320;
	setp.ge.s32 	%p13, %r357, %r23;
	mov.b32 	%r2108, 2147483647;
	@%p13 bra 	$L__BB17_26;
	ld.global.u32 	%r2108, [%rd5+1280];
$L__BB17_26:
	add.s32 	%r359, %r24, 352;
	setp.ge.s32 	%p14, %r359, %r23;
	mov.b32 	%r2107, 2147483647;
	@%p14 bra 	$L__BB17_28;
	ld.global.u32 	%r2107, [%rd5+1408];
$L__BB17_28:
	add.s32 	%r361, %r24, 384;
	setp.ge.s32 	%p15, %r361, %r23;
	mov.b32 	%r2106, 2147483647;
	@%p15 bra 	$L__BB17_30;
	ld.global.u32 	%r2106, [%rd5+1536];
$L__BB17_30:
	add.s32 	%r363, %r24, 416;
	setp.ge.s32 	%p16, %r363, %r23;
	mov.b32 	%r2105, 2147483647;
	@%p16 bra 	$L__BB17_32;
	ld.global.u32 	%r2105, [%rd5+1664];
$L__BB17_32:
	add.s32 	%r365, %r24, 448;
	setp.ge.s32 	%p17, %r365, %r23;
	mov.b32 	%r2104, 2147483647;
	@%p17 bra 	$L__BB17_34;
	ld.global.u32 	%r2104, [%rd5+1792];
$L__BB17_34:
	add.s32 	%r367, %r24, 480;
	setp.ge.s32 	%p18, %r367, %r23;
	mov.b32 	%r2103, 2147483647;
	@%p18 bra 	$L__BB17_36;
	ld.global.u32 	%r2103, [%rd5+1920];
$L__BB17_36:
	add.s32 	%r369, %r24, 512;
	setp.ge.s32 	%p19, %r369, %r23;
	mov.b32 	%r2102, 2147483647;
	@%p19 bra 	$L__BB17_38;
	ld.global.u32 	%r2102, [%rd5+2048];
$L__BB17_38:
	ld.param.u32 	%r2084, [_ZN3cub18CUB_300001_SM_10006detail10radix_sort29DeviceRadixSortOnesweepKernelINS1_5radix10policy_hubIffyE10Policy1000ELNS0_9SortOrderE0EffyiiNS1_21identity_decomposer_tEEEvPT5_SB_PT3_PKSC_PT1_PKSG_PT2_PKSK_T4_iiT6__param_10];
	setp.gt.s32 	%p20, %r2118, -1;
	selp.b32 	%r370, -2147483648, -1, %p20;
	xor.b32  	%r2148, %r370, %r2118;
	setp.gt.s32 	%p21, %r2117, -1;
	selp.b32 	%r371, -2147483648, -1, %p21;
	xor.b32  	%r2147, %r371, %r2117;
	setp.gt.s32 	%p22, %r2116, -1;
	selp.b32 	%r372, -2147483648, -1, %p22;
	xor.b32  	%r2146, %r372, %r2116;
	setp.gt.s32 	%p23, %r2115, -1;
	selp.b32 	%r373, -2147483648, -1, %p23;
	xor.b32  	%r2145, %r373, %r2115;
	setp.gt.s32 	%p24, %r2114, -1;
	selp.b32 	%r374, -2147483648, -1, %p24;
	xor.b32  	%r2144, %r374, %r2114;
	setp.gt.s32 	%p25, %r2113, -1;
	selp.b32 	%r375, -2147483648, -1, %p25;
	xor.b32  	%r2143, %r375, %r2113;
	setp.gt.s32 	%p26, %r2112, -1;
	selp.b32 	%r376, -2147483648, -1, %p26;
	xor.b32  	%r2142, %r376, %r2112;
	setp.gt.s32 	%p27, %r2111, -1;
	selp.b32 	%r377, -2147483648, -1, %p27;
	xor.b32  	%r2141, %r377, %r2111;
	setp.gt.s32 	%p28, %r2110, -1;
	selp.b32 	%r378, -2147483648, -1, %p28;
	xor.b32  	%r2140, %r378, %r2110;
	setp.gt.s32 	%p29, %r2109, -1;
	selp.b32 	%r379, -2147483648, -1, %p29;
	xor.b32  	%r2139, %r379, %r2109;
	setp.gt.s32 	%p30, %r2108, -1;
	selp.b32 	%r380, -2147483648, -1, %p30;
	xor.b32  	%r2138, %r380, %r2108;
	setp.gt.s32 	%p31, %r2107, -1;
	selp.b32 	%r381, -2147483648, -1, %p31;
	xor.b32  	%r2137, %r381, %r2107;
	setp.gt.s32 	%p32, %r2106, -1;
	selp.b32 	%r382, -2147483648, -1, %p32;
	xor.b32  	%r2136, %r382, %r2106;
	setp.gt.s32 	%p33, %r2105, -1;
	selp.b32 	%r383, -2147483648, -1, %p33;
	xor.b32  	%r2135, %r383, %r2105;
	setp.gt.s32 	%p34, %r2104, -1;
	selp.b32 	%r384, -2147483648, -1, %p34;
	xor.b32  	%r2134, %r384, %r2104;
	setp.gt.s32 	%p35, %r2103, -1;
	selp.b32 	%r385, -2147483648, -1, %p35;
	xor.b32  	%r2133, %r385, %r2103;
	setp.gt.s32 	%p36, %r2102, -1;
	selp.b32 	%r386, -2147483648, -1, %p36;
	xor.b32  	%r2132, %r386, %r2102;
	mov.b32 	%r387, -1;
	shl.b32 	%r388, %r387, %r2084;
	not.b32 	%r92, %r388;
	shl.b32 	%r389, %r2, 10;
	mov.u32 	%r390, _ZZN3cub18CUB_300001_SM_10006detail10radix_sort29DeviceRadixSortOnesweepKernelINS1_5radix10policy_hubIffyE10Policy1000ELNS0_9SortOrderE0EffyiiNS1_21identity_decomposer_tEEEvPT5_SB_PT3_PKSC_PT1_PKSG_PT2_PKSK_T4_iiT6_E1s;
	add.s32 	%r93, %r390, %r389;
	setp.gt.s32 	%p37, %r326, 255;
	@%p37 bra 	$L__BB17_51;
	max.s32 	%r391, %r326, 224;
	sub.s32 	%r392, %r391, %r326;
	add.s32 	%r393, %r392, 31;
	shr.u32 	%r394, %r393, 5;
	add.s32 	%r94, %r394, 1;
	and.b32  	%r95, %r94, 15;
	setp.lt.u32 	%p38, %r393, 480;
	mov.u32 	%r2122, %r326;
	@%p38 bra 	$L__BB17_42;
	and.b32  	%r395, %r94, 268435440;
	neg.s32 	%r2120, %r395;
	shl.b32 	%r397, %r326, 2;
	add.s32 	%r398, %r389, %r397;
	add.s32 	%r400, %r398, %r390;
	add.s32 	%r2119, %r400, 1024;
	mov.u32 	%r2122, %r326;
$L__BB17_41:
	.pragma "nounroll";
	mov.b32 	%r401, 0;
	st.shared.u32 	[%r2119+-1024], %r401;
	st.shared.u32 	[%r2119+-896], %r401;
	st.shared.u32 	[%r2119+-768], %r401;
	st.shared.u32 	[%r2119+-640], %r401;
	st.shared.u32 	[%r2119+-512], %r401;
	st.shared.u32 	[%r2119+-384], %r401;
	st.shared.u32 	[%r2119+-256], %r401;
	st.shared.u32 	[%r2119+-128], %r401;
	st.shared.u32 	[%r2119], %r401;
	st.shared.u32 	[%r2119+128], %r401;
	st.shared.u32 	[%r2119+256], %r401;
	st.shared.u32 	[%r2119+384], %r401;
	st.shared.u32 	[%r2119+512], %r401;
	st.shared.u32 	[%r2119+640], %r401;
	st.shared.u32 	[%r2119+768], %r401;
	st.shared.u32 	[%r2119+896], %r401;
	add.s32 	%r2122, %r2122, 512;
	add.s32 	%r2120, %r2120, 16;
	add.s32 	%r2119, %r2119, 2048;
	setp.ne.s32 	%p39, %r2120, 0;
	@%p39 bra 	$L__BB17_41;
$L__BB17_42:
	setp.eq.s32 	%p40, %r95, 0;
	@%p40 bra 	$L__BB17_51;
	and.b32  	%r105, %r94, 7;
	setp.lt.u32 	%p41, %r95, 8;
	@%p41 bra 	$L__BB17_45;
	shl.b32 	%r402, %r2122, 2;
	add.s32 	%r403, %r93, %r402;
	mov.b32 	%r404, 0;
	st.shared.u32 	[%r403], %r404;
	st.shared.u32 	[%r403+128], %r404;
	st.shared.u32 	[%r403+256], %r404;
	st.shared.u32 	[%r403+384], %r404;
	st.shared.u32 	[%r403+512], %r404;
	st.shared.u32 	[%r403+640], %r404;
	st.shared.u32 	[%r403+768], %r404;
	st.shared.u32 	[%r403+896], %r404;
	add.s32 	%r2122, %r2122, 256;
$L__BB17_45:
	setp.eq.s32 	%p42, %r105, 0;
	@%p42 bra 	$L__BB17_51;
	and.b32  	%r108, %r94, 3;
	setp.lt.u32 	%p43, %r105, 4;
	@%p43 bra 	$L__BB17_48;
	shl.b32 	%r405, %r2122, 2;
	add.s32 	%r406, %r93, %r405;
	mov.b32 	%r407, 0;
	st.shared.u32 	[%r406], %r407;
	st.shared.u32 	[%r406+128], %r407;
	st.shared.u32 	[%r406+256], %r407;
	st.shared.u32 	[%r406+384], %r407;
	add.s32 	%r2122, %r2122, 128;
$L__BB17_48:
	setp.eq.s32 	%p44, %r108, 0;
	@%p44 bra 	$L__BB17_51;
	shl.b32 	%r409, %r2122, 2;
	add.s32 	%r410, %r389, %r409;
	add.s32 	%r2126, %r390, %r410;
	neg.s32 	%r2125, %r108;
$L__BB17_50:
	.pragma "nounroll";
	mov.b32 	%r412, 0;
	st.shared.u32 	[%r2126], %r412;
	add.s32 	%r2126, %r2126, 128;
	add.s32 	%r2125, %r2125, 1;
	setp.ne.s32 	%p45, %r2125, 0;
	@%p45 bra 	$L__BB17_50;
$L__BB17_51:
	ld.param.u32 	%r2047, [_ZN3cub18CUB_300001_SM_10006detail10radix_sort29DeviceRadixSortOnesweepKernelINS1_5radix10policy_hubIffyE10Policy1000ELNS0_9SortOrderE0EffyiiNS1_21identity_decomposer_tEEEvPT5_SB_PT3_PKSC_PT1_PKSG_PT2_PKSK_T4_iiT6__param_9];
	bar.warp.sync 	-1;
	setp.eq.s32 	%p46, %r2148, 2147483647;
	selp.b32 	%r414, -2147483648, %r2148, %p46;
	shr.u32 	%r415, %r414, %r2047;
	and.b32  	%r117, %r415, %r92;
	shl.b32 	%r416, %r117, 2;
	add.s32 	%r417, %r93, %r416;
	atom.shared.add.u32 	%r418, [%r417], 1;
	setp.eq.s32 	%p47, %r2147, 2147483647;
	selp.b32 	%r419, -2147483648, %r2147, %p47;
	shr.u32 	%r420, %r419, %r2047;
	and.b32  	%r421, %r420, %r92;
	shl.b32 	%r422, %r421, 2;
	add.s32 	%r423, %r93, %r422;
	atom.shared.add.u32 	%r424, [%r423], 1;
	setp.eq.s32 	%p48, %r2146, 2147483647;
	selp.b32 	%r425, -2147483648, %r2146, %p48;
	shr.u32 	%r426, %r425, %r2047;
	and.b32  	%r427, %r426, %r92;
	shl.b32 	%r428, %r427, 2;
	add.s32 	%r429, %r93, %r428;
	atom.shared.add.u32 	%r430, [%r429], 1;
	setp.eq.s32 	%p49, %r2145, 2147483647;
	selp.b32 	%r431, -2147483648, %r2145, %p49;
	shr.u32 	%r432, %r431, %r2047;
	and.b32  	%r433, %r432, %r92;
	shl.b32 	%r434, %r433, 2;
	add.s32 	%r435, %r93, %r434;
	atom.shared.add.u32 	%r436, [%r435], 1;
	setp.eq.s32 	%p50, %r2144, 2147483647;
	selp.b32 	%r437, -2147483648, %r2144, %p50;
	shr.u32 	%r438, %r437, %r2047;
	and.b32  	%r439, %r438, %r92;
	shl.b32 	%r440, %r439, 2;
	add.s32 	%r441, %r93, %r440;
	atom.shared.add.u32 	%r442, [%r441], 1;
	setp.eq.s32 	%p51, %r2143, 2147483647;
	selp.b32 	%r443, -2147483648, %r2143, %p51;
	shr.u32 	%r444, %r443, %r2047;
	and.b32  	%r445, %r444, %r92;
	shl.b32 	%r446, %r445, 2;
	add.s32 	%r447, %r93, %r446;
	atom.shared.add.u32 	%r448, [%r447], 1;
	setp.eq.s32 	%p52, %r2142, 2147483647;
	selp.b32 	%r449, -2147483648, %r2142, %p52;
	shr.u32 	%r450, %r449, %r2047;
	and.b32  	%r451, %r450, %r92;
	shl.b32 	%r452, %r451, 2;
	add.s32 	%r453, %r93, %r452;
	atom.shared.add.u32 	%r454, [%r453], 1;
	setp.eq.s32 	%p53, %r2141, 2147483647;
	selp.b32 	%r455, -2147483648, %r2141, %p53;
	shr.u32 	%r456, %r455, %r2047;
	and.b32  	%r457, %r456, %r92;
	shl.b32 	%r458, %r457, 2;
	add.s32 	%r459, %r93, %r458;
	atom.shared.add.u32 	%r460, [%r459], 1;
	setp.eq.s32 	%p54, %r2140, 2147483647;
	selp.b32 	%r461, -2147483648, %r2140, %p54;
	shr.u32 	%r462, %r461, %r2047;
	and.b32  	%r463, %r462, %r92;
	shl.b32 	%r464, %r463, 2;
	add.s32 	%r465, %r93, %r464;
	atom.shared.add.u32 	%r466, [%r465], 1;
	setp.eq.s32 	%p55, %r2139, 2147483647;
	selp.b32 	%r467, -2147483648, %r2139, %p55;
	shr.u32 	%r468, %r467, %r2047;
	and.b32  	%r469, %r468, %r92;
	shl.b32 	%r470, %r469, 2;
	add.s32 	%r471, %r93, %r470;
	atom.shared.add.u32 	%r472, [%r471], 1;
	setp.eq.s32 	%p56, %r2138, 2147483647;
	selp.b32 	%r473, -2147483648, %r2138, %p56;
	shr.u32 	%r474, %r473, %r2047;
	and.b32  	%r475, %r474, %r92;
	shl.b32 	%r476, %r475, 2;
	add.s32 	%r477, %r93, %r476;
	atom.shared.add.u32 	%r478, [%r477], 1;
	setp.eq.s32 	%p57, %r2137, 2147483647;
	selp.b32 	%r479, -2147483648, %r2137, %p57;
	shr.u32 	%r480, %r479, %r2047;
	and.b32  	%r481, %r480, %r92;
	shl.b32 	%r482, %r481, 2;
	add.s32 	%r483, %r93, %r482;
	atom.shared.add.u32 	%r484, [%r483], 1;
	setp.eq.s32 	%p58, %r2136, 2147483647;
	selp.b32 	%r485, -2147483648, %r2136, %p58;
	shr.u32 	%r486, %r485, %r2047;
	and.b32  	%r487, %r486, %r92;
	shl.b32 	%r488, %r487, 2;
	add.s32 	%r489, %r93, %r488;
	atom.shared.add.u32 	%r490, [%r489], 1;
	setp.eq.s32 	%p59, %r2135, 2147483647;
	selp.b32 	%r491, -2147483648, %r2135, %p59;
	shr.u32 	%r492, %r491, %r2047;
	and.b32  	%r493, %r492, %r92;
	shl.b32 	%r494, %r493, 2;
	add.s32 	%r495, %r93, %r494;
	atom.shared.add.u32 	%r496, [%r495], 1;
	setp.eq.s32 	%p60, %r2134, 2147483647;
	selp.b32 	%r497, -2147483648, %r2134, %p60;
	shr.u32 	%r498, %r497, %r2047;
	and.b32  	%r499, %r498, %r92;
	shl.b32 	%r500, %r499, 2;
	add.s32 	%r501, %r93, %r500;
	atom.shared.add.u32 	%r502, [%r501], 1;
	setp.eq.s32 	%p61, %r2133, 2147483647;
	selp.b32 	%r503, -2147483648, %r2133, %p61;
	shr.u32 	%r504, %r503, %r2047;
	and.b32  	%r505, %r504, %r92;
	shl.b32 	%r506, %r505, 2;
	add.s32 	%r507, %r93, %r506;
	atom.shared.add.u32 	%r508, [%r507], 1;
	setp.eq.s32 	%p62, %r2132, 2147483647;
	selp.b32 	%r509, -2147483648, %r2132, %p62;
	shr.u32 	%r510, %r509, %r2047;
	and.b32  	%r511, %r510, %r92;
	shl.b32 	%r512, %r511, 2;
	add.s32 	%r513, %r93, %r512;
	atom.shared.add.u32 	%r514, [%r513], 1;
	bar.sync 	0;
	setp.gt.u32 	%p63, %r1, 255;
	shl.b32 	%r515, %r1, 2;
	add.s32 	%r118, %r390, %r515;
	mov.b32 	%r2127, 0;
	@%p63 bra 	$L__BB17_53;
	ld.shared.u32 	%r517, [%r118];
	mov.b32 	%r518, 0;
	st.shared.u32 	[%r118], %r518;
	ld.shared.u32 	%r519, [%r118+1024];
	st.shared.u32 	[%r118+1024], %r517;
	add.s32 	%r520, %r519, %r517;
	ld.shared.u32 	%r521, [%r118+2048];
	st.shared.u32 	[%r118+2048], %r520;
	add.s32 	%r522, %r521, %r520;
	ld.shared.u32 	%r523, [%r118+3072];
	st.shared.u32 	[%r118+3072], %r522;
	add.s32 	%r524, %r523, %r522;
	ld.shared.u32 	%r525, [%r118+4096];
	st.shared.u32 	[%r118+4096], %r524;
	add.s32 	%r526, %r525, %r524;
	ld.shared.u32 	%r527, [%r118+5120];
	st.shared.u32 	[%r118+5120], %r526;
	add.s32 	%r528, %r527, %r526;
	ld.shared.u32 	%r529, [%r118+6144];
	st.shared.u32 	[%r118+6144], %r528;
	add.s32 	%r530, %r529, %r528;
	ld.shared.u32 	%r531, [%r118+7168];
	st.shared.u32 	[%r118+7168], %r530;
	add.s32 	%r532, %r531, %r530;
	ld.shared.u32 	%r533, [%r118+8192];
	st.shared.u32 	[%r118+8192], %r532;
	add.s32 	%r534, %r533, %r532;
	ld.shared.u32 	%r535, [%r118+9216];
	st.shared.u32 	[%r118+9216], %r534;
	add.s32 	%r536, %r535, %r534;
	ld.shared.u32 	%r537, [%r118+10240];
	st.shared.u32 	[%r118+10240], %r536;
	add.s32 	%r538, %r537, %r536;
	ld.shared.u32 	%r539, [%r118+11264];
	st.shared.u32 	[%r118+11264], %r538;
	add.s32 	%r2127, %r539, %r538;
$L__BB17_53:
	setp.gt.u32 	%p64, %r1, 255;
	shl.b32 	%r540, %r4, 8;
	add.s32 	%r541, %r540, %r1;
	mul.wide.s32 	%rd59, %r541, 4;
	add.s64 	%rd6, %rd2, %rd59;
	@%p64 bra 	$L__BB17_55;
	or.b32  	%r542, %r2127, 1073741824;
	st.volatile.global.u32 	[%rd6], %r542;
$L__BB17_55:
	ld.param.u64 	%rd442, [_ZN3cub18CUB_300001_SM_10006detail10radix_sort29DeviceRadixSortOnesweepKernelINS1_5radix10policy_hubIffyE10Policy1000ELNS0_9SortOrderE0EffyiiNS1_21identity_decomposer_tEEEvPT5_SB_PT3_PKSC_PT1_PKSG_PT2_PKSK_T4_iiT6__param_7];
	setp.lt.u32 	%p65, %r1, 256;
	setp.eq.s32 	%p66, %r2127, 6528;
	and.pred  	%p67, %p65, %p66;
	selp.u32 	%r543, 1, 0, %p67;
	{ 
	.reg .pred 	%p1; 
	.reg .pred 	%p2; 
	setp.ne.u32 	%p1, %r543, 0; 
	bar.red.or.pred 	%p2, 0, %p1; 
	selp.u32 	%r544, 1, 0, %p2; 
	}
	setp.eq.s32 	%p68, %r544, 0;
	and.b32  	%r545, %r1, 992;
	and.b32  	%r546, %r1, 31;
	mul.lo.s32 	%r547, %r545, 17;
	or.b32  	%r548, %r547, %r546;
	cvt.u64.u32 	%rd7, %r548;
	add.s64 	%rd61, %rd7, %rd4;
	cvta.to.global.u64 	%rd62, %rd442;
	shl.b64 	%rd63, %rd61, 2;
	add.s64 	%rd8, %rd62, %rd63;
	cvt.u64.u32 	%rd9, %r1;
	@%p68 bra 	$L__BB17_175;
	setp.gt.u32 	%p69, %r1, 255;
	shl.b32 	%r550, %r1, 3;
	add.s32 	%r552, %r390, %r550;
	add.s32 	%r121, %r552, 26112;
	@%p69 bra 	$L__BB17_64;
	ld.param.u64 	%rd436, [_ZN3cub18CUB_300001_SM_10006detail10radix_sort29DeviceRadixSortOnesweepKernelINS1_5radix10policy_hubIffyE10Policy1000ELNS0_9SortOrderE0EffyiiNS1_21identity_decomposer_tEEEvPT5_SB_PT3_PKSC_PT1_PKSG_PT2_PKSK_T4_iiT6__param_3];
	cvta.to.global.u64 	%rd64, %rd436;
	shl.b64 	%rd65, %rd9, 3;
	add.s64 	%rd66, %rd64, %rd65;
	ld.global.u64 	%rd67, [%rd66];
	setp.gt.u32 	%p70, %r1, %r117;
	selp.b64 	%rd68, 6528, 0, %p70;
	sub.s64 	%rd455, %rd67, %rd68;
	st.shared.u64 	[%r121], %rd455;
	setp.lt.s32 	%p71, %r4, 1;
	mov.u32 	%r2131, %r2127;
	@%p71 bra 	$L__BB17_63;
	mov.b32 	%r2129, -1;
	mov.u32 	%r2128, %r4;
	mov.u32 	%r2131, %r2127;
$L__BB17_59:
	add.s32 	%r125, %r2128, -1;
	shl.b32 	%r554, %r125, 8;
	add.s32 	%r555, %r554, %r1;
	mul.wide.s32 	%rd69, %r555, 4;
	add.s64 	%rd11, %rd2, %rd69;
$L__BB17_60:
	membar.cta;
	ld.volatile.global.u32 	%r126, [%rd11];
	setp.eq.s32 	%p72, %r126, 0;
	@%p72 bra 	$L__BB17_60;
	and.b32  	%r556, %r126, 1073741823;
	add.s32 	%r2131, %r556, %r2131;
	setp.gt.s32 	%p73, %r126, -1;
	vote.sync.ballot.b32 	%r2129, %p73, %r2129;
	setp.gt.u32 	%p75, %r2128, 1;
	and.pred  	%p76, %p73, %p75;
	mov.u32 	%r2128, %r125;
	@%p76 bra 	$L__BB17_59;
	ld.shared.u64 	%rd455, [%r121];
$L__BB17_63:
	or.b32  	%r557, %r2131, -2147483648;
	st.volatile.global.u32 	[%rd6], %r557;
	sub.s32 	%r560, %r2131, %r2127;
	cvt.s64.s32 	%rd72, %r560;
	add.s64 	%rd73, %rd455, %rd72;
	st.shared.u64 	[%r121], %rd73;
$L__BB17_64:
	ld.param.u32 	%r2033, [_ZN3cub18CUB_300001_SM_10006detail10radix_sort29DeviceRadixSortOnesweepKernelINS1_5radix10policy_hubIffyE10Policy1000ELNS0_9SortOrderE0EffyiiNS1_21identity_decomposer_tEEEvPT5_SB_PT3_PKSC_PT1_PKSG_PT2_PKSK_T4_iiT6__param_8];
	ld.param.u64 	%rd432, [_ZN3cub18CUB_300001_SM_10006detail10radix_sort29DeviceRadixSortOnesweepKernelINS1_5radix10policy_hubIffyE10Policy1000ELNS0_9SortOrderE0EffyiiNS1_21identity_decomposer_tEEEvPT5_SB_PT3_PKSC_PT1_PKSG_PT2_PKSK_T4_iiT6__param_2];
	setp.gt.u32 	%p77, %r1, 255;
	setp.lt.s32 	%p78, %r5, %r2033;
	setp.eq.s64 	%p79, %rd432, 0;
	or.pred  	%p80, %p79, %p78;
	or.pred  	%p81, %p77, %p80;
	@%p81 bra 	$L__BB17_66;
	ld.param.u64 	%rd433, [_ZN3cub18CUB_300001_SM_10006detail10radix_sort29DeviceRadixSortOnesweepKernelINS1_5radix10policy_hubIffyE10Policy1000ELNS0_9SortOrderE0EffyiiNS1_21identity_decomposer_tEEEvPT5_SB_PT3_PKSC_PT1_PKSG_PT2_PKSK_T4_iiT6__param_2];
	ld.shared.u64 	%rd74, [%r121];
	setp.gt.u32 	%p82, %r1, %r117;
	selp.b64 	%rd75, 6528, 0, %p82;
	cvt.s64.s32 	%rd76, %r2127;
	add.s64 	%rd77, %rd75, %rd76;
	add.s64 	%rd78, %rd77, %rd74;
	cvta.to.global.u64 	%rd79, %rd433;
	shl.b64 	%rd80, %rd9, 3;
	add.s64 	%rd81, %rd79, %rd80;
	st.global.u64 	[%rd81], %rd78;
$L__BB17_66:
	ld.param.u32 	%r2034, [_ZN3cub18CUB_300001_SM_10006detail10radix_sort29DeviceRadixSortOnesweepKernelINS1_5radix10policy_hubIffyE10Policy1000ELNS0_9SortOrderE0EffyiiNS1_21identity_decomposer_tEEEvPT5_SB_PT3_PKSC_PT1_PKSG_PT2_PKSK_T4_iiT6__param_8];
	setp.gt.s32 	%p83, %r5, %r2034;
	bar.sync 	0;
	shl.b32 	%r561, %r117, 3;
	add.s32 	%r563, %r390, %r561;
	ld.shared.u64 	%rd14, [%r563+26112];
	setp.gt.s32 	%p84, %r2148, -1;
	selp.b32 	%r564, -1, -2147483648, %p84;
	xor.b32  	%r2148, %r564, %r2148;
	setp.gt.s32 	%p85, %r2147, -1;
	selp.b32 	%r565, -1, -2147483648, %p85;
	xor.b32  	%r2147, %r565, %r2147;
	setp.gt.s32 	%p86, %r2146, -1;
	selp.b32 	%r566, -1, -2147483648, %p86;
	xor.b32  	%r2146, %r566, %r2146;
	setp.gt.s32 	%p87, %r2145, -1;
	selp.b32 	%r567, -1, -2147483648, %p87;
	xor.b32  	%r2145, %r567, %r2145;
	setp.gt.s32 	%p88, %r2144, -1;
	selp.b32 	%r568, -1, -2147483648, %p88;
	xor.b32  	%r2144, %r568, %r2144;
	setp.gt.s32 	%p89, %r2143, -1;
	selp.b32 	%r569, -1, -2147483648, %p89;
	xor.b32  	%r2143, %r569, %r2143;
	setp.gt.s32 	%p90, %r2142, -1;
	selp.b32 	%r570, -1, -2147483648, %p90;
	xor.b32  	%r2142, %r570, %r2142;
	setp.gt.s32 	%p91, %r2141, -1;
	selp.b32 	%r571, -1, -2147483648, %p91;
	xor.b32  	%r2141, %r571, %r2141;
	setp.gt.s32 	%p92, %r2140, -1;
	selp.b32 	%r572, -1, -2147483648, %p92;
	xor.b32  	%r2140, %r572, %r2140;
	setp.gt.s32 	%p93, %r2139, -1;
	selp.b32 	%r573, -1, -2147483648, %p93;
	xor.b32  	%r2139, %r573, %r2139;
	setp.gt.s32 	%p94, %r2138, -1;
	selp.b32 	%r574, -1, -2147483648, %p94;
	xor.b32  	%r2138, %r574, %r2138;
	setp.gt.s32 	%p95, %r2137, -1;
	selp.b32 	%r575, -1, -2147483648, %p95;
	xor.b32  	%r2137, %r575, %r2137;
	setp.gt.s32 	%p96, %r2136, -1;
	selp.b32 	%r576, -1, -2147483648, %p96;
	xor.b32  	%r2136, %r576, %r2136;
	setp.gt.s32 	%p97, %r2135, -1;
	selp.b32 	%r577, -1, -2147483648, %p97;
	xor.b32  	%r2135, %r577, %r2135;
	setp.gt.s32 	%p98, %r2134, -1;
	selp.b32 	%r578, -1, -2147483648, %p98;
	xor.b32  	%r2134, %r578, %r2134;
	setp.gt.s32 	%p99, %r2133, -1;
	selp.b32 	%r579, -1, -2147483648, %p99;
	xor.b32  	%r2133, %r579, %r2133;
	setp.gt.s32 	%p100, %r2132, -1;
	selp.b32 	%r580, -1, -2147483648, %p100;
	xor.b32  	%r2132, %r580, %r2132;
	@%p83 bra 	$L__BB17_68;
	add.s64 	%rd82, %rd14, %rd7;
	shl.b64 	%rd83, %rd82, 2;
	add.s64 	%rd84, %rd1, %rd83;
	st.global.u32 	[%rd84], %r2148;
	st.global.u32 	[%rd84+128], %r2147;
	st.global.u32 	[%rd84+256], %r2146;
	st.global.u32 	[%rd84+384], %r2145;
	st.global.u32 	[%rd84+512], %r2144;
	st.global.u32 	[%rd84+640], %r2143;
	st.global.u32 	[%rd84+768], %r2142;
	st.global.u32 	[%rd84+896], %r2141;
	st.global.u32 	[%rd84+1024], %r2140;
	st.global.u32 	[%rd84+1152], %r2139;
	st.global.u32 	[%rd84+1280], %r2138;
	st.global.u32 	[%rd84+1408], %r2137;
	st.global.u32 	[%rd84+1536], %r2136;
	st.global.u32 	[%rd84+1664], %r2135;
	st.global.u32 	[%rd84+1792], %r2134;
	st.global.u32 	[%rd84+1920], %r2133;
	st.global.u32 	[%rd84+2048], %r2132;
	bra.uni 	$L__BB17_102;
$L__BB17_68:
	ld.param.u32 	%r2035, [_ZN3cub18CUB_300001_SM_10006detail10radix_sort29DeviceRadixSortOnesweepKernelINS1_5radix10policy_hubIffyE10Policy1000ELNS0_9SortOrderE0EffyiiNS1_21identity_decomposer_tEEEvPT5_SB_PT3_PKSC_PT1_PKSG_PT2_PKSK_T4_iiT6__param_8];
	cvt.u32.u64 	%r581, %rd7;
	mad.lo.s32 	%r147, %r4, -6528, %r2035;
	setp.ge.s32 	%p101, %r581, %r147;
	add.s64 	%rd85, %rd14, %rd7;
	shl.b64 	%rd86, %rd85, 2;
	add.s64 	%rd15, %rd1, %rd86;
	@%p101 bra 	$L__BB17_70;
	st.global.u32 	[%rd15], %r2148;
$L__BB17_70:
	add.s32 	%r583, %r581, 32;
	setp.ge.s32 	%p102, %r583, %r147;
	@%p102 bra 	$L__BB17_72;
	st.global.u32 	[%rd15+128], %r2147;
$L__BB17_72:
	add.s32 	%r585, %r581, 64;
	setp.ge.s32 	%p103, %r585, %r147;
	@%p103 bra 	$L__BB17_74;
	st.global.u32 	[%rd15+256], %r2146;
$L__BB17_74:
	add.s32 	%r587, %r581, 96;
	setp.ge.s32 	%p104, %r587, %r147;
	@%p104 bra 	$L__BB17_76;
	st.global.u32 	[%rd15+384], %r2145;
$L__BB17_76:
	add.s32 	%r589, %r581, 128;
	setp.ge.s32 	%p105, %r589, %r147;
	@%p105 bra 	$L__BB17_78;
	st.global.u32 	[%rd15+512], %r2144;
$L__BB17_78:
	add.s32 	%r591, %r581, 160;
	setp.ge.s32 	%p106, %r591, %r147;
	@%p106 bra 	$L__BB17_80;
	st.global.u32 	[%rd15+640], %r2143;
$L__BB17_80:
	add.s32 	%r593, %r581, 192;
	setp.ge.s32 	%p107, %r593, %r147;
	@%p107 bra 	$L__BB17_82;
	st.global.u32 	[%rd15+768], %r2142;
$L__BB17_82:
	add.s32 	%r595, %r581, 224;
	setp.ge.s32 	%p108, %r595, %r147;
	@%p108 bra 	$L__BB17_84;
	st.global.u32 	[%rd15+896], %r2141;
$L__BB17_84:
	add.s32 	%r597, %r581, 256;
	setp.ge.s32 	%p109, %r597, %r147;
	@%p109 bra 	$L__BB17_86;
	st.global.u32 	[%rd15+1024], %r2140;
$L__BB17_86:
	add.s32 	%r599, %r581, 288;
	setp.ge.s32 	%p110, %r599, %r147;
	@%p110 bra 	$L__BB17_88;
	st.global.u32 	[%rd15+1152], %r2139;
$L__BB17_88:
	add.s32 	%r601, %r581, 320;
	setp.ge.s32 	%p111, %r601, %r147;
	@%p111 bra 	$L__BB17_90;
	st.global.u32 	[%rd15+1280], %r2138;
$L__BB17_90:
	add.s32 	%r603, %r581, 352;
	setp.ge.s32 	%p112, %r603, %r147;
	@%p112 bra 	$L__BB17_92;
	st.global.u32 	[%rd15+1408], %r2137;
$L__BB17_92:
	add.s32 	%r605, %r581, 384;
	setp.ge.s32 	%p113, %r605, %r147;
	@%p113 bra 	$L__BB17_94;
	st.global.u32 	[%rd15+1536], %r2136;
$L__BB17_94:
	add.s32 	%r607, %r581, 416;
	setp.ge.s32 	%p114, %r607, %r147;
	@%p114 bra 	$L__BB17_96;
	st.global.u32 	[%rd15+1664], %r2135;
$L__BB17_96:
	add.s32 	%r609, %r581, 448;
	setp.ge.s32 	%p115, %r609, %r147;
	@%p115 bra 	$L__BB17_98;
	st.global.u32 	[%rd15+1792], %r2134;
$L__BB17_98:
	add.s32 	%r611, %r581, 480;
	setp.ge.s32 	%p116, %r611, %r147;
	@%p116 bra 	$L__BB17_100;
	st.global.u32 	[%rd15+1920], %r2133;
$L__BB17_100:
	add.s32 	%r613, %r581, 512;
	setp.ge.s32 	%p117, %r613, %r147;
	@%p117 bra 	$L__BB17_102;
	st.global.u32 	[%rd15+2048], %r2132;
$L__BB17_102:
	ld.param.u32 	%r2036, [_ZN3cub18CUB_300001_SM_10006detail10radix_sort29DeviceRadixSortOnesweepKernelINS1_5radix10policy_hubIffyE10Policy1000ELNS0_9SortOrderE0EffyiiNS1_21identity_decomposer_tEEEvPT5_SB_PT3_PKSC_PT1_PKSG_PT2_PKSK_T4_iiT6__param_8];
	setp.gt.s32 	%p118, %r5, %r2036;
	@%p118 bra 	$L__BB17_104;
	ld.global.f32 	%f235, [%rd8];
	ld.global.f32 	%f234, [%rd8+128];
	ld.global.f32 	%f233, [%rd8+256];
	ld.global.f32 	%f232, [%rd8+384];
	ld.global.f32 	%f231, [%rd8+512];
	ld.global.f32 	%f230, [%rd8+640];
	ld.global.f32 	%f229, [%rd8+768];
	ld.global.f32 	%f228, [%rd8+896];
	ld.global.f32 	%f227, [%rd8+1024];
	ld.global.f32 	%f226, [%rd8+1152];
	ld.global.f32 	%f225, [%rd8+1280];
	ld.global.f32 	%f224, [%rd8+1408];
	ld.global.f32 	%f223, [%rd8+1536];
	ld.global.f32 	%f222, [%rd8+1664];
	ld.global.f32 	%f221, [%rd8+1792];
	ld.global.f32 	%f220, [%rd8+1920];
	ld.global.f32 	%f219, [%rd8+2048];
	bra.uni 	$L__BB17_138;
$L__BB17_104:
	ld.param.u32 	%r2037, [_ZN3cub18CUB_300001_SM_10006detail10radix_sort29DeviceRadixSortOnesweepKernelINS1_5radix10policy_hubIffyE10Policy1000ELNS0_9SortOrderE0EffyiiNS1_21identity_decomposer_tEEEvPT5_SB_PT3_PKSC_PT1_PKSG_PT2_PKSK_T4_iiT6__param_8];
	cvt.u32.u64 	%r614, %rd7;
	sub.s32 	%r148, %r2037, %r328;
	setp.ge.s32 	%p119, %r614, %r148;
	@%p119 bra 	$L__BB17_106;
	ld.global.f32 	%f235, [%rd8];
$L__BB17_106:
	add.s32 	%r617, %r614, 32;
	setp.ge.s32 	%p120, %r617, %r148;
	@%p120 bra 	$L__BB17_108;
	ld.global.f32 	%f234, [%rd8+128];
$L__BB17_108:
	add.s32 	%r619, %r614, 64;
	setp.ge.s32 	%p121, %r619, %r148;
	@%p121 bra 	$L__BB17_110;
	ld.global.f32 	%f233, [%rd8+256];
$L__BB17_110:
	add.s32 	%r621, %r614, 96;
	setp.ge.s32 	%p122, %r621, %r148;
	@%p122 bra 	$L__BB17_112;
	ld.global.f32 	%f232, [%rd8+384];
$L__BB17_112:
	add.s32 	%r623, %r614, 128;
	setp.ge.s32 	%p123, %r623, %r148;
	@%p123 bra 	$L__BB17_114;
	ld.global.f32 	%f231, [%rd8+512];
$L__BB17_114:
	add.s32 	%r625, %r614, 160;
	setp.ge.s32 	%p124, %r625, %r148;
	@%p124 bra 	$L__BB17_116;
	ld.global.f32 	%f230, [%rd8+640];
$L__BB17_116:
	add.s32 	%r627, %r614, 192;
	setp.ge.s32 	%p125, %r627, %r148;
	@%p125 bra 	$L__BB17_118;
	ld.global.f32 	%f229, [%rd8+768];
$L__BB17_118:
	add.s32 	%r629, %r614, 224;
	setp.ge.s32 	%p126, %r629, %r148;
	@%p126 bra 	$L__BB17_120;
	ld.global.f32 	%f228, [%rd8+896];
$L__BB17_120:
	add.s32 	%r631, %r614, 256;
	setp.ge.s32 	%p127, %r631, %r148;
	@%p127 bra 	$L__BB17_122;
	ld.global.f32 	%f227, [%rd8+1024];
$L__BB17_122:
	add.s32 	%r633, %r614, 288;
	setp.ge.s32 	%p128, %r633, %r148;
	@%p128 bra 	$L__BB17_124;
	ld.global.f32 	%f226, [%rd8+1152];
$L__BB17_124:
	add.s32 	%r635, %r614, 320;
	setp.ge.s32 	%p129, %r635, %r148;
	@%p129 bra 	$L__BB17_126;
	ld.global.f32 	%f225, [%rd8+1280];
$L__BB17_126:
	add.s32 	%r637, %r614, 352;
	setp.ge.s32 	%p130, %r637, %r148;
	@%p130 bra 	$L__BB17_128;
	ld.global.f32 	%f224, [%rd8+1408];
$L__BB17_128:
	add.s32 	%r639, %r614, 384;
	setp.ge.s32 	%p131, %r639, %r148;
	@%p131 bra 	$L__BB17_130;
	ld.global.f32 	%f223, [%rd8+1536];
$L__BB17_130:
	add.s32 	%r641, %r614, 416;
	setp.ge.s32 	%p132, %r641, %r148;
	@%p132 bra 	$L__BB17_132;
	ld.global.f32 	%f222, [%rd8+1664];
$L__BB17_132:
	add.s32 	%r643, %r614, 448;
	setp.ge.s32 	%p133, %r643, %r148;
	@%p133 bra 	$L__BB17_134;
	ld.global.f32 	%f221, [%rd8+1792];
$L__BB17_134:
	add.s32 	%r645, %r614, 480;
	setp.ge.s32 	%p134, %r645, %r148;
	@%p134 bra 	$L__BB17_136;
	ld.global.f32 	%f220, [%rd8+1920];
$L__BB17_136:
	add.s32 	%r647, %r614, 512;
	setp.ge.s32 	%p135, %r647, %r148;
	@%p135 bra 	$L__BB17_138;
	ld.global.f32 	%f219, [%rd8+2048];
$L__BB17_138:
	ld.param.u32 	%r2038, [_ZN3cub18CUB_300001_SM_10006detail10radix_sort29DeviceRadixSortOnesweepKernelINS1_5radix10policy_hubIffyE10Policy1000ELNS0_9SortOrderE0EffyiiNS1_21identity_decomposer_tEEEvPT5_SB_PT3_PKSC_PT1_PKSG_PT2_PKSK_T4_iiT6__param_8];
	mad.lo.s32 	%r648, %r4, 6528, 6528;
	setp.gt.s32 	%p136, %r648, %r2038;
	@%p136 bra 	$L__BB17_140;
	ld.param.u64 	%rd439, [_ZN3cub18CUB_300001_SM_10006detail10radix_sort29DeviceRadixSortOnesweepKernelINS1_5radix10policy_hubIffyE10Policy1000ELNS0_9SortOrderE0EffyiiNS1_21identity_decomposer_tEEEvPT5_SB_PT3_PKSC_PT1_PKSG_PT2_PKSK_T4_iiT6__param_6];
	add.s64 	%rd87, %rd14, %rd7;
	cvta.to.global.u64 	%rd88, %rd439;
	shl.b64 	%rd89, %rd87, 2;
	add.s64 	%rd90, %rd88, %rd89;
	st.global.f32 	[%rd90], %f235;
	st.global.f32 	[%rd90+128], %f234;
	st.global.f32 	[%rd90+256], %f233;
	st.global.f32 	[%rd90+384], %f232;
	st.global.f32 	[%rd90+512], %f231;
	st.global.f32 	[%rd90+640], %f230;
	st.global.f32 	[%rd90+768], %f229;
	st.global.f32 	[%rd90+896], %f228;
	st.global.f32 	[%rd90+1024], %f227;
	st.global.f32 	[%rd90+1152], %f226;
	st.global.f32 	[%rd90+1280], %f225;
	st.global.f32 	[%rd90+1408], %f224;
	st.global.f32 	[%rd90+1536], %f223;
	st.global.f32 	[%rd90+1664], %f222;
	st.global.f32 	[%rd90+1792], %f221;
	st.global.f32 	[%rd90+1920], %f220;
	st.global.f32 	[%rd90+2048], %f219;
	bra.uni 	$L__BB17_174;
$L__BB17_140:
	ld.param.u32 	%r2039, [_ZN3cub18CUB_300001_SM_10006detail10radix_sort29DeviceRadixSortOnesweepKernelINS1_5radix10policy_hubIffyE10Policy1000ELNS0_9SortOrderE0EffyiiNS1_21identity_decomposer_tEEEvPT5_SB_PT3_PKSC_PT1_PKSG_PT2_PKSK_T4_iiT6__param_8];
	ld.param.u64 	%rd440, [_ZN3cub18CUB_300001_SM_10006detail10radix_sort29DeviceRadixSortOnesweepKernelINS1_5radix10policy_hubIffyE10Policy1000ELNS0_9SortOrderE0EffyiiNS1_21identity_decomposer_tEEEvPT5_SB_PT3_PKSC_PT1_PKSG_PT2_PKSK_T4_iiT6__param_6];
	cvt.u32.u64 	%r649, %rd7;
	mad.lo.s32 	%r149, %r4, -6528, %r2039;
	setp.ge.s32 	%p137, %r649, %r149;
	add.s64 	%rd91, %rd14, %rd7;
	cvta.to.global.u64 	%rd92, %rd440;
	shl.b64 	%rd93, %rd91, 2;
	add.s64 	%rd16, %rd92, %rd93;
	@%p137 bra 	$L__BB17_142;
	st.global.f32 	[%rd16], %f235;
$L__BB17_142:
	add.s32 	%r651, %r649, 32;
	setp.ge.s32 	%p138, %r651, %r149;
	@%p138 bra 	$L__BB17_144;
	st.global.f32 	[%rd16+128], %f234;
$L__BB17_144:
	add.s32 	%r653, %r649, 64;
	setp.ge.s32 	%p139, %r653, %r149;
	@%p139 bra 	$L__BB17_146;
	st.global.f32 	[%rd16+256], %f233;
$L__BB17_146:
	add.s32 	%r655, %r649, 96;
	setp.ge.s32 	%p140, %r655, %r149;
	@%p140 bra 	$L__BB17_148;
	st.global.f32 	[%rd16+384], %f232;
$L__BB17_148:
	add.s32 	%r657, %r649, 128;
	setp.ge.s32 	%p141, %r657, %r149;
	@%p141 bra 	$L__BB17_150;
	st.global.f32 	[%rd16+512], %f231;
$L__BB17_150:
	add.s32 	%r659, %r649, 160;
	setp.ge.s32 	%p142, %r659, %r149;
	@%p142 bra 	$L__BB17_152;
	st.global.f32 	[%rd16+640], %f230;
$L__BB17_152:
	add.s32 	%r661, %r649, 192;
	setp.ge.s32 	%p143, %r661, %r149;
	@%p143 bra 	$L__BB17_154;
	st.global.f32 	[%rd16+768], %f229;
$L__BB17_154:
	add.s32 	%r663, %r649, 224;
	setp.ge.s32 	%p144, %r663, %r149;
	@%p144 bra 	$L__BB17_156;
	st.global.f32 	[%rd16+896], %f228;
$L__BB17_156:
	add.s32 	%r665, %r649, 256;
	setp.ge.s32 	%p145, %r665, %r149;
	@%p145 bra 	$L__BB17_158;
	st.global.f32 	[%rd16+1024], %f227;
$L__BB17_158:
	add.s32 	%r667, %r649, 288;
	setp.ge.s32 	%p146, %r667, %r149;
	@%p146 bra 	$L__BB17_160;
	st.global.f32 	[%rd16+1152], %f226;
$L__BB17_160:
	add.s32 	%r669, %r649, 320;
	setp.ge.s32 	%p147, %r669, %r149;
	@%p147 bra 	$L__BB17_162;
	st.global.f32 	[%rd16+1280], %f225;
$L__BB17_162:
	add.s32 	%r671, %r649, 352;
	setp.ge.s32 	%p148, %r671, %r149;
	@%p148 bra 	$L__BB17_164;
	st.global.f32 	[%rd16+1408], %f224;
$L__BB17_164:
	add.s32 	%r673, %r649, 384;
	setp.ge.s32 	%p149, %r673, %r149;
	@%p149 bra 	$L__BB17_166;
	st.global.f32 	[%rd16+1536], %f223;
$L__BB17_166:
	add.s32 	%r675, %r649, 416;
	setp.ge.s32 	%p150, %r675, %r149;
	@%p150 bra 	$L__BB17_168;
	st.global.f32 	[%rd16+1664], %f222;
$L__BB17_168:
	add.s32 	%r677, %r649, 448;
	setp.ge.s32 	%p151, %r677, %r149;
	@%p151 bra 	$L__BB17_170;
	st.global.f32 	[%rd16+1792], %f221;
$L__BB17_170:
	add.s32 	%r679, %r649, 480;
	setp.ge.s32 	%p152, %r679, %r149;
	@%p152 bra 	$L__BB17_172;
	st.global.f32 	[%rd16+1920], %f220;
$L__BB17_172:
	add.s32 	%r681, %r649, 512;
	setp.ge.s32 	%p153, %r681, %r149;
	@%p153 bra 	$L__BB17_174;
	st.global.f32 	[%rd16+2048], %f219;
$L__BB17_174:
	// begin inline asm
	exit;
	// end inline asm
$L__BB17_175:
	mul.hi.u32 	%r682, %r1, 357913942;
	add.s32 	%r683, %r682, %r1;
	shl.b32 	%r684, %r683, 2;
	add.s32 	%r686, %r390, %r684;
	add.s32 	%r167, %r686, 13328;
	st.shared.u32 	[%r686+13328], %r2127;
	bar.sync 	0;
	setp.gt.u32 	%p154, %r1, 31;
	@%p154 bra 	$L__BB17_177;
	mad.lo.s32 	%r718, %r1, 52, %r390;
	ld.shared.u32 	%r719, [%r718+13328];
	ld.shared.u32 	%r720, [%r718+13332];
	ld.shared.u32 	%r721, [%r718+13336];
	ld.shared.u32 	%r722, [%r718+13340];
	ld.shared.u32 	%r723, [%r718+13344];
	ld.shared.u32 	%r724, [%r718+13348];
	ld.shared.u32 	%r725, [%r718+13352];
	ld.shared.u32 	%r726, [%r718+13356];
	ld.shared.u32 	%r727, [%r718+13360];
	ld.shared.u32 	%r728, [%r718+13364];
	ld.shared.u32 	%r729, [%r718+13368];
	ld.shared.u32 	%r730, [%r718+13372];
	add.s32 	%r731, %r720, %r719;
	add.s32 	%r732, %r731, %r721;
	add.s32 	%r733, %r732, %r722;
	add.s32 	%r734, %r733, %r723;
	add.s32 	%r735, %r734, %r724;
	add.s32 	%r736, %r735, %r725;
	add.s32 	%r737, %r736, %r726;
	add.s32 	%r738, %r737, %r727;
	add.s32 	%r739, %r738, %r728;
	add.s32 	%r740, %r739, %r729;
	add.s32 	%r691, %r740, %r730;
	mov.b32 	%r689, 1;
	mov.b32 	%r714, 0;
	mov.b32 	%r716, -1;
	// begin inline asm
	{  .reg .s32 r0;  .reg .pred p;  shfl.sync.up.b32 r0|p, %r691, %r689, %r714, %r716;  @p add.s32 r0, r0, %r691;  mov.s32 %r687, r0;}
	// end inline asm
	mov.b32 	%r695, 2;
	// begin inline asm
	{  .reg .s32 r0;  .reg .pred p;  shfl.sync.up.b32 r0|p, %r687, %r695, %r714, %r716;  @p add.s32 r0, r0, %r687;  mov.s32 %r693, r0;}
	// end inline asm
	mov.b32 	%r701, 4;
	// begin inline asm
	{  .reg .s32 r0;  .reg .pred p;  shfl.sync.up.b32 r0|p, %r693, %r701, %r714, %r716;  @p add.s32 r0, r0, %r693;  mov.s32 %r699, r0;}
	// end inline asm
	mov.b32 	%r707, 8;
	// begin inline asm
	{  .reg .s32 r0;  .reg .pred p;  shfl.sync.up.b32 r0|p, %r699, %r707, %r714, %r716;  @p add.s32 r0, r0, %r699;  mov.s32 %r705, r0;}
	// end inline asm
	mov.b32 	%r713, 16;
	// begin inline asm
	{  .reg .s32 r0;  .reg .pred p;  shfl.sync.up.b32 r0|p, %r705, %r713, %r714, %r716;  @p add.s32 r0, r0, %r705;  mov.s32 %r711, r0;}
	// end inline asm
	sub.s32 	%r741, %r711, %r691;
	add.s32 	%r742, %r719, %r741;
	add.s32 	%r743, %r720, %r742;
	add.s32 	%r744, %r721, %r743;
	add.s32 	%r745, %r722, %r744;
	add.s32 	%r746, %r723, %r745;
	add.s32 	%r747, %r724, %r746;
	add.s32 	%r748, %r725, %r747;
	add.s32 	%r749, %r726, %r748;
	add.s32 	%r750, %r727, %r749;
	add.s32 	%r751, %r728, %r750;
	add.s32 	%r752, %r729, %r751;
	st.shared.u32 	[%r718+13328], %r741;
	st.shared.u32 	[%r718+13332], %r742;
	st.shared.u32 	[%r718+13336], %r743;
	st.shared.u32 	[%r718+13340], %r744;
	st.shared.u32 	[%r718+13344], %r745;
	st.shared.u32 	[%r718+13348], %r746;
	st.shared.u32 	[%r718+13352], %r747;
	st.shared.u32 	[%r718+13356], %r748;
	st.shared.u32 	[%r718+13360], %r749;
	st.shared.u32 	[%r718+13364], %r750;
	st.shared.u32 	[%r718+13368], %r751;
	st.shared.u32 	[%r718+13372], %r752;
$L__BB17_177:
	setp.gt.u32 	%p155, %r1, 255;
	bar.sync 	0;
	ld.shared.u32 	%r168, [%r167];
	@%p155 bra 	$L__BB17_179;
	ld.shared.u32 	%r756, [%r118];
	add.s32 	%r757, %r756, %r168;
	st.shared.u32 	[%r118], %r757;
	ld.shared.u32 	%r758, [%r118+1024];
	add.s32 	%r759, %r758, %r168;
	st.shared.u32 	[%r118+1024], %r759;
	ld.shared.u32 	%r760, [%r118+2048];
	add.s32 	%r761, %r760, %r168;
	st.shared.u32 	[%r118+2048], %r761;
	ld.shared.u32 	%r762, [%r118+3072];
	add.s32 	%r763, %r762, %r168;
	st.shared.u32 	[%r118+3072], %r763;
	ld.shared.u32 	%r764, [%r118+4096];
	add.s32 	%r765, %r764, %r168;
	st.shared.u32 	[%r118+4096], %r765;
	ld.shared.u32 	%r766, [%r118+5120];
	add.s32 	%r767, %r766, %r168;
	st.shared.u32 	[%r118+5120], %r767;
	ld.shared.u32 	%r768, [%r118+6144];
	add.s32 	%r769, %r768, %r168;
	st.shared.u32 	[%r118+6144], %r769;
	ld.shared.u32 	%r770, [%r118+7168];
	add.s32 	%r771, %r770, %r168;
	st.shared.u32 	[%r118+7168], %r771;
	ld.shared.u32 	%r772, [%r118+8192];
	add.s32 	%r773, %r772, %r168;
	st.shared.u32 	[%r118+8192], %r773;
	ld.shared.u32 	%r774, [%r118+9216];
	add.s32 	%r775, %r774, %r168;
	st.shared.u32 	[%r118+9216], %r775;
	ld.shared.u32 	%r776, [%r118+10240];
	add.s32 	%r777, %r776, %r168;
	st.shared.u32 	[%r118+10240], %r777;
	ld.shared.u32 	%r778, [%r118+11264];
	add.s32 	%r779, %r778, %r168;
	st.shared.u32 	[%r118+11264], %r779;
$L__BB17_179:
	ld.param.u32 	%r2085, [_ZN3cub18CUB_300001_SM_10006detail10radix_sort29DeviceRadixSortOnesweepKernelINS1_5radix10policy_hubIffyE10Policy1000ELNS0_9SortOrderE0EffyiiNS1_21identity_decomposer_tEEEvPT5_SB_PT3_PKSC_PT1_PKSG_PT2_PKSK_T4_iiT6__param_10];
	ld.param.u32 	%r2048, [_ZN3cub18CUB_300001_SM_10006detail10radix_sort29DeviceRadixSortOnesweepKernelINS1_5radix10policy_hubIffyE10Policy1000ELNS0_9SortOrderE0EffyiiNS1_21identity_decomposer_tEEEvPT5_SB_PT3_PKSC_PT1_PKSG_PT2_PKSK_T4_iiT6__param_9];
	shl.b32 	%r806, %r1, 5;
	and.b32  	%r807, %r806, 31744;
	add.s32 	%r169, %r390, %r807;
	bar.sync 	0;
	// begin inline asm
	mov.u32 %r780, %lanemask_le;
	// end inline asm
	setp.eq.s32 	%p156, %r2148, 2147483647;
	selp.b32 	%r809, -2147483648, %r2148, %p156;
	shr.u32 	%r810, %r809, %r2048;
	mov.b32 	%r811, -1;
	shl.b32 	%r812, %r811, %r2085;
	not.b32 	%r171, %r812;
	and.b32  	%r803, %r810, %r171;
	mov.b32 	%r783, 1;
	// begin inline asm
	{
    .reg .pred p;
    and.b32 %r781, %r803, %r783;    setp.ne.u32 p, %r781, 0;
    vote.ballot.sync.b32 %r781, p, 0xffffffff;
    @!p not.b32 %r781, %r781;
}

	// end inline asm
	mov.b32 	%r786, 2;
	// begin inline asm
	{
    .reg .pred p;
    and.b32 %r784, %r803, %r786;    setp.ne.u32 p, %r784, 0;
    vote.ballot.sync.b32 %r784, p, 0xffffffff;
    @!p not.b32 %r784, %r784;
}

	// end inline asm
	and.b32  	%r813, %r784, %r781;
	mov.b32 	%r789, 4;
	// begin inline asm
	{
    .reg .pred p;
    and.b32 %r787, %r803, %r789;    setp.ne.u32 p, %r787, 0;
    vote.ballot.sync.b32 %r787, p, 0xffffffff;
    @!p not.b32 %r787, %r787;
}

	// end inline asm
	and.b32  	%r814, %r787, %r813;
	mov.b32 	%r792, 8;
	// begin inline asm
	{
    .reg .pred p;
    and.b32 %r790, %r803, %r792;    setp.ne.u32 p, %r790, 0;
    vote.ballot.sync.b32 %r790, p, 0xffffffff;
    @!p not.b32 %r790, %r790;
}

	// end inline asm
	and.b32  	%r815, %r790, %r814;
	mov.b32 	%r795, 16;
	// begin inline asm
	{
    .reg .pred p;
    and.b32 %r793, %r803, %r795;    setp.ne.u32 p, %r793, 0;
    vote.ballot.sync.b32 %r793, p, 0xffffffff;
    @!p not.b32 %r793, %r793;
}

	// end inline asm
	and.b32  	%r816, %r793, %r815;
	mov.b32 	%r798, 32;
	// begin inline asm
	{
    .reg .pred p;
    and.b32 %r796, %r803, %r798;    setp.ne.u32 p, %r796, 0;
    vote.ballot.sync.b32 %r796, p, 0xffffffff;
    @!p not.b32 %r796, %r796;
}

	// end inline asm
	and.b32  	%r817, %r796, %r816;
	mov.b32 	%r801, 64;
	// begin inline asm
	{
    .reg .pred p;
    and.b32 %r799, %r803, %r801;    setp.ne.u32 p, %r799, 0;
    vote.ballot.sync.b32 %r799, p, 0xffffffff;
    @!p not.b32 %r799, %r799;
}

	// end inline asm
	and.b32  	%r818, %r799, %r817;
	mov.b32 	%r804, 128;
	// begin inline asm
	{
    .reg .pred p;
    and.b32 %r802, %r803, %r804;    setp.ne.u32 p, %r802, 0;
    vote.ballot.sync.b32 %r802, p, 0xffffffff;
    @!p not.b32 %r802, %r802;
}

	// end inline asm
	and.b32  	%r819, %r802, %r818;
	clz.b32 	%r820, %r819;
	sub.s32 	%r173, 31, %r820;
	and.b32  	%r821, %r780, %r819;
	popc.b32 	%r174, %r821;
	setp.ne.s32 	%p157, %r326, %r173;
	mov.b32 	%r2149, 0;
	@%p157 bra 	$L__BB17_181;
	shl.b32 	%r822, %r803, 2;
	add.s32 	%r823, %r169, %r822;
	atom.shared.add.u32 	%r2149, [%r823], %r174;
$L__BB17_181:
	ld.param.u32 	%r2049, [_ZN3cub18CUB_300001_SM_10006detail10radix_sort29DeviceRadixSortOnesweepKernelINS1_5radix10policy_hubIffyE10Policy1000ELNS0_9SortOrderE0EffyiiNS1_21identity_decomposer_tEEEvPT5_SB_PT3_PKSC_PT1_PKSG_PT2_PKSK_T4_iiT6__param_9];
	shfl.sync.idx.b32	%r849|%p158, %r2149, %r173, 31, -1;
	add.s32 	%r177, %r174, %r849;
	setp.eq.s32 	%p159, %r2147, 2147483647;
	selp.b32 	%r850, -2147483648, %r2147, %p159;
	shr.u32 	%r851, %r850, %r2049;
	and.b32  	%r846, %r851, %r171;
	mov.b32 	%r826, 1;
	// begin inline asm
	{
    .reg .pred p;
    and.b32 %r824, %r846, %r826;    setp.ne.u32 p, %r824, 0;
    vote.ballot.sync.b32 %r824, p, 0xffffffff;
    @!p not.b32 %r824, %r824;
}

	// end inline asm
	mov.b32 	%r829, 2;
	// begin inline asm
	{
    .reg .pred p;
    and.b32 %r827, %r846, %r829;    setp.ne.u32 p, %r827, 0;
    vote.ballot.sync.b32 %r827, p, 0xffffffff;
    @!p not.b32 %r827, %r827;
}

	// end inline asm
	and.b32  	%r852, %r827, %r824;
	mov.b32 	%r832, 4;
	// begin inline asm
	{
    .reg .pred p;
    and.b32 %r830, %r846, %r832;    setp.ne.u32 p, %r830, 0;
    vote.ballot.sync.b32 %r830, p, 0xffffffff;
    @!p not.b32 %r830, %r830;
}

	// end inline asm
	and.b32  	%r853, %r830, %r852;
	mov.b32 	%r835, 8;
	// begin inline asm
	{
    .reg .pred p;
    and.b32 %r833, %r846, %r835;    setp.ne.u32 p, %r833, 0;
    vote.ballot.sync.b32 %r833, p, 0xffffffff;
    @!p not.b32 %r833, %r833;
}

	// end inline asm
	and.b32  	%r854, %r833, %r853;
	mov.b32 	%r838, 16;
	// begin inline asm
	{
    .reg .pred p;
    and.b32 %r836, %r846, %r838;    setp.ne.u32 p, %r836, 0;
    vote.ballot.sync.b32 %r836, p, 0xffffffff;
    @!p not.b32 %r836, %r836;
}

	// end inline asm
	and.b32  	%r855, %r836, %r854;
	mov.b32 	%r841, 32;
	// begin inline asm
	{
    .reg .pred p;
    and.b32 %r839, %r846, %r841;    setp.ne.u32 p, %r839, 0;
    vote.ballot.sync.b32 %r839, p, 0xffffffff;
    @!p not.b32 %r839, %r839;
}

	// end inline asm
	and.b32  	%r856, %r839, %r855;
	mov.b32 	%r844, 64;
	// begin inline asm
	{
    .reg .pred p;
    and.b32 %r842, %r846, %r844;    setp.ne.u32 p, %r842, 0;
    vote.ballot.sync.b32 %r842, p, 0xffffffff;
    @!p not.b32 %r842, %r842;
}

	// end inline asm
	and.b32  	%r857, %r842, %r856;
	mov.b32 	%r847, 128;
	// begin inline asm
	{
    .reg .pred p;
    and.b32 %r845, %r846, %r847;    setp.ne.u32 p, %r845, 0;
    vote.ballot.sync.b32 %r845, p, 0xffffffff;
    @!p not.b32 %r845, %r845;
}

	// end inline asm
	and.b32  	%r858, %r845, %r857;
	clz.b32 	%r859, %r858;
	sub.s32 	%r179, 31, %r859;
	and.b32  	%r860, %r780, %r858;
	popc.b32 	%r180, %r860;
	setp.ne.s32 	%p160, %r326, %r179;
	mov.b32 	%r2150, 0;
	@%p160 bra 	$L__BB17_183;
	shl.b32 	%r861, %r846, 2;
	add.s32 	%r862, %r169, %r861;
	atom.shared.add.u32 	%r2150, [%r862], %r180;
$L__BB17_183:
	ld.param.u32 	%r2050, [_ZN3cub18CUB_300001_SM_10006detail10radix_sort29DeviceRadixSortOnesweepKernelINS1_5radix10policy_hubIffyE10Policy1000ELNS0_9SortOrderE0EffyiiNS1_21identity_decomposer_tEEEvPT5_SB_PT3_PKSC_PT1_PKSG_PT2_PKSK_T4_iiT6__param_9];
	shfl.sync.idx.b32	%r888|%p161, %r2150, %r179, 31, -1;
	add.s32 	%r183, %r180, %r888;
	setp.eq.s32 	%p162, %r2146, 2147483647;
	selp.b32 	%r889, -2147483648, %r2146, %p162;
	shr.u32 	%r890, %r889, %r2050;
	and.b32  	%r885, %r890, %r171;
	mov.b32 	%r865, 1;
	// begin inline asm
	{
    .reg .pred p;
    and.b32 %r863, %r885, %r865;    setp.ne.u32 p, %r863, 0;
    vote.ballot.sync.b32 %r863, p, 0xffffffff;
    @!p not.b32 %r863, %r863;
}

	// end inline asm
	mov.b32 	%r868, 2;
	// begin inline asm
	{
    .reg .pred p;
    and.b32 %r866, %r885, %r868;    setp.ne.u32 p, %r866, 0;
    vote.ballot.sync.b32 %r866, p, 0xffffffff;
    @!p not.b32 %r866, %r866;
}

	// end inline asm
	and.b32  	%r891, %r866, %r863;
	mov.b32 	%r871, 4;
	// begin inline asm
	{
    .reg .pred p;
    and.b32 %r869, %r885, %r871;    setp.ne.u32 p, %r869, 0;
    vote.ballot.sync.b32 %r869, p, 0xffffffff;
    @!p not.b32 %r869, %r869;
}

	// end inline asm
	and.b32  	%r892, %r869, %r891;
	mov.b32 	%r874, 8;
	// begin inline asm
	{
    .reg .pred p;
    and.b32 %r872, %r885, %r874;    setp.ne.u32 p, %r872, 0;
    vote.ballot.sync.b32 %r872, p, 0xffffffff;
    @!p not.b32 %r872, %r872;
}

	// end inline asm
	and.b32  	%r893, %r872, %r892;
	mov.b32 	%r877, 16;
	// begin inline asm
	{
    .reg .pred p;
    and.b32 %r875, %r885, %r877;    setp.ne.u32 p, %r875, 0;
    vote.ballot.sync.b32 %r875, p, 0xffffffff;
    @!p not.b32 %r875, %r875;
}

	// end inline asm
	and.b32  	%r894, %r875, %r893;
	mov.b32 	%r880, 32;
	// begin inline asm
	{
    .reg .pred p;
    and.b32 %r878, %r885, %r880;    setp.ne.u32 p, %r878, 0;
    vote.ballot.sync.b32 %r878, p, 0xffffffff;
    @!p not.b32 %r878, %r878;
}

	// end inline asm
	and.b32  	%r895, %r878, %r894;
	mov.b32 	%r883, 64;
	// begin inline asm
	{
    .reg .pred p;
    and.b32 %r881, %r885, %r883;    setp.ne.u32 p, %r881, 0;
    vote.ballot.sync.b32 %r881, p, 0xffffffff;
    @!p not.b32 %r881, %r881;
}

	// end inline asm
	and.b32  	%r896, %r881, %r895;
	mov.b32 	%r886, 128;
	// begin inline asm
	{
    .reg .pred p;
    and.b32 %r884, %r885, %r886;    setp.ne.u32 p, %r884, 0;
    vote.ballot.sync.b32 %r884, p, 0xffffffff;
    @!p not.b32 %r884, %r884;
}

	// end inline asm
	and.b32  	%r897, %r884, %r896;
	clz.b32 	%r898, %r897;
	sub.s32 	%r185, 31, %r898;
	and.b32  	%r899, %r780, %r897;
	popc.b32 	%r186, %r899;
	setp.ne.s32 	%p163, %r326, %r185;
	mov.b32 	%r2151, 0;
	@%p163 bra 	$L__BB17_185;
	shl.b32 	%r900, %r885, 2;
	add.s32 	%r901, %r169, %r900;
	atom.shared.add.u32 	%r2151, [%r901], %r186;
$L__BB17_185:
	ld.param.u32 	%r2051, [_ZN3cub18CUB_300001_SM_10006detail10radix_sort29DeviceRadixSortOnesweepKernelINS1_5radix10policy_hubIffyE10Policy1000ELNS0_9SortOrderE0EffyiiNS1_21identity_decomposer_tEEEvPT5_SB_PT3_PKSC_PT1_PKSG_PT2_PKSK_T4_iiT6__param_9];
	shfl.sync.idx.b32	%r927|%p164, %r2151, %r185, 31, -1;
	add.s32 	%r189, %r186, %r927;
	setp.eq.s32 	%p165, %r2145, 2147483647;
	selp.b32 	%r928, -2147483648, %r2145, %p165;
	shr.u32 	%r929, %r928, %r2051;
	and.b32  	%r924, %r929, %r171;
	mov.b32 	%r904, 1;
	// begin inline asm
	{
    .reg .pred p;
    and.b32 %r902, %r924, %r904;    setp.ne.u32 p, %r902, 0;
    vote.ballot.sync.b32 %r902, p, 0xffffffff;
    @!p not.b32 %r902, %r902;
}

	// end inline asm
	mov.b32 	%r907, 2;
	// begin inline asm
	{
    .reg .pred p;
    and.b32 %r905, %r924, %r907;    setp.ne.u32 p, %r905, 0;
    vote.ballot.sync.b32 %r905, p, 0xffffffff;
    @!p not.b32 %r905, %r905;
}

	// end inline asm
	and.b32  	%r930, %r905, %r902;
	mov.b32 	%r910, 4;
	// begin inline asm
	{
    .reg .pred p;
    and.b32 %r908, %r924, %r910;    setp.ne.u32 p, %r908, 0;
    vote.ballot.sync.b32 %r908, p, 0xffffffff;
    @!p not.b32 %r908, %r908;
}

	// end inline asm
	and.b32  	%r931, %r908, %r930;
	mov.b32 	%r913, 8;
	// begin inline asm
	{
    .reg .pred p;
    and.b32 %r911, %r924, %r913;    setp.ne.u32 p, %r911, 0;
    vote.ballot.sync.b32 %r911, p, 0xffffffff;
    @!p not.b32 %r911, %r911;
}

	// end inline asm
	and.b32  	%r932, %r911, %r931;
	mov.b32 	%r916, 16;
	// begin inline asm
	{
    .reg .pred p;
    and.b32 %r914, %r924, %r916;    setp.ne.u32 p, %r914, 0;
    vote.ballot.sync.b32 %r914, p, 0xffffffff;
    @!p not.b32 %r914, %r914;
}

	// end inline asm
	and.b32  	%r933, %r914, %r932;
	mov.b32 	%r919, 32;
	// begin inline asm
	{
    .reg .pred p;
    and.b32 %r917, %r924, %r919;    setp.ne.u32 p, %r917, 0;
    vote.ballot.sync.b32 %r917, p, 0xffffffff;
    @!p not.b32 %r917, %r917;
}

	// end inline asm
	and.b32  	%r934, %r917, %r933;
	mov.b32 	%r922, 64;
	// begin inline asm
	{
    .reg .pred p;
    and.b32 %r920, %r924, %r922;    setp.ne.u32 p, %r920, 0;
    vote.ballot.sync.b32 %r920, p, 0xffffffff;
    @!p not.b32 %r920, %r920;
}

	// end inline asm
	and.b32  	%r935, %r920, %r934;
	mov.b32 	%r925, 128;
	// begin inline asm
	{
    .reg .pred p;
    and.b32 %r923, %r924, %r925;    setp.ne.u32 p, %r923, 0;
    vote.ballot.sync.b32 %r923, p, 0xffffffff;
    @!p not.b32 %r923, %r923;
}

	// end inline asm
	and.b32  	%r936, %r923, %r935;
	clz.b32 	%r937, %r936;
	sub.s32 	%r191, 31, %r937;
	and.b32  	%r938, %r780, %r936;
	popc.b32 	%r192, %r938;
	setp.ne.s32 	%p166, %r326, %r191;
	mov.b32 	%r2152, 0;
	@%p166 bra 	$L__BB17_187;
	shl.b32 	%r939, %r924, 2;
	add.s32 	%r940, %r169, %r939;
	atom.shared.add.u32 	%r2152, [%r940], %r192;
$L__BB17_187:
	ld.param.u32 	%r2052, [_ZN3cub18CUB_300001_SM_10006detail10radix_sort29DeviceRadixSortOnesweepKernelINS1_5radix10policy_hubIffyE10Policy1000ELNS0_9SortOrderE0EffyiiNS1_21identity_decomposer_tEEEvPT5_SB_PT3_PKSC_PT1_PKSG_PT2_PKSK_T4_iiT6__param_9];
	shfl.sync.idx.b32	%r966|%p167, %r2152, %r191, 31, -1;
	add.s32 	%r195, %r192, %r966;
	setp.eq.s32 	%p168, %r2144, 2147483647;
	selp.b32 	%r967, -2147483648, %r2144, %p168;
	shr.u32 	%r968, %r967, %r2052;
	and.b32  	%r963, %r968, %r171;
	mov.b32 	%r943, 1;
	// begin inline asm
	{
    .reg .pred p;
    and.b32 %r941, %r963, %r943;    setp.ne.u32 p, %r941, 0;
    vote.ballot.sync.b32 %r941, p, 0xffffffff;
    @!p not.b32 %r941, %r941;
}

	// end inline asm
	mov.b32 	%r946, 2;
	// begin inline asm
	{
    .reg .pred p;
    and.b32 %r944, %r963, %r946;    setp.ne.u32 p, %r944, 0;
    vote.ballot.sync.b32 %r944, p, 0xffffffff;
    @!p not.b32 %r944, %r944;
}

	// end inline asm
	and.b32  	%r969, %r944, %r941;
	mov.b32 	%r949, 4;
	// begin inline asm
	{
    .reg .pred p;
    and.b32 %r947, %r963, %r949;    setp.ne.u32 p, %r947, 0;
    vote.ballot.sync.b32 %r947, p, 0xffffffff;
    @!p not.b32 %r947, %r947;
}

	// end inline asm
	and.b32  	%r970, %r947, %r969;
	mov.b32 	%r952, 8;
	// begin inline asm
	{
    .reg .pred p;
    and.b32 %r950, %r963, %r952;    setp.ne.u32 p, %r950, 0;
    vote.ballot.sync.b32 %r950, p, 0xffffffff;
    @!p not.b32 %r950, %r950;
}

	// end inline asm
	and.b32  	%r971, %r950, %r970;
	mov.b32 	%r955, 16;
	// begin inline asm
	{
    .reg .pred p;
    and.b32 %r953, %r963, %r955;    setp.ne.u32 p, %r953, 0;
    vote.ballot.sync.b32 %r953, p, 0xffffffff;
    @!p not.b32 %r953, %r953;
}

	// end inline asm
	and.b32  	%r972, %r953, %r971;
	mov.b32 	%r958, 32;
	// begin inline asm
	{
    .reg .pred p;
    and.b32 %r956, %r963, %r958;    setp.ne.u32 p, %r956, 0;
    vote.ballot.sync.b32 %r956, p, 0xffffffff;
    @!p not.b32 %r956, %r956;
}

	// end inline asm
	and.b32  	%r973, %r956, %r972;
	mov.b32 	%r961, 64;
	// begin inline asm
	{
    .reg .pred p;
    and.b32 %r959, %r963, %r961;    setp.ne.u32 p, %r959, 0;
    vote.ballot.sync.b32 %r959, p, 0xffffffff;
    @!p not.b32 %r959, %r959;
}

	// end inline asm
	and.b32  	%r974, %r959, %r973;
	mov.b32 	%r964, 128;
	// begin inline asm
	{
    .reg .pred p;
    and.b32 %r962, %r963, %r964;    setp.ne.u32 p, %r962, 0;
    vote.ballot.sync.b32 %r962, p, 0xffffffff;
    @!p not.b32 %r962, %r962;
}

	// end inline asm
	and.b32  	%r975, %r962, %r974;
	clz.b32 	%r976, %r975;
	sub.s32 	%r197, 31, %r976;
	and.b32  	%r977, %r780, %r975;
	popc.b32 	%r198, %r977;
	setp.ne.s32 	%p169, %r326, %r197;
	mov.b32 	%r2153, 0;
	@%p169 bra 	$L__BB17_189;
	shl.b32 	%r978, %r963, 2;
	add.s32 	%r979, %r169, %r978;
	atom.shared.add.u32 	%r2153, [%r979], %r198;
$L__BB17_189:
	ld.param.u32 	%r2053, [_ZN3cub18CUB_300001_SM_10006detail10radix_sort29DeviceRadixSortOnesweepKernelINS1_5radix10policy_hubIffyE10Policy1000ELNS0_9SortOrderE0EffyiiNS1_21identity_decomposer_tEEEvPT5_SB_PT3_PKSC_PT1_PKSG_PT2_PKSK_T4_iiT6__param_9];
	shfl.sync.idx.b32	%r1005|%p170, %r2153, %r197, 31, -1;
	add.s32 	%r201, %r198, %r1005;
	setp.eq.s32 	%p171, %r2143, 2147483647;
	selp.b32 	%r1006, -2147483648, %r2143, %p171;
	shr.u32 	%r1007, %r1006, %r2053;
	and.b32  	%r1002, %r1007, %r171;
	mov.b32 	%r982, 1;
	// begin inline asm
	{
    .reg .pred p;
    and.b32 %r980, %r1002, %r982;    setp.ne.u32 p, %r980, 0;
    vote.ballot.sync.b32 %r980, p, 0xffffffff;
    @!p not.b32 %r980, %r980;
}

	// end inline asm
	mov.b32 	%r985, 2;
	// begin inline asm
	{
    .reg .pred p;
    and.b32 %r983, %r1002, %r985;    setp.ne.u32 p, %r983, 0;
    vote.ballot.sync.b32 %r983, p, 0xffffffff;
    @!p not.b32 %r983, %r983;
}

	// end inline asm
	and.b32  	%r1008, %r983, %r980;
	mov.b32 	%r988, 4;
	// begin inline asm
	{
    .reg .pred p;
    and.b32 %r986, %r1002, %r988;    setp.ne.u32 p, %r986, 0;
    vote.ballot.sync.b32 %r986, p, 0xffffffff;
    @!p not.b32 %r986, %r986;
}

	// end inline asm
	and.b32  	%r1009, %r986, %r1008;
	mov.b32 	%r991, 8;
	// begin inline asm
	{
    .reg .pred p;
    and.b32 %r989, %r1002, %r991;    setp.ne.u32 p, %r989, 0;
    vote.ballot.sync.b32 %r989, p, 0xffffffff;
    @!p not.b32 %r989, %r989;
}

	// end inline asm
	and.b32  	%r1010, %r989, %r1009;
	mov.b32 	%r994, 16;
	// begin inline asm
	{
    .reg .pred p;
    and.b32 %r992, %r1002, %r994;    setp.ne.u32 p, %r992, 0;
    vote.ballot.sync.b32 %r992, p, 0xffffffff;
    @!p not.b32 %r992, %r992;
}

	// end inline asm
	and.b32  	%r1011, %r992, %r1010;
	mov.b32 	%r997, 32;
	// begin inline asm
	{
    .reg .pred p;
    and.b32 %r995, %r1002, %r997;    setp.ne.u32 p, %r995, 0;
    vote.ballot.sync.b32 %r995, p, 0xffffffff;
    @!p not.b32 %r995, %r995;
}

	// end inline asm
	and.b32  	%r1012, %r995, %r1011;
	mov.b32 	%r1000, 64;
	// begin inline asm
	{
    .reg .pred p;
    and.b32 %r998, %r1002, %r1000;    setp.ne.u32 p, %r998, 0;
    vote.ballot.sync.b32 %r998, p, 0xffffffff;
    @!p not.b32 %r998, %r998;
}

	// end inline asm
	and.b32  	%r1013, %r998, %r1012;
	mov.b32 	%r1003, 128;
	// begin inline asm
	{
    .reg .pred p;
    and.b32 %r1001, %r1002, %r1003;    setp.ne.u32 p, %r1001, 0;
    vote.ballot.sync.b32 %r1001, p, 0xffffffff;
    @!p not.b32 %r1001, %r1001;
}

	// end inline asm
	and.b32  	%r1014, %r1001, %r1013;
	clz.b32 	%r1015, %r1014;
	sub.s32 	%r203, 31, %r1015;
	and.b32  	%r1016, %r780, %r1014;
	popc.b32 	%r204, %r1016;
	setp.ne.s32 	%p172, %r326, %r203;
	mov.b32 	%r2154, 0;
	@%p172 bra 	$L__BB17_191;
	shl.b32 	%r1017, %r1002, 2;
	add.s32 	%r1018, %r169, %r1017;
	atom.shared.add.u32 	%r2154, [%r1018], %r204;
$L__BB17_191:
	ld.param.u32 	%r2054, [_ZN3cub18CUB_300001_SM_10006detail10radix_sort29DeviceRadixSortOnesweepKernelINS1_5radix10policy_hubIffyE10Policy1000ELNS0_9SortOrderE0EffyiiNS1_21identity_decomposer_tEEEvPT5_SB_PT3_PKSC_PT1_PKSG_PT2_PKSK_T4_iiT6__param_9];
	shfl.sync.idx.b32	%r1044|%p173, %r2154, %r203, 31, -1;
	add.s32 	%r207, %r204, %r1044;
	setp.eq.s32 	%p174, %r2142, 2147483647;
	selp.b32 	%r1045, -2147483648, %r2142, %p174;
	shr.u32 	%r1046, %r1045, %r2054;
	and.b32  	%r1041, %r1046, %r171;
	mov.b32 	%r1021, 1;
	// begin inline asm
	{
    .reg .pred p;
    and.b32 %r1019, %r1041, %r1021;    setp.ne.u32 p, %r1019, 0;
    vote.ballot.sync.b32 %r1019, p, 0xffffffff;
    @!p not.b32 %r1019, %r1019;
}

	// end inline asm
	mov.b32 	%r1024, 2;
	// begin inline asm
	{
    .reg .pred p;
    and.b32 %r1022, %r1041, %r1024;    setp.ne.u32 p, %r1022, 0;
    vote.ballot.sync.b32 %r1022, p, 0xffffffff;
    @!p not.b32 %r1022, %r1022;
}

	// end inline asm
	and.b32  	%r1047, %r1022, %r1019;
	mov.b32 	%r1027, 4;
	// begin inline asm
	{
    .reg .pred p;
    and.b32 %r1025, %r1041, %r1027;    setp.ne.u32 p, %r1025, 0;
    vote.ballot.sync.b32 %r1025, p, 0xffffffff;
    @!p not.b32 %r1025, %r1025;
}

	// end inline asm
	and.b32  	%r1048, %r1025, %r1047;
	mov.b32 	%r1030, 8;
	// begin inline asm
	{
    .reg .pred p;
    and.b32 %r1028, %r1041, %r1030;    setp.ne.u32 p, %r1028, 0;
    vote.ballot.sync.b32 %r1028, p, 0xffffffff;
    @!p not.b32 %r1028, %r1028;
}

	// end inline asm
	and.b32  	%r1049, %r1028, %r1048;
	mov.b32 	%r1033, 16;
	// begin inline asm
	{
    .reg .pred p;
    and.b32 %r1031, %r1041, %r1033;    setp.ne.u32 p, %r1031, 0;
    vote.ballot.sync.b32 %r1031, p, 0xffffffff;
    @!p not.b32 %r1031, %r1031;
}

	// end inline asm
	and.b32  	%r1050, %r1031, %r1049;
	mov.b32 	%r1036, 32;
	// begin inline asm
	{
    .reg .pred p;
    and.b32 %r1034, %r1041, %r1036;    setp.ne.u32 p, %r1034, 0;
    vote.ballot.sync.b32 %r1034, p, 0xffffffff;
    @!p not.b32 %r1034, %r1034;
}

	// end inline asm
	and.b32  	%r1051, %r1034, %r1050;
	mov.b32 	%r1039, 64;
	// begin inline asm
	{
    .reg .pred p;
    and.b32 %r1037, %r1041, %r1039;    setp.ne.u32 p, %r1037, 0;
    vote.ballot.sync.b32 %r1037, p, 0xffffffff;
    @!p not.b32 %r1037, %r1037;
}

	// end inline asm
	and.b32  	%r1052, %r1037, %r1051;
	mov.b32 	%r1042, 128;
	// begin inline asm
	{
    .reg .pred p;
    and.b32 %r1040, %r1041, %r1042;    setp.ne.u32 p, %r1040, 0;
    vote.ballot.sync.b32 %r1040, p, 0xffffffff;
    @!p not.b32 %r1040, %r1040;
}

	// end inline asm
	and.b32  	%r1053, %r1040, %r1052;
	clz.b32 	%r1054, %r1053;
	sub.s32 	%r209, 31, %r1054;
	and.b32  	%r1055, %r780, %r1053;
	popc.b32 	%r210, %r1055;
	setp.ne.s32 	%p175, %r326, %r209;
	mov.b32 	%r2155, 0;
	@%p175 bra 	$L__BB17_193;
	shl.b32 	%r1056, %r1041, 2;
	add.s32 	%r1057, %r169, %r1056;
	atom.shared.add.u32 	%r2155, [%r1057], %r210;
$L__BB17_193:
	ld.param.u32 	%r2055, [_ZN3cub18CUB_300001_SM_10006detail10radix_sort29DeviceRadixSortOnesweepKernelINS1_5radix10policy_hubIffyE10Policy1000ELNS0_9SortOrderE0EffyiiNS1_21identity_decomposer_tEEEvPT5_SB_PT3_PKSC_PT1_PKSG_PT2_PKSK_T4_iiT6__param_9];
	shfl.sync.idx.b32	%r1083|%p176, %r2155, %r209, 31, -1;
	add.s32 	%r213, %r210, %r1083;
	setp.eq.s32 	%p177, %r2141, 2147483647;
	selp.b32 	%r1084, -2147483648, %r2141, %p177;
	shr.u32 	%r1085, %r1084, %r2055;
	and.b32  	%r1080, %r1085, %r171;
	mov.b32 	%r1060, 1;
	// begin inline asm
	{
    .reg .pred p;
    and.b32 %r1058, %r1080, %r1060;    setp.ne.u32 p, %r1058, 0;
    vote.ballot.sync.b32 %r1058, p, 0xffffffff;
    @!p not.b32 %r1058, %r1058;
}

	// end inline asm
	mov.b32 	%r1063, 2;
	// begin inline asm
	{
    .reg .pred p;
    and.b32 %r1061, %r1080, %r1063;    setp.ne.u32 p, %r1061, 0;
    vote.ballot.sync.b32 %r1061, p, 0xffffffff;
    @!p not.b32 %r1061, %r1061;
}

	// end inline asm
	and.b32  	%r1086, %r1061, %r1058;
	mov.b32 	%r1066, 4;
	// begin inline asm
	{
    .reg .pred p;
    and.b32 %r1064, %r1080, %r1066;    setp.ne.u32 p, %r1064, 0;
    vote.ballot.sync.b32 %r1064, p, 0xffffffff;
    @!p not.b32 %r1064, %r1064;
}

	// end inline asm
	and.b32  	%r1087, %r1064, %r1086;
	mov.b32 	%r1069, 8;
	// begin inline asm
	{
    .reg .pred p;
    and.b32 %r1067, %r1080, %r1069;    setp.ne.u32 p, %r1067, 0;
    vote.ballot.sync.b32 %r1067, p, 0xffffffff;
    @!p not.b32 %r1067, %r1067;
}

	// end inline asm
	and.b32  	%r1088, %r1067, %r1087;
	mov.b32 	%r1072, 16;
	// begin inline asm
	{
    .reg .pred p;
    and.b32 %r1070, %r1080, %r1072;    setp.ne.u32 p, %r1070, 0;
    vote.ballot.sync.b32 %r1070, p, 0xffffffff;
    @!p not.b32 %r1070, %r1070;
}

	// end inline asm
	and.b32  	%r1089, %r1070, %r1088;
	mov.b32 	%r1075, 32;
	// begin inline asm
	{
    .reg .pred p;
    and.b32 %r1073, %r1080, %r1075;    setp.ne.u32 p, %r1073, 0;
    vote.ballot.sync.b32 %r1073, p, 0xffffffff;
    @!p not.b32 %r1073, %r1073;
}

	// end inline asm
	and.b32  	%r1090, %r1073, %r1089;
	mov.b32 	%r1078, 64;
	// begin inline asm
	{
    .reg .pred p;
    and.b32 %r1076, %r1080, %r1078;    setp.ne.u32 p, %r1076, 0;
    vote.ballot.sync.b32 %r1076, p, 0xffffffff;
    @!p not.b32 %r1076, %r1076;
}

	// end inline asm
	and.b32  	%r1091, %r1076, %r1090;
	mov.b32 	%r1081, 128;
	// begin inline asm
	{
    .reg .pred p;
    and.b32 %r1079, %r1080, %r1081;    setp.ne.u32 p, %r1079, 0;
    vote.ballot.sync.b32 %r1079, p, 0xffffffff;
    @!p not.b32 %r1079, %r1079;
}

	// end inline asm
	and.b32  	%r1092, %r1079, %r1091;
	clz.b32 	%r1093, %r1092;
	sub.s32 	%r215, 31, %r1093;
	and.b32  	%r1094, %r780, %r1092;
	popc.b32 	%r216, %r1094;
	setp.ne.s32 	%p178, %r326, %r215;
	mov.b32 	%r2156, 0;
	@%p178 bra 	$L__BB17_195;
	shl.b32 	%r1095, %r1080, 2;
	add.s32 	%r1096, %r169, %r1095;
	atom.shared.add.u32 	%r2156, [%r1096], %r216;
$L__BB17_195:
	ld.param.u32 	%r2056, [_ZN3cub18CUB_300001_SM_10006detail10radix_sort29DeviceRadixSortOnesweepKernelINS1_5radix10policy_hubIffyE10Policy1000ELNS0_9SortOrderE0EffyiiNS1_21identity_decomposer_tEEEvPT5_SB_PT3_PKSC_PT1_PKSG_PT2_PKSK_T4_iiT6__param_9];
	shfl.sync.idx.b32	%r1122|%p179, %r2156, %r215, 31, -1;
	add.s32 	%r219, %r216, %r1122;
	setp.eq.s32 	%p180, %r2140, 2147483647;
	selp.b32 	%r1123, -2147483648, %r2140, %p180;
	shr.u32 	%r1124, %r1123, %r2056;
	and.b32  	%r1119, %r1124, %r171;
	mov.b32 	%r1099, 1;
	// begin inline asm
	{
    .reg .pred p;
    and.b32 %r1097, %r1119, %r1099;    setp.ne.u32 p, %r1097, 0;
    vote.ballot.sync.b32 %r1097, p, 0xffffffff;
    @!p not.b32 %r1097, %r1097;
}

	// end inline asm
	mov.b32 	%r1102, 2;
	// begin inline asm
	{
    .reg .pred p;
    and.b32 %r1100, %r1119, %r1102;    setp.ne.u32 p, %r1100, 0;
    vote.ballot.sync.b32 %r1100, p, 0xffffffff;
    @!p not.b32 %r1100, %r1100;
}

	// end inline asm
	and.b32  	%r1125, %r1100, %r1097;
	mov.b32 	%r1105, 4;
	// begin inline asm
	{
    .reg .pred p;
    and.b32 %r1103, %r1119, %r1105;    setp.ne.u32 p, %r1103, 0;
    vote.ballot.sync.b32 %r1103, p, 0xffffffff;
    @!p not.b32 %r1103, %r1103;
}

	// end inline asm
	and.b32  	%r1126, %r1103, %r1125;
	mov.b32 	%r1108, 8;
	// begin inline asm
	{
    .reg .pred p;
    and.b32 %r1106, %r1119, %r1108;    setp.ne.u32 p, %r1106, 0;
    vote.ballot.sync.b32 %r1106, p, 0xffffffff;
    @!p not.b32 %r1106, %r1106;
}

	// end inline asm
	and.b32  	%r1127, %r1106, %r1126;
	mov.b32 	%r1111, 16;
	// begin inline asm
	{
    .reg .pred p;
    and.b32 %r1109, %r1119, %r1111;    setp.ne.u32 p, %r1109, 0;
    vote.ballot.sync.b32 %r1109, p, 0xffffffff;
    @!p not.b32 %r1109, %r1109;
}

	// end inline asm
	and.b32  	%r1128, %r1109, %r1127;
	mov.b32 	%r1114, 32;
	// begin inline asm
	{
    .reg .pred p;
    and.b32 %r1112, %r1119, %r1114;    setp.ne.u32 p, %r1112, 0;
    vote.ballot.sync.b32 %r1112, p, 0xffffffff;
    @!p not.b32 %r1112, %r1112;
}

	// end inline asm
	and.b32  	%r1129, %r1112, %r1128;
	mov.b32 	%r1117, 64;
	// begin inline asm
	{
    .reg .pred p;
    and.b32 %r1115, %r1119, %r1117;    setp.ne.u32 p, %r1115, 0;
    vote.ballot.sync.b32 %r1115, p, 0xffffffff;
    @!p not.b32 %r1115, %r1115;
}

	// end inline asm
	and.b32  	%r1130, %r1115, %r1129;
	mov.b32 	%r1120, 128;
	// begin inline asm
	{
    .reg .pred p;
    and.b32 %r1118, %r1119, %r1120;    setp.ne.u32 p, %r1118, 0;
    vote.ballot.sync.b32 %r1118, p, 0xffffffff;
    @!p not.b32 %r1118, %r1118;
}

	// end inline asm
	and.b32  	%r1131, %r1118, %r1130;
	clz.b32 	%r1132, %r1131;
	sub.s32 	%r221, 31, %r1132;
	and.b32  	%r1133, %r780, %r1131;
	popc.b32 	%r222, %r1133;
	setp.ne.s32 	%p181, %r326, %r221;
	mov.b32 	%r2157, 0;
	@%p181 bra 	$L__BB17_197;
	shl.b32 	%r1134, %r1119, 2;
	add.s32 	%r1135, %r169, %r1134;
	atom.shared.add.u32 	%r2157, [%r1135], %r222;
$L__BB17_197:
	ld.param.u32 	%r2057, [_ZN3cub18CUB_300001_SM_10006detail10radix_sort29DeviceRadixSortOnesweepKernelINS1_5radix10policy_hubIffyE10Policy1000ELNS0_9SortOrderE0EffyiiNS1_21identity_decomposer_tEEEvPT5_SB_PT3_PKSC_PT1_PKSG_PT2_PKSK_T4_iiT6__param_9];
	shfl.sync.idx.b32	%r1161|%p182, %r2157, %r221, 31, -1;
	add.s32 	%r225, %r222, %r1161;
	setp.eq.s32 	%p183, %r2139, 2147483647;
	selp.b32 	%r1162, -2147483648, %r2139, %p183;
	shr.u32 	%r1163, %r1162, %r2057;
	and.b32  	%r1158, %r1163, %r171;
	mov.b32 	%r1138, 1;
	// begin inline asm
	{
    .reg .pred p;
    and.b32 %r1136, %r1158, %r1138;    setp.ne.u32 p, %r1136, 0;
    vote.ballot.sync.b32 %r1136, p, 0xffffffff;
    @!p not.b32 %r1136, %r1136;
}

	// end inline asm
	mov.b32 	%r1141, 2;
	// begin inline asm
	{
    .reg .pred p;
    and.b32 %r1139, %r1158, %r1141;    setp.ne.u32 p, %r1139, 0;
    vote.ballot.sync.b32 %r1139, p, 0xffffffff;
    @!p not.b32 %r1139, %r1139;
}

	// end inline asm
	and.b32  	%r1164, %r1139, %r1136;
	mov.b32 	%r1144, 4;
	// begin inline asm
	{
    .reg .pred p;
    and.b32 %r1142, %r1158, %r1144;    setp.ne.u32 p, %r1142, 0;
    vote.ballot.sync.b32 %r1142, p, 0xffffffff;
    @!p not.b32 %r1142, %r1142;
}

	// end inline asm
	and.b32  	%r1165, %r1142, %r1164;
	mov.b32 	%r1147, 8;
	// begin inline asm
	{
    .reg .pred p;
    and.b32 %r1145, %r1158, %r1147;    setp.ne.u32 p, %r1145, 0;
    vote.ballot.sync.b32 %r1145, p, 0xffffffff;
    @!p not.b32 %r1145, %r1145;
}

	// end inline asm
	and.b32  	%r1166, %r1145, %r1165;
	mov.b32 	%r1150, 16;
	// begin inline asm
	{
    .reg .pred p;
    and.b32 %r1148, %r1158, %r1150;    setp.ne.u32 p, %r1148, 0;
    vote.ballot.sync.b32 %r1148, p, 0xffffffff;
    @!p not.b32 %r1148, %r1148;
}

	// end inline asm
	and.b32  	%r1167, %r1148, %r1166;
	mov.b32 	%r1153, 32;
	// begin inline asm
	{
    .reg .pred p;
    and.b32 %r1151, %r1158, %r1153;    setp.ne.u32 p, %r1151, 0;
    vote.ballot.sync.b32 %r1151, p, 0xffffffff;
    @!p not.b32 %r1151, %r1151;
}

	// end inline asm
	and.b32  	%r1168, %r1151, %r1167;
	mov.b32 	%r1156, 64;
	// begin inline asm
	{
    .reg .pred p;
    and.b32 %r1154, %r1158, %r1156;    setp.ne.u32 p, %r1154, 0;
    vote.ballot.sync.b32 %r1154, p, 0xffffffff;
    @!p not.b32 %r1154, %r1154;
}

	// end inline asm
	and.b32  	%r1169, %r1154, %r1168;
	mov.b32 	%r1159, 128;
	// begin inline asm
	{
    .reg .pred p;
    and.b32 %r1157, %r1158, %r1159;    setp.ne.u32 p, %r1157, 0;
    vote.ballot.sync.b32 %r1157, p, 0xffffffff;
    @!p not.b32 %r1157, %r1157;
}

	// end inline asm
	and.b32  	%r1170, %r1157, %r1169;
	clz.b32 	%r1171, %r1170;
	sub.s32 	%r227, 31, %r1171;
	and.b32  	%r1172, %r780, %r1170;
	popc.b32 	%r228, %r1172;
	setp.ne.s32 	%p184, %r326, %r227;
	mov.b32 	%r2158, 0;
	@%p184 bra 	$L__BB17_199;
	shl.b32 	%r1177, %r1158, 2;
	add.s32 	%r1178, %r169, %r1177;
	atom.shared.add.u32 	%r2158, [%r1178], %r228;
$L__BB17_199:
	ld.param.u32 	%r2058, [_ZN3cub18CUB_300001_SM_10006detail10radix_sort29DeviceRadixSortOnesweepKernelINS1_5radix10policy_hubIffyE10Policy1000ELNS0_9SortOrderE0EffyiiNS1_21identity_decomposer_tEEEvPT5_SB_PT3_PKSC_PT1_PKSG_PT2_PKSK_T4_iiT6__param_9];
	shfl.sync.idx.b32	%r1204|%p185, %r2158, %r227, 31, -1;
	add.s32 	%r231, %r228, %r1204;
	setp.eq.s32 	%p186, %r2138, 2147483647;
	selp.b32 	%r1205, -2147483648, %r2138, %p186;
	shr.u32 	%r1206, %r1205, %r2058;
	and.b32  	%r1201, %r1206, %r171;
	mov.b32 	%r1181, 1;
	// begin inline asm
	{
    .reg .pred p;
    and.b32 %r1179, %r1201, %r1181;    setp.ne.u32 p, %r1179, 0;
    vote.ballot.sync.b32 %r1179, p, 0xffffffff;
    @!p not.b32 %r1179, %r1179;
}

	// end inline asm
	mov.b32 	%r1184, 2;
	// begin inline asm
	{
    .reg .pred p;
    and.b32 %r1182, %r1201, %r1184;    setp.ne.u32 p, %r1182, 0;
    vote.ballot.sync.b32 %r1182, p, 0xffffffff;
    @!p not.b32 %r1182, %r1182;
}

	// end inline asm
	and.b32  	%r1207, %r1182, %r1179;
	mov.b32 	%r1187, 4;
	// begin inline asm
	{
    .reg .pred p;
    and.b32 %r1185, %r1201, %r1187;    setp.ne.u32 p, %r1185, 0;
    vote.ballot.sync.b32 %r1185, p, 0xffffffff;
    @!p not.b32 %r1185, %r1185;
}

	// end inline asm
	and.b32  	%r1208, %r1185, %r1207;
	mov.b32 	%r1190, 8;
	// begin inline asm
	{
    .reg .pred p;
    and.b32 %r1188, %r1201, %r1190;    setp.ne.u32 p, %r1188, 0;
    vote.ballot.sync.b32 %r1188, p, 0xffffffff;
    @!p not.b32 %r1188, %r1188;
}

	// end inline asm
	and.b32  	%r1209, %r1188, %r1208;
	mov.b32 	%r1193, 16;
	// begin inline asm
	{
    .reg .pred p;
    and.b32 %r1191, %r1201, %r1193;    setp.ne.u32 p, %r1191, 0;
    vote.ballot.sync.b32 %r1191, p, 0xffffffff;
    @!p not.b32 %r1191, %r1191;
}

	// end inline asm
	and.b32  	%r1210, %r1191, %r1209;
	mov.b32 	%r1196, 32;
	// begin inline asm
	{
    .reg .pred p;
    and.b32 %r1194, %r1201, %r1196;    setp.ne.u32 p, %r1194, 0;
    vote.ballot.sync.b32 %r1194, p, 0xffffffff;
    @!p not.b32 %r1194, %r1194;
}

	// end inline asm
	and.b32  	%r1211, %r1194, %r1210;
	mov.b32 	%r1199, 64;
	// begin inline asm
	{
    .reg .pred p;
    and.b32 %r1197, %r1201, %r1199;    setp.ne.u32 p, %r1197, 0;
    vote.ballot.sync.b32 %r1197, p, 0xffffffff;
    @!p not.b32 %r1197, %r1197;
}

	// end inline asm
	and.b32  	%r1212, %r1197, %r1211;
	mov.b32 	%r1202, 128;
	// begin inline asm
	{
    .reg .pred p;
    and.b32 %r1200, %r1201, %r1202;    setp.ne.u32 p, %r1200, 0;
    vote.ballot.sync.b32 %r1200, p, 0xffffffff;
    @!p not.b32 %r1200, %r1200;
}

	// end inline asm
	and.b32  	%r1213, %r1200, %r1212;
	clz.b32 	%r1214, %r1213;
	sub.s32 	%r233, 31, %r1214;
	and.b32  	%r1215, %r780, %r1213;
	popc.b32 	%r234, %r1215;
	setp.ne.s32 	%p187, %r326, %r233;
	mov.b32 	%r2159, 0;
	@%p187 bra 	$L__BB17_201;
	shl.b32 	%r1220, %r1201, 2;
	add.s32 	%r1221, %r169, %r1220;
	atom.shared.add.u32 	%r2159, [%r1221], %r234;
$L__BB17_201:
	ld.param.u32 	%r2059, [_ZN3cub18CUB_300001_SM_10006detail10radix_sort29DeviceRadixSortOnesweepKernelINS1_5radix10policy_hubIffyE10Policy1000ELNS0_9SortOrderE0EffyiiNS1_21identity_decomposer_tEEEvPT5_SB_PT3_PKSC_PT1_PKSG_PT2_PKSK_T4_iiT6__param_9];
	shfl.sync.idx.b32	%r1247|%p188, %r2159, %r233, 31, -1;
	add.s32 	%r237, %r234, %r1247;
	setp.eq.s32 	%p189, %r2137, 2147483647;
	selp.b32 	%r1248, -2147483648, %r2137, %p189;
	shr.u32 	%r1249, %r1248, %r2059;
	and.b32  	%r1244, %r1249, %r171;
	mov.b32 	%r1224, 1;
	// begin inline asm
	{
    .reg .pred p;
    and.b32 %r1222, %r1244, %r1224;    setp.ne.u32 p, %r1222, 0;
    vote.ballot.sync.b32 %r1222, p, 0xffffffff;
    @!p not.b32 %r1222, %r1222;
}

	// end inline asm
	mov.b32 	%r1227, 2;
	// begin inline asm
	{
    .reg .pred p;
    and.b32 %r1225, %r1244, %r1227;    setp.ne.u32 p, %r1225, 0;
    vote.ballot.sync.b32 %r1225, p, 0xffffffff;
    @!p not.b32 %r1225, %r1225;
}

	// end inline asm
	and.b32  	%r1250, %r1225, %r1222;
	mov.b32 	%r1230, 4;
	// begin inline asm
	{
    .reg .pred p;
    and.b32 %r1228, %r1244, %r1230;    setp.ne.u32 p, %r1228, 0;
    vote.ballot.sync.b32 %r1228, p, 0xffffffff;
    @!p not.b32 %r1228, %r1228;
}

	// end inline asm
	and.b32  	%r1251, %r1228, %r1250;
	mov.b32 	%r1233, 8;
	// begin inline asm
	{
    .reg .pred p;
    and.b32 %r1231, %r1244, %r1233;    setp.ne.u32 p, %r1231, 0;
    vote.ballot.sync.b32 %r1231, p, 0xffffffff;
    @!p not.b32 %r1231, %r1231;
}

	// end inline asm
	and.b32  	%r1252, %r1231, %r1251;
	mov.b32 	%r1236, 16;
	// begin inline asm
	{
    .reg .pred p;
    and.b32 %r1234, %r1244, %r1236;    setp.ne.u32 p, %r1234, 0;
    vote.ballot.sync.b32 %r1234, p, 0xffffffff;
    @!p not.b32 %r1234, %r1234;
}

	// end inline asm
	and.b32  	%r1253, %r1234, %r1252;
	mov.b32 	%r1239, 32;
	// begin inline asm
	{
    .reg .pred p;
    and.b32 %r1237, %r1244, %r1239;    setp.ne.u32 p, %r1237, 0;
    vote.ballot.sync.b32 %r1237, p, 0xffffffff;
    @!p not.b32 %r1237, %r1237;
}

	// end inline asm
	and.b32  	%r1254, %r1237, %r1253;
	mov.b32 	%r1242, 64;
	// begin inline asm
	{
    .reg .pred p;
    and.b32 %r1240, %r1244, %r1242;    setp.ne.u32 p, %r1240, 0;
    vote.ballot.sync.b32 %r1240, p, 0xffffffff;
    @!p not.b32 %r1240, %r1240;
}

	// end inline asm
	and.b32  	%r1255, %r1240, %r1254;
	mov.b32 	%r1245, 128;
	// begin inline asm
	{
    .reg .pred p;
    and.b32 %r1243, %r1244, %r1245;    setp.ne.u32 p, %r1243, 0;
    vote.ballot.sync.b32 %r1243, p, 0xffffffff;
    @!p not.b32 %r1243, %r1243;
}

	// end inline asm
	and.b32  	%r1256, %r1243, %r1255;
	clz.b32 	%r1257, %r1256;
	sub.s32 	%r239, 31, %r1257;
	and.b32  	%r1258, %r780, %r1256;
	popc.b32 	%r240, %r1258;
	setp.ne.s32 	%p190, %r326, %r239;
	mov.b32 	%r2160, 0;
	@%p190 bra 	$L__BB17_203;
	shl.b32 	%r1263, %r1244, 2;
	add.s32 	%r1264, %r169, %r1263;
	atom.shared.add.u32 	%r2160, [%r1264], %r240;
$L__BB17_203:
	ld.param.u32 	%r2060, [_ZN3cub18CUB_300001_SM_10006detail10radix_sort29DeviceRadixSortOnesweepKernelINS1_5radix10policy_hubIffyE10Policy1000ELNS0_9SortOrderE0EffyiiNS1_21identity_decomposer_tEEEvPT5_SB_PT3_PKSC_PT1_PKSG_PT2_PKSK_T4_iiT6__param_9];
	shfl.sync.idx.b32	%r1290|%p191, %r2160, %r239, 31, -1;
	add.s32 	%r243, %r240, %r1290;
	setp.eq.s32 	%p192, %r2136, 2147483647;
	selp.b32 	%r1291, -2147483648, %r2136, %p192;
	shr.u32 	%r1292, %r1291, %r2060;
	and.b32  	%r1287, %r1292, %r171;
	mov.b32 	%r1267, 1;
	// begin inline asm
	{
    .reg .pred p;
    and.b32 %r1265, %r1287, %r1267;    setp.ne.u32 p, %r1265, 0;
    vote.ballot.sync.b32 %r1265, p, 0xffffffff;
    @!p not.b32 %r1265, %r1265;
}

	// end inline asm
	mov.b32 	%r1270, 2;
	// begin inline asm
	{
    .reg .pred p;
    and.b32 %r1268, %r1287, %r1270;    setp.ne.u32 p, %r1268, 0;
    vote.ballot.sync.b32 %r1268, p, 0xffffffff;
    @!p not.b32 %r1268, %r1268;
}

	// end inline asm
	and.b32  	%r1293, %r1268, %r1265;
	mov.b32 	%r1273, 4;
	// begin inline asm
	{
    .reg .pred p;
    and.b32 %r1271, %r1287, %r1273;    setp.ne.u32 p, %r1271, 0;
    vote.ballot.sync.b32 %r1271, p, 0xffffffff;
    @!p not.b32 %r1271, %r1271;
}

	// end inline asm
	and.b32  	%r1294, %r1271, %r1293;
	mov.b32 	%r1276, 8;
	// begin inline asm
	{
    .reg .pred p;
    and.b32 %r1274, %r1287, %r1276;    setp.ne.u32 p, %r1274, 0;
    vote.ballot.sync.b32 %r1274, p, 0xffffffff;
    @!p not.b32 %r1274, %r1274;
}

	// end inline asm
	and.b32  	%r1295, %r1274, %r1294;
	mov.b32 	%r1279, 16;
	// begin inline asm
	{
    .reg .pred p;
    and.b32 %r1277, %r1287, %r1279;    setp.ne.u32 p, %r1277, 0;
    vote.ballot.sync.b32 %r1277, p, 0xffffffff;
    @!p not.b32 %r1277, %r1277;
}

	// end inline asm
	and.b32  	%r1296, %r1277, %r1295;
	mov.b32 	%r1282, 32;
	// begin inline asm
	{
    .reg .pred p;
    and.b32 %r1280, %r1287, %r1282;    setp.ne.u32 p, %r1280, 0;
    vote.ballot.sync.b32 %r1280, p, 0xffffffff;
    @!p not.b32 %r1280, %r1280;
}

	// end inline asm
	and.b32  	%r1297, %r1280, %r1296;
	mov.b32 	%r1285, 64;
	// begin inline asm
	{
    .reg .pred p;
    and.b32 %r1283, %r1287, %r1285;    setp.ne.u32 p, %r1283, 0;
    vote.ballot.sync.b32 %r1283, p, 0xffffffff;
    @!p not.b32 %r1283, %r1283;
}

	// end inline asm
	and.b32  	%r1298, %r1283, %r1297;
	mov.b32 	%r1288, 128;
	// begin inline asm
	{
    .reg .pred p;
    and.b32 %r1286, %r1287, %r1288;    setp.ne.u32 p, %r1286, 0;
    vote.ballot.sync.b32 %r1286, p, 0xffffffff;
    @!p not.b32 %r1286, %r1286;
}

	// end inline asm
	and.b32  	%r1299, %r1286, %r1298;
	clz.b32 	%r1300, %r1299;
	sub.s32 	%r245, 31, %r1300;
	and.b32  	%r1301, %r780, %r1299;
	popc.b32 	%r246, %r1301;
	setp.ne.s32 	%p193, %r326, %r245;
	mov.b32 	%r2161, 0;
	@%p193 bra 	$L__BB17_205;
	shl.b32 	%r1306, %r1287, 2;
	add.s32 	%r1307, %r169, %r1306;
	atom.shared.add.u32 	%r2161, [%r1307], %r246;
$L__BB17_205:
	ld.param.u32 	%r2061, [_ZN3cub18CUB_300001_SM_10006detail10radix_sort29DeviceRadixSortOnesweepKernelINS1_5radix10policy_hubIffyE10Policy1000ELNS0_9SortOrderE0EffyiiNS1_21identity_decomposer_tEEEvPT5_SB_PT3_PKSC_PT1_PKSG_PT2_PKSK_T4_iiT6__param_9];
	shfl.sync.idx.b32	%r1333|%p194, %r2161, %r245, 31, -1;
	add.s32 	%r249, %r246, %r1333;
	setp.eq.s32 	%p195, %r2135, 2147483647;
	selp.b32 	%r1334, -2147483648, %r2135, %p195;
	shr.u32 	%r1335, %r1334, %r2061;
	and.b32  	%r1330, %r1335, %r171;
	mov.b32 	%r1310, 1;
	// begin inline asm
	{
    .reg .pred p;
    and.b32 %r1308, %r1330, %r1310;    setp.ne.u32 p, %r1308, 0;
    vote.ballot.sync.b32 %r1308, p, 0xffffffff;
    @!p not.b32 %r1308, %r1308;
}

	// end inline asm
	mov.b32 	%r1313, 2;
	// begin inline asm
	{
    .reg .pred p;
    and.b32 %r1311, %r1330, %r1313;    setp.ne.u32 p, %r1311, 0;
    vote.ballot.sync.b32 %r1311, p, 0xffffffff;
    @!p not.b32 %r1311, %r1311;
}

	// end inline asm
	and.b32  	%r1336, %r1311, %r1308;
	mov.b32 	%r1316, 4;
	// begin inline asm
	{
    .reg .pred p;
    and.b32 %r1314, %r1330, %r1316;    setp.ne.u32 p, %r1314, 0;
    vote.ballot.sync.b32 %r1314, p, 0xffffffff;
    @!p not.b32 %r1314, %r1314;
}

	// end inline asm
	and.b32  	%r1337, %r1314, %r1336;
	mov.b32 	%r1319, 8;
	// begin inline asm
	{
    .reg .pred p;
    and.b32 %r1317, %r1330, %r1319;    setp.ne.u32 p, %r1317, 0;
    vote.ballot.sync.b32 %r1317, p, 0xffffffff;
    @!p not.b32 %r1317, %r1317;
}

	// end inline asm
	and.b32  	%r1338, %r1317, %r1337;
	mov.b32 	%r1322, 16;
	// begin inline asm
	{
    .reg .pred p;
    and.b32 %r1320, %r1330, %r1322;    setp.ne.u32 p, %r1320, 0;
    vote.ballot.sync.b32 %r1320, p, 0xffffffff;
    @!p not.b32 %r1320, %r1320;
}

	// end inline asm
	and.b32  	%r1339, %r1320, %r1338;
	mov.b32 	%r1325, 32;
	// begin inline asm
	{
    .reg .pred p;
    and.b32 %r1323, %r1330, %r1325;    setp.ne.u32 p, %r1323, 0;
    vote.ballot.sync.b32 %r1323, p, 0xffffffff;
    @!p not.b32 %r1323, %r1323;
}

	// end inline asm
	and.b32  	%r1340, %r1323, %r1339;
	mov.b32 	%r1328, 64;
	// begin inline asm
	{
    .reg .pred p;
    and.b32 %r1326, %r1330, %r1328;    setp.ne.u32 p, %r1326, 0;
    vote.ballot.sync.b32 %r1326, p, 0xffffffff;
    @!p not.b32 %r1326, %r1326;
}

	// end inline asm
	and.b32  	%r1341, %r1326, %r1340;
	mov.b32 	%r1331, 128;
	// begin inline asm
	{
    .reg .pred p;
    and.b32 %r1329, %r1330, %r1331;    setp.ne.u32 p, %r1329, 0;
    vote.ballot.sync.b32 %r1329, p, 0xffffffff;
    @!p not.b32 %r1329, %r1329;
}

	// end inline asm
	and.b32  	%r1342, %r1329, %r1341;
	clz.b32 	%r1343, %r1342;
	sub.s32 	%r251, 31, %r1343;
	and.b32  	%r1344, %r780, %r1342;
	popc.b32 	%r252, %r1344;
	setp.ne.s32 	%p196, %r326, %r251;
	mov.b32 	%r2162, 0;
	@%p196 bra 	$L__BB17_207;
	shl.b32 	%r1349, %r1330, 2;
	add.s32 	%r1350, %r169, %r1349;
	atom.shared.add.u32 	%r2162, [%r1350], %r252;
$L__BB17_207:
	ld.param.u32 	%r2062, [_ZN3cub18CUB_300001_SM_10006detail10radix_sort29DeviceRadixSortOnesweepKernelINS1_5radix10policy_hubIffyE10Policy1000ELNS0_9SortOrderE0EffyiiNS1_21identity_decomposer_tEEEvPT5_SB_PT3_PKSC_PT1_PKSG_PT2_PKSK_T4_iiT6__param_9];
	shfl.sync.idx.b32	%r1376|%p197, %r2162, %r251, 31, -1;
	add.s32 	%r255, %r252, %r1376;
	setp.eq.s32 	%p198, %r2134, 2147483647;
	selp.b32 	%r1377, -2147483648, %r2134, %p198;
	shr.u32 	%r1378, %r1377, %r2062;
	and.b32  	%r1373, %r1378, %r171;
	mov.b32 	%r1353, 1;
	// begin inline asm
	{
    .reg .pred p;
    and.b32 %r1351, %r1373, %r1353;    setp.ne.u32 p, %r1351, 0;
    vote.ballot.sync.b32 %r1351, p, 0xffffffff;
    @!p not.b32 %r1351, %r1351;
}

	// end inline asm
	mov.b32 	%r1356, 2;
	// begin inline asm
	{
    .reg .pred p;
    and.b32 %r1354, %r1373, %r1356;    setp.ne.u32 p, %r1354, 0;
    vote.ballot.sync.b32 %r1354, p, 0xffffffff;
    @!p not.b32 %r1354, %r1354;
}

	// end inline asm
	and.b32  	%r1379, %r1354, %r1351;
	mov.b32 	%r1359, 4;
	// begin inline asm
	{
    .reg .pred p;
    and.b32 %r1357, %r1373, %r1359;    setp.ne.u32 p, %r1357, 0;
    vote.ballot.sync.b32 %r1357, p, 0xffffffff;
    @!p not.b32 %r1357, %r1357;
}

	// end inline asm
	and.b32  	%r1380, %r1357, %r1379;
	mov.b32 	%r1362, 8;
	// begin inline asm
	{
    .reg .pred p;
    and.b32 %r1360, %r1373, %r1362;    setp.ne.u32 p, %r1360, 0;
    vote.ballot.sync.b32 %r1360, p, 0xffffffff;
    @!p not.b32 %r1360, %r1360;
}

	// end inline asm
	and.b32  	%r1381, %r1360, %r1380;
	mov.b32 	%r1365, 16;
	// begin inline asm
	{
    .reg .pred p;
    and.b32 %r1363, %r1373, %r1365;    setp.ne.u32 p, %r1363, 0;
    vote.ballot.sync.b32 %r1363, p, 0xffffffff;
    @!p not.b32 %r1363, %r1363;
}

	// end inline asm
	and.b32  	%r1382, %r1363, %r1381;
	mov.b32 	%r1368, 32;
	// begin inline asm
	{
    .reg .pred p;
    and.b32 %r1366, %r1373, %r1368;    setp.ne.u32 p, %r1366, 0;
    vote.ballot.sync.b32 %r1366, p, 0xffffffff;
    @!p not.b32 %r1366, %r1366;
}

	// end inline asm
	and.b32  	%r1383, %r1366, %r1382;
	mov.b32 	%r1371, 64;
	// begin inline asm
	{
    .reg .pred p;
    and.b32 %r1369, %r1373, %r1371;    setp.ne.u32 p, %r1369, 0;
    vote.ballot.sync.b32 %r1369, p, 0xffffffff;
    @!p not.b32 %r1369, %r1369;
}

	// end inline asm
	and.b32  	%r1384, %r1369, %r1383;
	mov.b32 	%r1374, 128;
	// begin inline asm
	{
    .reg .pred p;
    and.b32 %r1372, %r1373, %r1374;    setp.ne.u32 p, %r1372, 0;
    vote.ballot.sync.b32 %r1372, p, 0xffffffff;
    @!p not.b32 %r1372, %r1372;
}

	// end inline asm
	and.b32  	%r1385, %r1372, %r1384;
	clz.b32 	%r1386, %r1385;
	sub.s32 	%r257, 31, %r1386;
	and.b32  	%r1387, %r780, %r1385;
	popc.b32 	%r258, %r1387;
	setp.ne.s32 	%p199, %r326, %r257;
	mov.b32 	%r2163, 0;
	@%p199 bra 	$L__BB17_209;
	shl.b32 	%r1392, %r1373, 2;
	add.s32 	%r1393, %r169, %r1392;
	atom.shared.add.u32 	%r2163, [%r1393], %r258;
$L__BB17_209:
	ld.param.u32 	%r2063, [_ZN3cub18CUB_300001_SM_10006detail10radix_sort29DeviceRadixSortOnesweepKernelINS1_5radix10policy_hubIffyE10Policy1000ELNS0_9SortOrderE0EffyiiNS1_21identity_decomposer_tEEEvPT5_SB_PT3_PKSC_PT1_PKSG_PT2_PKSK_T4_iiT6__param_9];
	shfl.sync.idx.b32	%r1419|%p200, %r2163, %r257, 31, -1;
	add.s32 	%r261, %r258, %r1419;
	setp.eq.s32 	%p201, %r2133, 2147483647;
	selp.b32 	%r1420, -2147483648, %r2133, %p201;
	shr.u32 	%r1421, %r1420, %r2063;
	and.b32  	%r1416, %r1421, %r171;
	mov.b32 	%r1396, 1;
	// begin inline asm
	{
    .reg .pred p;
    and.b32 %r1394, %r1416, %r1396;    setp.ne.u32 p, %r1394, 0;
    vote.ballot.sync.b32 %r1394, p, 0xffffffff;
    @!p not.b32 %r1394, %r1394;
}

	// end inline asm
	mov.b32 	%r1399, 2;
	// begin inline asm
	{
    .reg .pred p;
    and.b32 %r1397, %r1416, %r1399;    setp.ne.u32 p, %r1397, 0;
    vote.ballot.sync.b32 %r1397, p, 0xffffffff;
    @!p not.b32 %r1397, %r1397;
}

	// end inline asm
	and.b32  	%r1422, %r1397, %r1394;
	mov.b32 	%r1402, 4;
	// begin inline asm
	{
    .reg .pred p;
    and.b32 %r1400, %r1416, %r1402;    setp.ne.u32 p, %r1400, 0;
    vote.ballot.sync.b32 %r1400, p, 0xffffffff;
    @!p not.b32 %r1400, %r1400;
}

	// end inline asm
	and.b32  	%r1423, %r1400, %r1422;
	mov.b32 	%r1405, 8;
	// begin inline asm
	{
    .reg .pred p;
    and.b32 %r1403, %r1416, %r1405;    setp.ne.u32 p, %r1403, 0;
    vote.ballot.sync.b32 %r1403, p, 0xffffffff;
    @!p not.b32 %r1403, %r1403;
}

	// end inline asm
	and.b32  	%r1424, %r1403, %r1423;
	mov.b32 	%r1408, 16;
	// begin inline asm
	{
    .reg .pred p;
    and.b32 %r1406, %r1416, %r1408;    setp.ne.u32 p, %r1406, 0;
    vote.ballot.sync.b32 %r1406, p, 0xffffffff;
    @!p not.b32 %r1406, %r1406;
}

	// end inline asm
	and.b32  	%r1425, %r1406, %r1424;
	mov.b32 	%r1411, 32;
	// begin inline asm
	{
    .reg .pred p;
    and.b32 %r1409, %r1416, %r1411;    setp.ne.u32 p, %r1409, 0;
    vote.ballot.sync.b32 %r1409, p, 0xffffffff;
    @!p not.b32 %r1409, %r1409;
}

	// end inline asm
	and.b32  	%r1426, %r1409, %r1425;
	mov.b32 	%r1414, 64;
	// begin inline asm
	{
    .reg .pred p;
    and.b32 %r1412, %r1416, %r1414;    setp.ne.u32 p, %r1412, 0;
    vote.ballot.sync.b32 %r1412, p, 0xffffffff;
    @!p not.b32 %r1412, %r1412;
}

	// end inline asm
	and.b32  	%r1427, %r1412, %r1426;
	mov.b32 	%r1417, 128;
	// begin inline asm
	{
    .reg .pred p;
    and.b32 %r1415, %r1416, %r1417;    setp.ne.u32 p, %r1415, 0;
    vote.ballot.sync.b32 %r1415, p, 0xffffffff;
    @!p not.b32 %r1415, %r1415;
}

	// end inline asm
	and.b32  	%r1428, %r1415, %r1427;
	clz.b32 	%r1429, %r1428;
	sub.s32 	%r263, 31, %r1429;
	and.b32  	%r1430, %r780, %r1428;
	popc.b32 	%r264, %r1430;
	setp.ne.s32 	%p202, %r326, %r263;
	mov.b32 	%r2164, 0;
	@%p202 bra 	$L__BB17_211;
	shl.b32 	%r1431, %r1, 5;
	and.b32  	%r1432, %r1431, 31744;
	add.s32 	%r1434, %r390, %r1432;
	shl.b32 	%r1435, %r1416, 2;
	add.s32 	%r1436, %r1434, %r1435;
	atom.shared.add.u32 	%r2164, [%r1436], %r264;
$L__BB17_211:
	ld.param.u32 	%r2064, [_ZN3cub18CUB_300001_SM_10006detail10radix_sort29DeviceRadixSortOnesweepKernelINS1_5radix10policy_hubIffyE10Policy1000ELNS0_9SortOrderE0EffyiiNS1_21identity_decomposer_tEEEvPT5_SB_PT3_PKSC_PT1_PKSG_PT2_PKSK_T4_iiT6__param_9];
	shfl.sync.idx.b32	%r1462|%p203, %r2164, %r263, 31, -1;
	add.s32 	%r267, %r264, %r1462;
	setp.eq.s32 	%p204, %r2132, 2147483647;
	selp.b32 	%r1463, -2147483648, %r2132, %p204;
	shr.u32 	%r1464, %r1463, %r2064;
	and.b32  	%r1459, %r1464, %r171;
	mov.b32 	%r1439, 1;
	// begin inline asm
	{
    .reg .pred p;
    and.b32 %r1437, %r1459, %r1439;    setp.ne.u32 p, %r1437, 0;
    vote.ballot.sync.b32 %r1437, p, 0xffffffff;
    @!p not.b32 %r1437, %r1437;
}

	// end inline asm
	mov.b32 	%r1442, 2;
	// begin inline asm
	{
    .reg .pred p;
    and.b32 %r1440, %r1459, %r1442;    setp.ne.u32 p, %r1440, 0;
    vote.ballot.sync.b32 %r1440, p, 0xffffffff;
    @!p not.b32 %r1440, %r1440;
}

	// end inline asm
	and.b32  	%r1465, %r1440, %r1437;
	mov.b32 	%r1445, 4;
	// begin inline asm
	{
    .reg .pred p;
    and.b32 %r1443, %r1459, %r1445;    setp.ne.u32 p, %r1443, 0;
    vote.ballot.sync.b32 %r1443, p, 0xffffffff;
    @!p not.b32 %r1443, %r1443;
}

	// end inline asm
	and.b32  	%r1466, %r1443, %r1465;
	mov.b32 	%r1448, 8;
	// begin inline asm
	{
    .reg .pred p;
    and.b32 %r1446, %r1459, %r1448;    setp.ne.u32 p, %r1446, 0;
    vote.ballot.sync.b32 %r1446, p, 0xffffffff;
    @!p not.b32 %r1446, %r1446;
}

	// end inline asm
	and.b32  	%r1467, %r1446, %r1466;
	mov.b32 	%r1451, 16;
	// begin inline asm
	{
    .reg .pred p;
    and.b32 %r1449, %r1459, %r1451;    setp.ne.u32 p, %r1449, 0;
    vote.ballot.sync.b32 %r1449, p, 0xffffffff;
    @!p not.b32 %r1449, %r1449;
}

	// end inline asm
	and.b32  	%r1468, %r1449, %r1467;
	mov.b32 	%r1454, 32;
	// begin inline asm
	{
    .reg .pred p;
    and.b32 %r1452, %r1459, %r1454;    setp.ne.u32 p, %r1452, 0;
    vote.ballot.sync.b32 %r1452, p, 0xffffffff;
    @!p not.b32 %r1452, %r1452;
}

	// end inline asm
	and.b32  	%r1469, %r1452, %r1468;
	mov.b32 	%r1457, 64;
	// begin inline asm
	{
    .reg .pred p;
    and.b32 %r1455, %r1459, %r1457;    setp.ne.u32 p, %r1455, 0;
    vote.ballot.sync.b32 %r1455, p, 0xffffffff;
    @!p not.b32 %r1455, %r1455;
}

	// end inline asm
	and.b32  	%r1470, %r1455, %r1469;
	mov.b32 	%r1460, 128;
	// begin inline asm
	{
    .reg .pred p;
    and.b32 %r1458, %r1459, %r1460;    setp.ne.u32 p, %r1458, 0;
    vote.ballot.sync.b32 %r1458, p, 0xffffffff;
    @!p not.b32 %r1458, %r1458;
}

	// end inline asm
	and.b32  	%r1471, %r1458, %r1470;
	clz.b32 	%r1472, %r1471;
	sub.s32 	%r269, 31, %r1472;
	and.b32  	%r1473, %r780, %r1471;
	popc.b32 	%r270, %r1473;
	setp.ne.s32 	%p205, %r326, %r269;
	mov.b32 	%r2165, 0;
	@%p205 bra 	$L__BB17_213;
	shl.b32 	%r1478, %r1459, 2;
	add.s32 	%r1479, %r169, %r1478;
	atom.shared.add.u32 	%r2165, [%r1479], %r270;
$L__BB17_213:
	setp.gt.u32 	%p206, %r1, 255;
	shfl.sync.idx.b32	%r1480|%p207, %r2165, %r269, 31, -1;
	add.s32 	%r1481, %r270, %r1480;
	bar.sync 	0;
	shl.b32 	%r1482, %r177, 2;
	add.s32 	%r273, %r390, %r1482;
	st.shared.u32 	[%r273+-4], %r2148;
	shl.b32 	%r1484, %r183, 2;
	add.s32 	%r274, %r390, %r1484;
	st.shared.u32 	[%r274+-4], %r2147;
	shl.b32 	%r1485, %r189, 2;
	add.s32 	%r275, %r390, %r1485;
	st.shared.u32 	[%r275+-4], %r2146;
	shl.b32 	%r1486, %r195, 2;
	add.s32 	%r276, %r390, %r1486;
	st.shared.u32 	[%r276+-4], %r2145;
	shl.b32 	%r1487, %r201, 2;
	add.s32 	%r277, %r390, %r1487;
	st.shared.u32 	[%r277+-4], %r2144;
	shl.b32 	%r1488, %r207, 2;
	add.s32 	%r278, %r390, %r1488;
	st.shared.u32 	[%r278+-4], %r2143;
	shl.b32 	%r1489, %r213, 2;
	add.s32 	%r279, %r390, %r1489;
	st.shared.u32 	[%r279+-4], %r2142;
	shl.b32 	%r1490, %r219, 2;
	add.s32 	%r280, %r390, %r1490;
	st.shared.u32 	[%r280+-4], %r2141;
	shl.b32 	%r1491, %r225, 2;
	add.s32 	%r281, %r390, %r1491;
	st.shared.u32 	[%r281+-4], %r2140;
	shl.b32 	%r1492, %r231, 2;
	add.s32 	%r282, %r390, %r1492;
	st.shared.u32 	[%r282+-4], %r2139;
	shl.b32 	%r1493, %r237, 2;
	add.s32 	%r283, %r390, %r1493;
	st.shared.u32 	[%r283+-4], %r2138;
	shl.b32 	%r1494, %r243, 2;
	add.s32 	%r284, %r390, %r1494;
	st.shared.u32 	[%r284+-4], %r2137;
	shl.b32 	%r1495, %r249, 2;
	add.s32 	%r285, %r390, %r1495;
	st.shared.u32 	[%r285+-4], %r2136;
	shl.b32 	%r1496, %r255, 2;
	add.s32 	%r286, %r390, %r1496;
	st.shared.u32 	[%r286+-4], %r2135;
	shl.b32 	%r1497, %r261, 2;
	add.s32 	%r287, %r390, %r1497;
	st.shared.u32 	[%r287+-4], %r2134;
	shl.b32 	%r1498, %r267, 2;
	add.s32 	%r288, %r390, %r1498;
	st.shared.u32 	[%r288+-4], %r2133;
	shl.b32 	%r1499, %r1481, 2;
	add.s32 	%r289, %r390, %r1499;
	st.shared.u32 	[%r289+-4], %r2132;
	shl.b32 	%r1500, %r1, 3;
	add.s32 	%r1501, %r390, %r1500;
	add.s32 	%r290, %r1501, 26112;
	@%p206 bra 	$L__BB17_221;
	ld.param.u64 	%rd437, [_ZN3cub18CUB_300001_SM_10006detail10radix_sort29DeviceRadixSortOnesweepKernelINS1_5radix10policy_hubIffyE10Policy1000ELNS0_9SortOrderE0EffyiiNS1_21identity_decomposer_tEEEvPT5_SB_PT3_PKSC_PT1_PKSG_PT2_PKSK_T4_iiT6__param_3];
	cvta.to.global.u64 	%rd94, %rd437;
	shl.b64 	%rd95, %rd9, 3;
	add.s64 	%rd96, %rd94, %rd95;
	ld.global.u64 	%rd97, [%rd96];
	cvt.s64.s32 	%rd98, %r168;
	sub.s64 	%rd456, %rd97, %rd98;
	st.shared.u64 	[%r290], %rd456;
	setp.lt.s32 	%p208, %r4, 1;
	mov.u32 	%r2169, %r2127;
	@%p208 bra 	$L__BB17_220;
	mov.b32 	%r2167, -1;
	mov.u32 	%r2166, %r4;
	mov.u32 	%r2169, %r2127;
$L__BB17_216:
	ld.param.u64 	%rd430, [_ZN3cub18CUB_300001_SM_10006detail10radix_sort29DeviceRadixSortOnesweepKernelINS1_5radix10policy_hubIffyE10Policy1000ELNS0_9SortOrderE0EffyiiNS1_21identity_decomposer_tEEEvPT5_SB_PT3_PKSC_PT1_PKSG_PT2_PKSK_T4_iiT6__param_0];
	add.s32 	%r294, %r2166, -1;
	shl.b32 	%r1503, %r294, 8;
	add.s32 	%r1504, %r1503, %r1;
	cvta.to.global.u64 	%rd99, %rd430;
	mul.wide.s32 	%rd100, %r1504, 4;
	add.s64 	%rd19, %rd99, %rd100;
$L__BB17_217:
	membar.cta;
	ld.volatile.global.u32 	%r295, [%rd19];
	setp.eq.s32 	%p209, %r295, 0;
	@%p209 bra 	$L__BB17_217;
	and.b32  	%r1505, %r295, 1073741823;
	add.s32 	%r2169, %r1505, %r2169;
	setp.gt.s32 	%p210, %r295, -1;
	vote.sync.ballot.b32 	%r2167, %p210, %r2167;
	setp.gt.u32 	%p212, %r2166, 1;
	and.pred  	%p213, %p210, %p212;
	mov.u32 	%r2166, %r294;
	@%p213 bra 	$L__BB17_216;
	ld.shared.u64 	%rd456, [%r290];
$L__BB17_220:
	ld.param.u64 	%rd431, [_ZN3cub18CUB_300001_SM_10006detail10radix_sort29DeviceRadixSortOnesweepKernelINS1_5radix10policy_hubIffyE10Policy1000ELNS0_9SortOrderE0EffyiiNS1_21identity_decomposer_tEEEvPT5_SB_PT3_PKSC_PT1_PKSG_PT2_PKSK_T4_iiT6__param_0];
	or.b32  	%r1506, %r2169, -2147483648;
	cvta.to.global.u64 	%rd101, %rd431;
	add.s64 	%rd103, %rd101, %rd59;
	st.volatile.global.u32 	[%rd103], %r1506;
	sub.s32 	%r1509, %r2169, %r2127;
	cvt.s64.s32 	%rd104, %r1509;
	add.s64 	%rd105, %rd456, %rd104;
	st.shared.u64 	[%r290], %rd105;
$L__BB17_221:
	ld.param.u32 	%r2040, [_ZN3cub18CUB_300001_SM_10006detail10radix_sort29DeviceRadixSortOnesweepKernelINS1_5radix10policy_hubIffyE10Policy1000ELNS0_9SortOrderE0EffyiiNS1_21identity_decomposer_tEEEvPT5_SB_PT3_PKSC_PT1_PKSG_PT2_PKSK_T4_iiT6__param_8];
	ld.param.u64 	%rd434, [_ZN3cub18CUB_300001_SM_10006detail10radix_sort29DeviceRadixSortOnesweepKernelINS1_5radix10policy_hubIffyE10Policy1000ELNS0_9SortOrderE0EffyiiNS1_21identity_decomposer_tEEEvPT5_SB_PT3_PKSC_PT1_PKSG_PT2_PKSK_T4_iiT6__param_2];
	setp.gt.u32 	%p214, %r1, 255;
	mad.lo.s32 	%r299, %r4, 6528, 6528;
	setp.lt.s32 	%p215, %r299, %r2040;
	setp.eq.s64 	%p216, %rd434, 0;
	or.pred  	%p217, %p216, %p215;
	or.pred  	%p218, %p214, %p217;
	@%p218 bra 	$L__BB17_223;
	ld.param.u64 	%rd435, [_ZN3cub18CUB_300001_SM_10006detail10radix_sort29DeviceRadixSortOnesweepKernelINS1_5radix10policy_hubIffyE10Policy1000ELNS0_9SortOrderE0EffyiiNS1_21identity_decomposer_tEEEvPT5_SB_PT3_PKSC_PT1_PKSG_PT2_PKSK_T4_iiT6__param_2];
	ld.shared.u64 	%rd106, [%r290];
	cvt.s64.s32 	%rd107, %r2127;
	cvt.s64.s32 	%rd108, %r168;
	add.s64 	%rd109, %rd108, %rd107;
	add.s64 	%rd110, %rd109, %rd106;
	cvta.to.global.u64 	%rd111, %rd435;
	shl.b64 	%rd112, %rd9, 3;
	add.s64 	%rd113, %rd111, %rd112;
	st.global.u64 	[%rd113], %rd110;
$L__BB17_223:
	ld.param.u32 	%r2041, [_ZN3cub18CUB_300001_SM_10006detail10radix_sort29DeviceRadixSortOnesweepKernelINS1_5radix10policy_hubIffyE10Policy1000ELNS0_9SortOrderE0EffyiiNS1_21identity_decomposer_tEEEvPT5_SB_PT3_PKSC_PT1_PKSG_PT2_PKSK_T4_iiT6__param_8];
	ld.param.u64 	%rd438, [_ZN3cub18CUB_300001_SM_10006detail10radix_sort29DeviceRadixSortOnesweepKernelINS1_5radix10policy_hubIffyE10Policy1000ELNS0_9SortOrderE0EffyiiNS1_21identity_decomposer_tEEEvPT5_SB_PT3_PKSC_PT1_PKSG_PT2_PKSK_T4_iiT6__param_4];
	cvta.to.global.u64 	%rd22, %rd438;
	setp.gt.s32 	%p219, %r299, %r2041;
	bar.sync 	0;
	@%p219 bra 	$L__BB17_225;
	ld.param.u32 	%r2065, [_ZN3cub18CUB_300001_SM_10006detail10radix_sort29DeviceRadixSortOnesweepKernelINS1_5radix10policy_hubIffyE10Policy1000ELNS0_9SortOrderE0EffyiiNS1_21identity_decomposer_tEEEvPT5_SB_PT3_PKSC_PT1_PKSG_PT2_PKSK_T4_iiT6__param_9];
	ld.shared.u32 	%r1512, [%r118];
	setp.eq.s32 	%p220, %r1512, 2147483647;
	selp.b32 	%r1513, -2147483648, %r1512, %p220;
	shr.u32 	%r1514, %r1513, %r2065;
	and.b32  	%r1515, %r1514, %r171;
	shl.b32 	%r1516, %r1515, 3;
	add.s32 	%r1518, %r390, 26112;
	add.s32 	%r1519, %r1518, %r1516;
	ld.shared.u64 	%rd114, [%r1519];
	add.s64 	%rd115, %rd114, %rd9;
	setp.gt.s32 	%p221, %r1512, -1;
	selp.b32 	%r1520, -1, -2147483648, %p221;
	xor.b32  	%r1521, %r1520, %r1512;
	shl.b64 	%rd116, %rd115, 2;
	add.s64 	%rd117, %rd22, %rd116;
	st.global.u32 	[%rd117], %r1521;
	bar.warp.sync 	-1;
	ld.shared.u32 	%r1522, [%r118+1536];
	setp.eq.s32 	%p222, %r1522, 2147483647;
	selp.b32 	%r1523, -2147483648, %r1522, %p222;
	shr.u32 	%r1524, %r1523, %r2065;
	and.b32  	%r1525, %r1524, %r171;
	shl.b32 	%r1526, %r1525, 3;
	add.s32 	%r1527, %r1518, %r1526;
	ld.shared.u64 	%rd118, [%r1527];
	add.s64 	%rd119, %rd118, %rd9;
	setp.gt.s32 	%p223, %r1522, -1;
	selp.b32 	%r1528, -1, -2147483648, %p223;
	xor.b32  	%r1529, %r1528, %r1522;
	shl.b64 	%rd120, %rd119, 2;
	add.s64 	%rd121, %rd22, %rd120;
	st.global.u32 	[%rd121+1536], %r1529;
	bar.warp.sync 	-1;
	ld.shared.u32 	%r1530, [%r118+3072];
	setp.eq.s32 	%p224, %r1530, 2147483647;
	selp.b32 	%r1531, -2147483648, %r1530, %p224;
	shr.u32 	%r1532, %r1531, %r2065;
	and.b32  	%r1533, %r1532, %r171;
	shl.b32 	%r1534, %r1533, 3;
	add.s32 	%r1535, %r1518, %r1534;
	ld.shared.u64 	%rd122, [%r1535];
	add.s64 	%rd123, %rd122, %rd9;
	setp.gt.s32 	%p225, %r1530, -1;
	selp.b32 	%r1536, -1, -2147483648, %p225;
	xor.b32  	%r1537, %r1536, %r1530;
	shl.b64 	%rd124, %rd123, 2;
	add.s64 	%rd125, %rd22, %rd124;
	st.global.u32 	[%rd125+3072], %r1537;
	bar.warp.sync 	-1;
	ld.shared.u32 	%r1538, [%r118+4608];
	setp.eq.s32 	%p226, %r1538, 2147483647;
	selp.b32 	%r1539, -2147483648, %r1538, %p226;
	shr.u32 	%r1540, %r1539, %r2065;
	and.b32  	%r1541, %r1540, %r171;
	shl.b32 	%r1542, %r1541, 3;
	add.s32 	%r1543, %r1518, %r1542;
	ld.shared.u64 	%rd126, [%r1543];
	add.s64 	%rd127, %rd126, %rd9;
	setp.gt.s32 	%p227, %r1538, -1;
	selp.b32 	%r1544, -1, -2147483648, %p227;
	xor.b32  	%r1545, %r1544, %r1538;
	shl.b64 	%rd128, %rd127, 2;
	add.s64 	%rd129, %rd22, %rd128;
	st.global.u32 	[%rd129+4608], %r1545;
	bar.warp.sync 	-1;
	ld.shared.u32 	%r1546, [%r118+6144];
	setp.eq.s32 	%p228, %r1546, 2147483647;
	selp.b32 	%r1547, -2147483648, %r1546, %p228;
	shr.u32 	%r1548, %r1547, %r2065;
	and.b32  	%r1549, %r1548, %r171;
	shl.b32 	%r1550, %r1549, 3;
	add.s32 	%r1551, %r1518, %r1550;
	ld.shared.u64 	%rd130, [%r1551];
	add.s64 	%rd131, %rd130, %rd9;
	setp.gt.s32 	%p229, %r1546, -1;
	selp.b32 	%r1552, -1, -2147483648, %p229;
	xor.b32  	%r1553, %r1552, %r1546;
	shl.b64 	%rd132, %rd131, 2;
	add.s64 	%rd133, %rd22, %rd132;
	st.global.u32 	[%rd133+6144], %r1553;
	bar.warp.sync 	-1;
	ld.shared.u32 	%r1554, [%r118+7680];
	setp.eq.s32 	%p230, %r1554, 2147483647;
	selp.b32 	%r1555, -2147483648, %r1554, %p230;
	shr.u32 	%r1556, %r1555, %r2065;
	and.b32  	%r1557, %r1556, %r171;
	shl.b32 	%r1558, %r1557, 3;
	add.s32 	%r1559, %r1518, %r1558;
	ld.shared.u64 	%rd134, [%r1559];
	add.s64 	%rd135, %rd134, %rd9;
	setp.gt.s32 	%p231, %r1554, -1;
	selp.b32 	%r1560, -1, -2147483648, %p231;
	xor.b32  	%r1561, %r1560, %r1554;
	shl.b64 	%rd136, %rd135, 2;
	add.s64 	%rd137, %rd22, %rd136;
	st.global.u32 	[%rd137+7680], %r1561;
	bar.warp.sync 	-1;
	ld.shared.u32 	%r1562, [%r118+9216];
	setp.eq.s32 	%p232, %r1562, 2147483647;
	selp.b32 	%r1563, -2147483648, %r1562, %p232;
	shr.u32 	%r1564, %r1563, %r2065;
	and.b32  	%r1565, %r1564, %r171;
	shl.b32 	%r1566, %r1565, 3;
	add.s32 	%r1567, %r1518, %r1566;
	ld.shared.u64 	%rd138, [%r1567];
	add.s64 	%rd139, %rd138, %rd9;
	setp.gt.s32 	%p233, %r1562, -1;
	selp.b32 	%r1568, -1, -2147483648, %p233;
	xor.b32  	%r1569, %r1568, %r1562;
	shl.b64 	%rd140, %rd139, 2;
	add.s64 	%rd141, %rd22, %rd140;
	st.global.u32 	[%rd141+9216], %r1569;
	bar.warp.sync 	-1;
	ld.shared.u32 	%r1570, [%r118+10752];
	setp.eq.s32 	%p234, %r1570, 2147483647;
	selp.b32 	%r1571, -2147483648, %r1570, %p234;
	shr.u32 	%r1572, %r1571, %r2065;
	and.b32  	%r1573, %r1572, %r171;
	shl.b32 	%r1574, %r1573, 3;
	add.s32 	%r1575, %r1518, %r1574;
	ld.shared.u64 	%rd142, [%r1575];
	add.s64 	%rd143, %rd142, %rd9;
	setp.gt.s32 	%p235, %r1570, -1;
	selp.b32 	%r1576, -1, -2147483648, %p235;
	xor.b32  	%r1577, %r1576, %r1570;
	shl.b64 	%rd144, %rd143, 2;
	add.s64 	%rd145, %rd22, %rd144;
	st.global.u32 	[%rd145+10752], %r1577;
	bar.warp.sync 	-1;
	ld.shared.u32 	%r1578, [%r118+12288];
	setp.eq.s32 	%p236, %r1578, 2147483647;
	selp.b32 	%r1579, -2147483648, %r1578, %p236;
	shr.u32 	%r1580, %r1579, %r2065;
	and.b32  	%r1581, %r1580, %r171;
	shl.b32 	%r1582, %r1581, 3;
	add.s32 	%r1583, %r1518, %r1582;
	ld.shared.u64 	%rd146, [%r1583];
	add.s64 	%rd147, %rd146, %rd9;
	setp.gt.s32 	%p237, %r1578, -1;
	selp.b32 	%r1584, -1, -2147483648, %p237;
	xor.b32  	%r1585, %r1584, %r1578;
	shl.b64 	%rd148, %rd147, 2;
	add.s64 	%rd149, %rd22, %rd148;
	st.global.u32 	[%rd149+12288], %r1585;
	bar.warp.sync 	-1;
	ld.shared.u32 	%r1586, [%r118+13824];
	setp.eq.s32 	%p238, %r1586, 2147483647;
	selp.b32 	%r1587, -2147483648, %r1586, %p238;
	shr.u32 	%r1588, %r1587, %r2065;
	and.b32  	%r1589, %r1588, %r171;
	shl.b32 	%r1590, %r1589, 3;
	add.s32 	%r1591, %r1518, %r1590;
	ld.shared.u64 	%rd150, [%r1591];
	add.s64 	%rd151, %rd150, %rd9;
	setp.gt.s32 	%p239, %r1586, -1;
	selp.b32 	%r1592, -1, -2147483648, %p239;
	xor.b32  	%r1593, %r1592, %r1586;
	shl.b64 	%rd152, %rd151, 2;
	add.s64 	%rd153, %rd22, %rd152;
	st.global.u32 	[%rd153+13824], %r1593;
	bar.warp.sync 	-1;
	ld.shared.u32 	%r1594, [%r118+15360];
	setp.eq.s32 	%p240, %r1594, 2147483647;
	selp.b32 	%r1595, -2147483648, %r1594, %p240;
	shr.u32 	%r1596, %r1595, %r2065;
	and.b32  	%r1597, %r1596, %r171;
	shl.b32 	%r1598, %r1597, 3;
	add.s32 	%r1599, %r1518, %r1598;
	ld.shared.u64 	%rd154, [%r1599];
	add.s64 	%rd155, %rd154, %rd9;
	setp.gt.s32 	%p241, %r1594, -1;
	selp.b32 	%r1600, -1, -2147483648, %p241;
	xor.b32  	%r1601, %r1600, %r1594;
	shl.b64 	%rd156, %rd155, 2;
	add.s64 	%rd157, %rd22, %rd156;
	st.global.u32 	[%rd157+15360], %r1601;
	bar.warp.sync 	-1;
	ld.shared.u32 	%r1602, [%r118+16896];
	setp.eq.s32 	%p242, %r1602, 2147483647;
	selp.b32 	%r1603, -2147483648, %r1602, %p242;
	shr.u32 	%r1604, %r1603, %r2065;
	and.b32  	%r1605, %r1604, %r171;
	shl.b32 	%r1606, %r1605, 3;
	add.s32 	%r1607, %r1518, %r1606;
	ld.shared.u64 	%rd158, [%r1607];
	add.s64 	%rd159, %rd158, %rd9;
	setp.gt.s32 	%p243, %r1602, -1;
	selp.b32 	%r1608, -1, -2147483648, %p243;
	xor.b32  	%r1609, %r1608, %r1602;
	shl.b64 	%rd160, %rd159, 2;
	add.s64 	%rd161, %rd22, %rd160;
	st.global.u32 	[%rd161+16896], %r1609;
	bar.warp.sync 	-1;
	ld.shared.u32 	%r1610, [%r118+18432];
	setp.eq.s32 	%p244, %r1610, 2147483647;
	selp.b32 	%r1611, -2147483648, %r1610, %p244;
	shr.u32 	%r1612, %r1611, %r2065;
	and.b32  	%r1613, %r1612, %r171;
	shl.b32 	%r1614, %r1613, 3;
	add.s32 	%r1615, %r1518, %r1614;
	ld.shared.u64 	%rd162, [%r1615];
	add.s64 	%rd163, %rd162, %rd9;
	setp.gt.s32 	%p245, %r1610, -1;
	selp.b32 	%r1616, -1, -2147483648, %p245;
	xor.b32  	%r1617, %r1616, %r1610;
	shl.b64 	%rd164, %rd163, 2;
	add.s64 	%rd165, %rd22, %rd164;
	st.global.u32 	[%rd165+18432], %r1617;
	bar.warp.sync 	-1;
	ld.shared.u32 	%r1618, [%r118+19968];
	setp.eq.s32 	%p246, %r1618, 2147483647;
	selp.b32 	%r1619, -2147483648, %r1618, %p246;
	shr.u32 	%r1620, %r1619, %r2065;
	and.b32  	%r1621, %r1620, %r171;
	shl.b32 	%r1622, %r1621, 3;
	add.s32 	%r1623, %r1518, %r1622;
	ld.shared.u64 	%rd166, [%r1623];
	add.s64 	%rd167, %rd166, %rd9;
	setp.gt.s32 	%p247, %r1618, -1;
	selp.b32 	%r1624, -1, -2147483648, %p247;
	xor.b32  	%r1625, %r1624, %r1618;
	shl.b64 	%rd168, %rd167, 2;
	add.s64 	%rd169, %rd22, %rd168;
	st.global.u32 	[%rd169+19968], %r1625;
	bar.warp.sync 	-1;
	ld.shared.u32 	%r1626, [%r118+21504];
	setp.eq.s32 	%p248, %r1626, 2147483647;
	selp.b32 	%r1627, -2147483648, %r1626, %p248;
	shr.u32 	%r1628, %r1627, %r2065;
	and.b32  	%r1629, %r1628, %r171;
	shl.b32 	%r1630, %r1629, 3;
	add.s32 	%r1631, %r1518, %r1630;
	ld.shared.u64 	%rd170, [%r1631];
	add.s64 	%rd171, %rd170, %rd9;
	setp.gt.s32 	%p249, %r1626, -1;
	selp.b32 	%r1632, -1, -2147483648, %p249;
	xor.b32  	%r1633, %r1632, %r1626;
	shl.b64 	%rd172, %rd171, 2;
	add.s64 	%rd173, %rd22, %rd172;
	st.global.u32 	[%rd173+21504], %r1633;
	bar.warp.sync 	-1;
	ld.shared.u32 	%r1634, [%r118+23040];
	setp.eq.s32 	%p250, %r1634, 2147483647;
	selp.b32 	%r1635, -2147483648, %r1634, %p250;
	shr.u32 	%r1636, %r1635, %r2065;
	and.b32  	%r1637, %r1636, %r171;
	shl.b32 	%r1638, %r1637, 3;
	add.s32 	%r1639, %r1518, %r1638;
	ld.shared.u64 	%rd174, [%r1639];
	add.s64 	%rd175, %rd174, %rd9;
	setp.gt.s32 	%p251, %r1634, -1;
	selp.b32 	%r1640, -1, -2147483648, %p251;
	xor.b32  	%r1641, %r1640, %r1634;
	shl.b64 	%rd176, %rd175, 2;
	add.s64 	%rd177, %rd22, %rd176;
	st.global.u32 	[%rd177+23040], %r1641;
	bar.warp.sync 	-1;
	ld.shared.u32 	%r1642, [%r118+24576];
	setp.eq.s32 	%p252, %r1642, 2147483647;
	selp.b32 	%r1643, -2147483648, %r1642, %p252;
	shr.u32 	%r1644, %r1643, %r2065;
	and.b32  	%r1645, %r1644, %r171;
	shl.b32 	%r1646, %r1645, 3;
	add.s32 	%r1647, %r1518, %r1646;
	ld.shared.u64 	%rd178, [%r1647];
	add.s64 	%rd179, %rd178, %rd9;
	setp.gt.s32 	%p253, %r1642, -1;
	selp.b32 	%r1648, -1, -2147483648, %p253;
	xor.b32  	%r1649, %r1648, %r1642;
	shl.b64 	%rd180, %rd179, 2;
	add.s64 	%rd181, %rd22, %rd180;
	st.global.u32 	[%rd181+24576], %r1649;
	bar.warp.sync 	-1;
	bra.uni 	$L__BB17_260;
$L__BB17_225:
	ld.param.u32 	%r2042, [_ZN3cub18CUB_300001_SM_10006detail10radix_sort29DeviceRadixSortOnesweepKernelINS1_5radix10policy_hubIffyE10Policy1000ELNS0_9SortOrderE0EffyiiNS1_21identity_decomposer_tEEEvPT5_SB_PT3_PKSC_PT1_PKSG_PT2_PKSK_T4_iiT6__param_8];
	mad.lo.s32 	%r301, %r4, -6528, %r2042;
	setp.ge.s32 	%p254, %r1, %r301;
	@%p254 bra 	$L__BB17_227;
	ld.param.u32 	%r2066, [_ZN3cub18CUB_300001_SM_10006detail10radix_sort29DeviceRadixSortOnesweepKernelINS1_5radix10policy_hubIffyE10Policy1000ELNS0_9SortOrderE0EffyiiNS1_21identity_decomposer_tEEEvPT5_SB_PT3_PKSC_PT1_PKSG_PT2_PKSK_T4_iiT6__param_9];
	ld.shared.u32 	%r1650, [%r118];
	setp.eq.s32 	%p255, %r1650, 2147483647;
	selp.b32 	%r1651, -2147483648, %r1650, %p255;
	shr.u32 	%r1652, %r1651, %r2066;
	and.b32  	%r1653, %r1652, %r171;
	shl.b32 	%r1654, %r1653, 3;
	add.s32 	%r1656, %r390, %r1654;
	ld.shared.u64 	%rd182, [%r1656+26112];
	setp.gt.s32 	%p256, %r1650, -1;
	selp.b32 	%r1657, -1, -2147483648, %p256;
	xor.b32  	%r1658, %r1657, %r1650;
	add.s64 	%rd183, %rd182, %rd9;
	shl.b64 	%rd184, %rd183, 2;
	add.s64 	%rd185, %rd22, %rd184;
	st.global.u32 	[%rd185], %r1658;
$L__BB17_227:
	bar.warp.sync 	-1;
	add.s32 	%r1659, %r1, 384;
	setp.ge.s32 	%p257, %r1659, %r301;
	@%p257 bra 	$L__BB17_229;
	ld.param.u32 	%r2067, [_ZN3cub18CUB_300001_SM_10006detail10radix_sort29DeviceRadixSortOnesweepKernelINS1_5radix10policy_hubIffyE10Policy1000ELNS0_9SortOrderE0EffyiiNS1_21identity_decomposer_tEEEvPT5_SB_PT3_PKSC_PT1_PKSG_PT2_PKSK_T4_iiT6__param_9];
	ld.shared.u32 	%r1660, [%r118+1536];
	setp.eq.s32 	%p258, %r1660, 2147483647;
	selp.b32 	%r1661, -2147483648, %r1660, %p258;
	shr.u32 	%r1662, %r1661, %r2067;
	and.b32  	%r1663, %r1662, %r171;
	shl.b32 	%r1664, %r1663, 3;
	add.s32 	%r1666, %r390, %r1664;
	ld.shared.u64 	%rd186, [%r1666+26112];
	setp.gt.s32 	%p259, %r1660, -1;
	selp.b32 	%r1667, -1, -2147483648, %p259;
	xor.b32  	%r1668, %r1667, %r1660;
	add.s64 	%rd187, %rd186, %rd9;
	shl.b64 	%rd188, %rd187, 2;
	add.s64 	%rd189, %rd22, %rd188;
	st.global.u32 	[%rd189+1536], %r1668;
$L__BB17_229:
	bar.warp.sync 	-1;
	add.s32 	%r1669, %r1, 768;
	setp.ge.s32 	%p260, %r1669, %r301;
	@%p260 bra 	$L__BB17_231;
	ld.param.u32 	%r2068, [_ZN3cub18CUB_300001_SM_10006detail10radix_sort29DeviceRadixSortOnesweepKernelINS1_5radix10policy_hubIffyE10Policy1000ELNS0_9SortOrderE0EffyiiNS1_21identity_decomposer_tEEEvPT5_SB_PT3_PKSC_PT1_PKSG_PT2_PKSK_T4_iiT6__param_9];
	ld.shared.u32 	%r1670, [%r118+3072];
	setp.eq.s32 	%p261, %r1670, 2147483647;
	selp.b32 	%r1671, -2147483648, %r1670, %p261;
	shr.u32 	%r1672, %r1671, %r2068;
	and.b32  	%r1673, %r1672, %r171;
	shl.b32 	%r1674, %r1673, 3;
	add.s32 	%r1676, %r390, %r1674;
	ld.shared.u64 	%rd190, [%r1676+26112];
	setp.gt.s32 	%p262, %r1670, -1;
	selp.b32 	%r1677, -1, -2147483648, %p262;
	xor.b32  	%r1678, %r1677, %r1670;
	add.s64 	%rd191, %rd190, %rd9;
	shl.b64 	%rd192, %rd191, 2;
	add.s64 	%rd193, %rd22, %rd192;
	st.global.u32 	[%rd193+3072], %r1678;
$L__BB17_231:
	bar.warp.sync 	-1;
	add.s32 	%r1679, %r1, 1152;
	setp.ge.s32 	%p263, %r1679, %r301;
	@%p263 bra 	$L__BB17_233;
	ld.param.u32 	%r2069, [_ZN3cub18CUB_300001_SM_10006detail10radix_sort29DeviceRadixSortOnesweepKernelINS1_5radix10policy_hubIffyE10Policy1000ELNS0_9SortOrderE0EffyiiNS1_21identity_decomposer_tEEEvPT5_SB_PT3_PKSC_PT1_PKSG_PT2_PKSK_T4_iiT6__param_9];
	ld.shared.u32 	%r1680, [%r118+4608];
	setp.eq.s32 	%p264, %r1680, 2147483647;
	selp.b32 	%r1681, -2147483648, %r1680, %p264;
	shr.u32 	%r1682, %r1681, %r2069;
	and.b32  	%r1683, %r1682, %r171;
	shl.b32 	%r1684, %r1683, 3;
	add.s32 	%r1686, %r390, %r1684;
	ld.shared.u64 	%rd194, [%r1686+26112];
	setp.gt.s32 	%p265, %r1680, -1;
	selp.b32 	%r1687, -1, -2147483648, %p265;
	xor.b32  	%r1688, %r1687, %r1680;
	add.s64 	%rd195, %rd194, %rd9;
	shl.b64 	%rd196, %rd195, 2;
	add.s64 	%rd197, %rd22, %rd196;
	st.global.u32 	[%rd197+4608], %r1688;
$L__BB17_233:
	bar.warp.sync 	-1;
	add.s32 	%r1689, %r1, 1536;
	setp.ge.s32 	%p266, %r1689, %r301;
	@%p266 bra 	$L__BB17_235;
	ld.param.u32 	%r2070, [_ZN3cub18CUB_300001_SM_10006detail10radix_sort29DeviceRadixSortOnesweepKernelINS1_5radix10policy_hubIffyE10Policy1000ELNS0_9SortOrderE0EffyiiNS1_21identity_decomposer_tEEEvPT5_SB_PT3_PKSC_PT1_PKSG_PT2_PKSK_T4_iiT6__param_9];
	ld.shared.u32 	%r1690, [%r118+6144];
	setp.eq.s32 	%p267, %r1690, 2147483647;
	selp.b32 	%r1691, -2147483648, %r1690, %p267;
	shr.u32 	%r1692, %r1691, %r2070;
	and.b32  	%r1693, %r1692, %r171;
	shl.b32 	%r1694, %r1693, 3;
	add.s32 	%r1696, %r390, %r1694;
	ld.shared.u64 	%rd198, [%r1696+26112];
	setp.gt.s32 	%p268, %r1690, -1;
	selp.b32 	%r1697, -1, -2147483648, %p268;
	xor.b32  	%r1698, %r1697, %r1690;
	add.s64 	%rd199, %rd198, %rd9;
	shl.b64 	%rd200, %rd199, 2;
	add.s64 	%rd201, %rd22, %rd200;
	st.global.u32 	[%rd201+6144], %r1698;
$L__BB17_235:
	bar.warp.sync 	-1;
	add.s32 	%r1699, %r1, 1920;
	setp.ge.s32 	%p269, %r1699, %r301;
	@%p269 bra 	$L__BB17_237;
	ld.param.u32 	%r2071, [_ZN3cub18CUB_300001_SM_10006detail10radix_sort29DeviceRadixSortOnesweepKernelINS1_5radix10policy_hubIffyE10Policy1000ELNS0_9SortOrderE0EffyiiNS1_21identity_decomposer_tEEEvPT5_SB_PT3_PKSC_PT1_PKSG_PT2_PKSK_T4_iiT6__param_9];
	ld.shared.u32 	%r1700, [%r118+7680];
	setp.eq.s32 	%p270, %r1700, 2147483647;
	selp.b32 	%r1701, -2147483648, %r1700, %p270;
	shr.u32 	%r1702, %r1701, %r2071;
	and.b32  	%r1703, %r1702, %r171;
	shl.b32 	%r1704, %r1703, 3;
	add.s32 	%r1706, %r390, %r1704;
	ld.shared.u64 	%rd202, [%r1706+26112];
	setp.gt.s32 	%p271, %r1700, -1;
	selp.b32 	%r1707, -1, -2147483648, %p271;
	xor.b32  	%r1708, %r1707, %r1700;
	add.s64 	%rd203, %rd202, %rd9;
	shl.b64 	%rd204, %rd203, 2;
	add.s64 	%rd205, %rd22, %rd204;
	st.global.u32 	[%rd205+7680], %r1708;
$L__BB17_237:
	bar.warp.sync 	-1;
	add.s32 	%r1709, %r1, 2304;
	setp.ge.s32 	%p272, %r1709, %r301;
	@%p272 bra 	$L__BB17_239;
	ld.param.u32 	%r2072, [_ZN3cub18CUB_300001_SM_10006detail10radix_sort29DeviceRadixSortOnesweepKernelINS1_5radix10policy_hubIffyE10Policy1000ELNS0_9SortOrderE0EffyiiNS1_21identity_decomposer_tEEEvPT5_SB_PT3_PKSC_PT1_PKSG_PT2_PKSK_T4_iiT6__param_9];
	ld.shared.u32 	%r1710, [%r118+9216];
	setp.eq.s32 	%p273, %r1710, 2147483647;
	selp.b32 	%r1711, -2147483648, %r1710, %p273;
	shr.u32 	%r1712, %r1711, %r2072;
	and.b32  	%r1713, %r1712, %r171;
	shl.b32 	%r1714, %r1713, 3;
	add.s32 	%r1716, %r390, %r1714;
	ld.shared.u64 	%rd206, [%r1716+26112];
	setp.gt.s32 	%p274, %r1710, -1;
	selp.b32 	%r1717, -1, -2147483648, %p274;
	xor.b32  	%r1718, %r1717, %r1710;
	add.s64 	%rd207, %rd206, %rd9;
	shl.b64 	%rd208, %rd207, 2;
	add.s64 	%rd209, %rd22, %rd208;
	st.global.u32 	[%rd209+9216], %r1718;
$L__BB17_239:
	bar.warp.sync 	-1;
	add.s32 	%r1719, %r1, 2688;
	setp.ge.s32 	%p275, %r1719, %r301;
	@%p275 bra 	$L__BB17_241;
	ld.param.u32 	%r2073, [_ZN3cub18CUB_300001_SM_10006detail10radix_sort29DeviceRadixSortOnesweepKernelINS1_5radix10policy_hubIffyE10Policy1000ELNS0_9SortOrderE0EffyiiNS1_21identity_decomposer_tEEEvPT5_SB_PT3_PKSC_PT1_PKSG_PT2_PKSK_T4_iiT6__param_9];
	ld.shared.u32 	%r1720, [%r118+10752];
	setp.eq.s32 	%p276, %r1720, 2147483647;
	selp.b32 	%r1721, -2147483648, %r1720, %p276;
	shr.u32 	%r1722, %r1721, %r2073;
	and.b32  	%r1723, %r1722, %r171;
	shl.b32 	%r1724, %r1723, 3;
	add.s32 	%r1726, %r390, %r1724;
	ld.shared.u64 	%rd210, [%r1726+26112];
	setp.gt.s32 	%p277, %r1720, -1;
	selp.b32 	%r1727, -1, -2147483648, %p277;
	xor.b32  	%r1728, %r1727, %r1720;
	add.s64 	%rd211, %rd210, %rd9;
	shl.b64 	%rd212, %rd211, 2;
	add.s64 	%rd213, %rd22, %rd212;
	st.global.u32 	[%rd213+10752], %r1728;
$L__BB17_241:
	bar.warp.sync 	-1;
	or.b32  	%r1729, %r1, 3072;
	setp.ge.s32 	%p278, %r1729, %r301;
	@%p278 bra 	$L__BB17_243;
	ld.param.u32 	%r2074, [_ZN3cub18CUB_300001_SM_10006detail10radix_sort29DeviceRadixSortOnesweepKernelINS1_5radix10policy_hubIffyE10Policy1000ELNS0_9SortOrderE0EffyiiNS1_21identity_decomposer_tEEEvPT5_SB_PT3_PKSC_PT1_PKSG_PT2_PKSK_T4_iiT6__param_9];
	ld.shared.u32 	%r1730, [%r118+12288];
	setp.eq.s32 	%p279, %r1730, 2147483647;
	selp.b32 	%r1731, -2147483648, %r1730, %p279;
	shr.u32 	%r1732, %r1731, %r2074;
	and.b32  	%r1733, %r1732, %r171;
	shl.b32 	%r1734, %r1733, 3;
	add.s32 	%r1736, %r390, %r1734;
	ld.shared.u64 	%rd214, [%r1736+26112];
	setp.gt.s32 	%p280, %r1730, -1;
	selp.b32 	%r1737, -1, -2147483648, %p280;
	xor.b32  	%r1738, %r1737, %r1730;
	add.s64 	%rd215, %rd214, %rd9;
	shl.b64 	%rd216, %rd215, 2;
	add.s64 	%rd217, %rd22, %rd216;
	st.global.u32 	[%rd217+12288], %r1738;
$L__BB17_243:
	bar.warp.sync 	-1;
	add.s32 	%r1739, %r1, 3456;
	setp.ge.s32 	%p281, %r1739, %r301;
	@%p281 bra 	$L__BB17_245;
	ld.param.u32 	%r2075, [_ZN3cub18CUB_300001_SM_10006detail10radix_sort29DeviceRadixSortOnesweepKernelINS1_5radix10policy_hubIffyE10Policy1000ELNS0_9SortOrderE0EffyiiNS1_21identity_decomposer_tEEEvPT5_SB_PT3_PKSC_PT1_PKSG_PT2_PKSK_T4_iiT6__param_9];
	ld.shared.u32 	%r1740, [%r118+13824];
	setp.eq.s32 	%p282, %r1740, 2147483647;
	selp.b32 	%r1741, -2147483648, %r1740, %p282;
	shr.u32 	%r1742, %r1741, %r2075;
	and.b32  	%r1743, %r1742, %r171;
	shl.b32 	%r1744, %r1743, 3;
	add.s32 	%r1746, %r390, %r1744;
	ld.shared.u64 	%rd218, [%r1746+26112];
	setp.gt.s32 	%p283, %r1740, -1;
	selp.b32 	%r1747, -1, -2147483648, %p283;
	xor.b32  	%r1748, %r1747, %r1740;
	add.s64 	%rd219, %rd218, %rd9;
	shl.b64 	%rd220, %rd219, 2;
	add.s64 	%rd221, %rd22, %rd220;
	st.global.u32 	[%rd221+13824], %r1748;
$L__BB17_245:
	bar.warp.sync 	-1;
	add.s32 	%r1749, %r1, 3840;
	setp.ge.s32 	%p284, %r1749, %r301;
	@%p284 bra 	$L__BB17_247;
	ld.param.u32 	%r2076, [_ZN3cub18CUB_300001_SM_10006detail10radix_sort29DeviceRadixSortOnesweepKernelINS1_5radix10policy_hubIffyE10Policy1000ELNS0_9SortOrderE0EffyiiNS1_21identity_decomposer_tEEEvPT5_SB_PT3_PKSC_PT1_PKSG_PT2_PKSK_T4_iiT6__param_9];
	ld.shared.u32 	%r1750, [%r118+15360];
	setp.eq.s32 	%p285, %r1750, 2147483647;
	selp.b32 	%r1751, -2147483648, %r1750, %p285;
	shr.u32 	%r1752, %r1751, %r2076;
	and.b32  	%r1753, %r1752, %r171;
	shl.b32 	%r1754, %r1753, 3;
	add.s32 	%r1756, %r390, %r1754;
	ld.shared.u64 	%rd222, [%r1756+26112];
	setp.gt.s32 	%p286, %r1750, -1;
	selp.b32 	%r1757, -1, -2147483648, %p286;
	xor.b32  	%r1758, %r1757, %r1750;
	add.s64 	%rd223, %rd222, %rd9;
	shl.b64 	%rd224, %rd223, 2;
	add.s64 	%rd225, %rd22, %rd224;
	st.global.u32 	[%rd225+15360], %r1758;
$L__BB17_247:
	bar.warp.sync 	-1;
	add.s32 	%r1759, %r1, 4224;
	setp.ge.s32 	%p287, %r1759, %r301;
	@%p287 bra 	$L__BB17_249;
	ld.param.u32 	%r2077, [_ZN3cub18CUB_300001_SM_10006detail10radix_sort29DeviceRadixSortOnesweepKernelINS1_5radix10policy_hubIffyE10Policy1000ELNS0_9SortOrderE0EffyiiNS1_21identity_decomposer_tEEEvPT5_SB_PT3_PKSC_PT1_PKSG_PT2_PKSK_T4_iiT6__param_9];
	ld.shared.u32 	%r1760, [%r118+16896];
	setp.eq.s32 	%p288, %r1760, 2147483647;
	selp.b32 	%r1761, -2147483648, %r1760, %p288;
	shr.u32 	%r1762, %r1761, %r2077;
	and.b32  	%r1763, %r1762, %r171;
	shl.b32 	%r1764, %r1763, 3;
	add.s32 	%r1766, %r390, %r1764;
	ld.shared.u64 	%rd226, [%r1766+26112];
	setp.gt.s32 	%p289, %r1760, -1;
	selp.b32 	%r1767, -1, -2147483648, %p289;
	xor.b32  	%r1768, %r1767, %r1760;
	add.s64 	%rd227, %rd226, %rd9;
	shl.b64 	%rd228, %rd227, 2;
	add.s64 	%rd229, %rd22, %rd228;
	st.global.u32 	[%rd229+16896], %r1768;
$L__BB17_249:
	bar.warp.sync 	-1;
	add.s32 	%r1769, %r1, 4608;
	setp.ge.s32 	%p290, %r1769, %r301;
	@%p290 bra 	$L__BB17_251;
	ld.param.u32 	%r2078, [_ZN3cub18CUB_300001_SM_10006detail10radix_sort29DeviceRadixSortOnesweepKernelINS1_5radix10policy_hubIffyE10Policy1000ELNS0_9SortOrderE0EffyiiNS1_21identity_decomposer_tEEEvPT5_SB_PT3_PKSC_PT1_PKSG_PT2_PKSK_T4_iiT6__param_9];
	ld.shared.u32 	%r1770, [%r118+18432];
	setp.eq.s32 	%p291, %r1770, 2147483647;
	selp.b32 	%r1771, -2147483648, %r1770, %p291;
	shr.u32 	%r1772, %r1771, %r2078;
	and.b32  	%r1773, %r1772, %r171;
	shl.b32 	%r1774, %r1773, 3;
	add.s32 	%r1776, %r390, %r1774;
	ld.shared.u64 	%rd230, [%r1776+26112];
	setp.gt.s32 	%p292, %r1770, -1;
	selp.b32 	%r1777, -1, -2147483648, %p292;
	xor.b32  	%r1778, %r1777, %r1770;
	add.s64 	%rd231, %rd230, %rd9;
	shl.b64 	%rd232, %rd231, 2;
	add.s64 	%rd233, %rd22, %rd232;
	st.global.u32 	[%rd233+18432], %r1778;
$L__BB17_251:
	bar.warp.sync 	-1;
	add.s32 	%r1779, %r1, 4992;
	setp.ge.s32 	%p293, %r1779, %r301;
	@%p293 bra 	$L__BB17_253;
	ld.param.u32 	%r2079, [_ZN3cub18CUB_300001_SM_10006detail10radix_sort29DeviceRadixSortOnesweepKernelINS1_5radix10policy_hubIffyE10Policy1000ELNS0_9SortOrderE0EffyiiNS1_21identity_decomposer_tEEEvPT5_SB_PT3_PKSC_PT1_PKSG_PT2_PKSK_T4_iiT6__param_9];
	ld.shared.u32 	%r1780, [%r118+19968];
	setp.eq.s32 	%p294, %r1780, 2147483647;
	selp.b32 	%r1781, -2147483648, %r1780, %p294;
	shr.u32 	%r1782, %r1781, %r2079;
	and.b32  	%r1783, %r1782, %r171;
	shl.b32 	%r1784, %r1783, 3;
	add.s32 	%r1786, %r390, %r1784;
	ld.shared.u64 	%rd234, [%r1786+26112];
	setp.gt.s32 	%p295, %r1780, -1;
	selp.b32 	%r1787, -1, -2147483648, %p295;
	xor.b32  	%r1788, %r1787, %r1780;
	add.s64 	%rd235, %rd234, %rd9;
	shl.b64 	%rd236, %rd235, 2;
	add.s64 	%rd237, %rd22, %rd236;
	st.global.u32 	[%rd237+19968], %r1788;
$L__BB17_253:
	bar.warp.sync 	-1;
	add.s32 	%r1789, %r1, 5376;
	setp.ge.s32 	%p296, %r1789, %r301;
	@%p296 bra 	$L__BB17_255;
	ld.param.u32 	%r2080, [_ZN3cub18CUB_300001_SM_10006detail10radix_sort29DeviceRadixSortOnesweepKernelINS1_5radix10policy_hubIffyE10Policy1000ELNS0_9SortOrderE0EffyiiNS1_21identity_decomposer_tEEEvPT5_SB_PT3_PKSC_PT1_PKSG_PT2_PKSK_T4_iiT6__param_9];
	ld.shared.u32 	%r1790, [%r118+21504];
	setp.eq.s32 	%p297, %r1790, 2147483647;
	selp.b32 	%r1791, -2147483648, %r1790, %p297;
	shr.u32 	%r1792, %r1791, %r2080;
	and.b32  	%r1793, %r1792, %r171;
	shl.b32 	%r1794, %r1793, 3;
	add.s32 	%r1796, %r390, %r1794;
	ld.shared.u64 	%rd238, [%r1796+26112];
	setp.gt.s32 	%p298, %r1790, -1;
	selp.b32 	%r1797, -1, -2147483648, %p298;
	xor.b32  	%r1798, %r1797, %r1790;
	add.s64 	%rd239, %rd238, %rd9;
	shl.b64 	%rd240, %rd239, 2;
	add.s64 	%rd241, %rd22, %rd240;
	st.global.u32 	[%rd241+21504], %r1798;
$L__BB17_255:
	bar.warp.sync 	-1;
	add.s32 	%r1799, %r1, 5760;
	setp.ge.s32 	%p299, %r1799, %r301;
	@%p299 bra 	$L__BB17_257;
	ld.param.u32 	%r2081, [_ZN3cub18CUB_300001_SM_10006detail10radix_sort29DeviceRadixSortOnesweepKernelINS1_5radix10policy_hubIffyE10Policy1000ELNS0_9SortOrderE0EffyiiNS1_21identity_decomposer_tEEEvPT5_SB_PT3_PKSC_PT1_PKSG_PT2_PKSK_T4_iiT6__param_9];
	ld.shared.u32 	%r1800, [%r118+23040];
	setp.eq.s32 	%p300, %r1800, 2147483647;
	selp.b32 	%r1801, -2147483648, %r1800, %p300;
	shr.u32 	%r1802, %r1801, %r2081;
	and.b32  	%r1803, %r1802, %r171;
	shl.b32 	%r1804, %r1803, 3;
	add.s32 	%r1806, %r390, %r1804;
	ld.shared.u64 	%rd242, [%r1806+26112];
	setp.gt.s32 	%p301, %r1800, -1;
	selp.b32 	%r1807, -1, -2147483648, %p301;
	xor.b32  	%r1808, %r1807, %r1800;
	add.s64 	%rd243, %rd242, %rd9;
	shl.b64 	%rd244, %rd243, 2;
	add.s64 	%rd245, %rd22, %rd244;
	st.global.u32 	[%rd245+23040], %r1808;
$L__BB17_257:
	bar.warp.sync 	-1;
	or.b32  	%r1809, %r1, 6144;
	setp.ge.s32 	%p302, %r1809, %r301;
	@%p302 bra 	$L__BB17_259;
	ld.param.u32 	%r2082, [_ZN3cub18CUB_300001_SM_10006detail10radix_sort29DeviceRadixSortOnesweepKernelINS1_5radix10policy_hubIffyE10Policy1000ELNS0_9SortOrderE0EffyiiNS1_21identity_decomposer_tEEEvPT5_SB_PT3_PKSC_PT1_PKSG_PT2_PKSK_T4_iiT6__param_9];
	ld.shared.u32 	%r1810, [%r118+24576];
	setp.eq.s32 	%p303, %r1810, 2147483647;
	selp.b32 	%r1811, -2147483648, %r1810, %p303;
	shr.u32 	%r1812, %r1811, %r2082;
	and.b32  	%r1813, %r1812, %r171;
	shl.b32 	%r1814, %r1813, 3;
	add.s32 	%r1816, %r390, %r1814;
	ld.shared.u64 	%rd246, [%r1816+26112];
	setp.gt.s32 	%p304, %r1810, -1;
	selp.b32 	%r1817, -1, -2147483648, %p304;
	xor.b32  	%r1818, %r1817, %r1810;
	add.s64 	%rd247, %rd246, %rd9;
	shl.b64 	%rd248, %rd247, 2;
	add.s64 	%rd249, %rd22, %rd248;
	st.global.u32 	[%rd249+24576], %r1818;
$L__BB17_259:
	bar.warp.sync 	-1;
$L__BB17_260:
	ld.param.u32 	%r2083, [_ZN3cub18CUB_300001_SM_10006detail10radix_sort29DeviceRadixSortOnesweepKernelINS1_5radix10policy_hubIffyE10Policy1000ELNS0_9SortOrderE0EffyiiNS1_21identity_decomposer_tEEEvPT5_SB_PT3_PKSC_PT1_PKSG_PT2_PKSK_T4_iiT6__param_9];
	ld.param.u32 	%r2043, [_ZN3cub18CUB_300001_SM_10006detail10radix_sort29DeviceRadixSortOnesweepKernelINS1_5radix10policy_hubIffyE10Policy1000ELNS0_9SortOrderE0EffyiiNS1_21identity_decomposer_tEEEvPT5_SB_PT3_PKSC_PT1_PKSG_PT2_PKSK_T4_iiT6__param_8];
	setp.gt.s32 	%p305, %r299, %r2043;
	ld.shared.u32 	%r1819, [%r118];
	setp.eq.s32 	%p306, %r1819, 2147483647;
	selp.b32 	%r1820, -2147483648, %r1819, %p306;
	shr.u32 	%r1821, %r1820, %r2083;
	and.b32  	%r302, %r1821, %r171;
	ld.shared.u32 	%r1822, [%r118+1536];
	setp.eq.s32 	%p307, %r1822, 2147483647;
	selp.b32 	%r1823, -2147483648, %r1822, %p307;
	shr.u32 	%r1824, %r1823, %r2083;
	and.b32  	%r303, %r1824, %r171;
	ld.shared.u32 	%r1825, [%r118+3072];
	setp.eq.s32 	%p308, %r1825, 2147483647;
	selp.b32 	%r1826, -2147483648, %r1825, %p308;
	shr.u32 	%r1827, %r1826, %r2083;
	and.b32  	%r304, %r1827, %r171;
	ld.shared.u32 	%r1828, [%r118+4608];
	setp.eq.s32 	%p309, %r1828, 2147483647;
	selp.b32 	%r1829, -2147483648, %r1828, %p309;
	shr.u32 	%r1830, %r1829, %r2083;
	and.b32  	%r305, %r1830, %r171;
	ld.shared.u32 	%r1831, [%r118+6144];
	setp.eq.s32 	%p310, %r1831, 2147483647;
	selp.b32 	%r1832, -2147483648, %r1831, %p310;
	shr.u32 	%r1833, %r1832, %r2083;
	and.b32  	%r306, %r1833, %r171;
	ld.shared.u32 	%r1834, [%r118+7680];
	setp.eq.s32 	%p311, %r1834, 2147483647;
	selp.b32 	%r1835, -2147483648, %r1834, %p311;
	shr.u32 	%r1836, %r1835, %r2083;
	and.b32  	%r307, %r1836, %r171;
	ld.shared.u32 	%r1837, [%r118+9216];
	setp.eq.s32 	%p312, %r1837, 2147483647;
	selp.b32 	%r1838, -2147483648, %r1837, %p312;
	shr.u32 	%r1839, %r1838, %r2083;
	and.b32  	%r308, %r1839, %r171;
	ld.shared.u32 	%r1840, [%r118+10752];
	setp.eq.s32 	%p313, %r1840, 2147483647;
	selp.b32 	%r1841, -2147483648, %r1840, %p313;
	shr.u32 	%r1842, %r1841, %r2083;
	and.b32  	%r309, %r1842, %r171;
	ld.shared.u32 	%r1843, [%r118+12288];
	setp.eq.s32 	%p314, %r1843, 2147483647;
	selp.b32 	%r1844, -2147483648, %r1843, %p314;
	shr.u32 	%r1845, %r1844, %r2083;
	and.b32  	%r310, %r1845, %r171;
	ld.shared.u32 	%r1846, [%r118+13824];
	setp.eq.s32 	%p315, %r1846, 2147483647;
	selp.b32 	%r1847, -2147483648, %r1846, %p315;
	shr.u32 	%r1848, %r1847, %r2083;
	and.b32  	%r311, %r1848, %r171;
	ld.shared.u32 	%r1849, [%r118+15360];
	setp.eq.s32 	%p316, %r1849, 2147483647;
	selp.b32 	%r1850, -2147483648, %r1849, %p316;
	shr.u32 	%r1851, %r1850, %r2083;
	and.b32  	%r312, %r1851, %r171;
	ld.shared.u32 	%r1852, [%r118+16896];
	setp.eq.s32 	%p317, %r1852, 2147483647;
	selp.b32 	%r1853, -2147483648, %r1852, %p317;
	shr.u32 	%r1854, %r1853, %r2083;
	and.b32  	%r313, %r1854, %r171;
	ld.shared.u32 	%r1855, [%r118+18432];
	setp.eq.s32 	%p318, %r1855, 2147483647;
	selp.b32 	%r1856, -2147483648, %r1855, %p318;
	shr.u32 	%r1857, %r1856, %r2083;
	and.b32  	%r314, %r1857, %r171;
	ld.shared.u32 	%r1858, [%r118+19968];
	setp.eq.s32 	%p319, %r1858, 2147483647;
	selp.b32 	%r1859, -2147483648, %r1858, %p319;
	shr.u32 	%r1860, %r1859, %r2083;
	and.b32  	%r315, %r1860, %r171;
	ld.shared.u32 	%r1861, [%r118+21504];
	setp.eq.s32 	%p320, %r1861, 2147483647;
	selp.b32 	%r1862, -2147483648, %r1861, %p320;
	shr.u32 	%r1863, %r1862, %r2083;
	and.b32  	%r316, %r1863, %r171;
	ld.shared.u32 	%r1864, [%r118+23040];
	setp.eq.s32 	%p321, %r1864, 2147483647;
	selp.b32 	%r1865, -2147483648, %r1864, %p321;
	shr.u32 	%r1866, %r1865, %r2083;
	and.b32  	%r317, %r1866, %r171;
	ld.shared.u32 	%r1867, [%r118+24576];
	setp.eq.s32 	%p322, %r1867, 2147483647;
	selp.b32 	%r1868, -2147483648, %r1867, %p322;
	shr.u32 	%r1869, %r1868, %r2083;
	and.b32  	%r318, %r1869, %r171;
	@%p305 bra 	$L__BB17_262;
	ld.param.u64 	%rd443, [_ZN3cub18CUB_300001_SM_10006detail10radix_sort29DeviceRadixSortOnesweepKernelINS1_5radix10policy_hubIffyE10Policy1000ELNS0_9SortOrderE0EffyiiNS1_21identity_decomposer_tEEEvPT5_SB_PT3_PKSC_PT1_PKSG_PT2_PKSK_T4_iiT6__param_7];
	cvta.to.global.u64 	%rd250, %rd443;
	and.b32  	%r1873, %r1, 31;
	or.b32  	%r1874, %r547, %r1873;
	cvt.u64.u32 	%rd251, %r1874;
	mul.lo.s32 	%r1875, %r4, 6528;
	cvt.s64.s32 	%rd252, %r1875;
	add.s64 	%rd253, %rd251, %rd252;
	shl.b64 	%rd254, %rd253, 2;
	add.s64 	%rd255, %rd250, %rd254;
	ld.global.f32 	%f252, [%rd255];
	ld.global.f32 	%f253, [%rd255+128];
	ld.global.f32 	%f254, [%rd255+256];
	ld.global.f32 	%f255, [%rd255+384];
	ld.global.f32 	%f256, [%rd255+512];
	ld.global.f32 	%f257, [%rd255+640];
	ld.global.f32 	%f258, [%rd255+768];
	ld.global.f32 	%f259, [%rd255+896];
	ld.global.f32 	%f260, [%rd255+1024];
	ld.global.f32 	%f261, [%rd255+1152];
	ld.global.f32 	%f262, [%rd255+1280];
	ld.global.f32 	%f263, [%rd255+1408];
	ld.global.f32 	%f264, [%rd255+1536];
	ld.global.f32 	%f265, [%rd255+1664];
	ld.global.f32 	%f266, [%rd255+1792];
	ld.global.f32 	%f267, [%rd255+1920];
	ld.global.f32 	%f268, [%rd255+2048];
	bra.uni 	$L__BB17_296;
$L__BB17_262:
	ld.param.u32 	%r2044, [_ZN3cub18CUB_300001_SM_10006detail10radix_sort29DeviceRadixSortOnesweepKernelINS1_5radix10policy_hubIffyE10Policy1000ELNS0_9SortOrderE0EffyiiNS1_21identity_decomposer_tEEEvPT5_SB_PT3_PKSC_PT1_PKSG_PT2_PKSK_T4_iiT6__param_8];
	ld.param.u64 	%rd444, [_ZN3cub18CUB_300001_SM_10006detail10radix_sort29DeviceRadixSortOnesweepKernelINS1_5radix10policy_hubIffyE10Policy1000ELNS0_9SortOrderE0EffyiiNS1_21identity_decomposer_tEEEvPT5_SB_PT3_PKSC_PT1_PKSG_PT2_PKSK_T4_iiT6__param_7];
	cvta.to.global.u64 	%rd256, %rd444;
	cvt.s64.s32 	%rd257, %r328;
	add.s64 	%rd258, %rd7, %rd257;
	shl.b64 	%rd259, %rd258, 2;
	add.s64 	%rd23, %rd256, %rd259;
	cvt.u32.u64 	%r1877, %rd7;
	sub.s32 	%r319, %r2044, %r328;
	setp.ge.s32 	%p323, %r1877, %r319;
	@%p323 bra 	$L__BB17_264;
	ld.global.f32 	%f252, [%rd23];
$L__BB17_264:
	add.s32 	%r1879, %r1877, 32;
	setp.ge.s32 	%p324, %r1879, %r319;
	@%p324 bra 	$L__BB17_266;
	ld.global.f32 	%f253, [%rd23+128];
$L__BB17_266:
	add.s32 	%r1881, %r1877, 64;
	setp.ge.s32 	%p325, %r1881, %r319;
	@%p325 bra 	$L__BB17_268;
	ld.global.f32 	%f254, [%rd23+256];
$L__BB17_268:
	add.s32 	%r1883, %r1877, 96;
	setp.ge.s32 	%p326, %r1883, %r319;
	@%p326 bra 	$L__BB17_270;
	ld.global.f32 	%f255, [%rd23+384];
$L__BB17_270:
	add.s32 	%r1885, %r1877, 128;
	setp.ge.s32 	%p327, %r1885, %r319;
	@%p327 bra 	$L__BB17_272;
	ld.global.f32 	%f256, [%rd23+512];
$L__BB17_272:
	add.s32 	%r1887, %r1877, 160;
	setp.ge.s32 	%p328, %r1887, %r319;
	@%p328 bra 	$L__BB17_274;
	ld.global.f32 	%f257, [%rd23+640];
$L__BB17_274:
	add.s32 	%r1889, %r1877, 192;
	setp.ge.s32 	%p329, %r1889, %r319;
	@%p329 bra 	$L__BB17_276;
	ld.global.f32 	%f258, [%rd23+768];
$L__BB17_276:
	add.s32 	%r1891, %r1877, 224;
	setp.ge.s32 	%p330, %r1891, %r319;
	@%p330 bra 	$L__BB17_278;
	ld.param.u64 	%rd445, [_ZN3cub18CUB_300001_SM_10006detail10radix_sort29DeviceRadixSortOnesweepKernelINS1_5radix10policy_hubIffyE10Policy1000ELNS0_9SortOrderE0EffyiiNS1_21identity_decomposer_tEEEvPT5_SB_PT3_PKSC_PT1_PKSG_PT2_PKSK_T4_iiT6__param_7];
	cvta.to.global.u64 	%rd260, %rd445;
	add.s64 	%rd264, %rd260, %rd259;
	ld.global.f32 	%f259, [%rd264+896];
$L__BB17_278:
	add.s32 	%r1894, %r1877, 256;
	setp.ge.s32 	%p331, %r1894, %r319;
	@%p331 bra 	$L__BB17_280;
	ld.param.u64 	%rd446, [_ZN3cub18CUB_300001_SM_10006detail10radix_sort29DeviceRadixSortOnesweepKernelINS1_5radix10policy_hubIffyE10Policy1000ELNS0_9SortOrderE0EffyiiNS1_21identity_decomposer_tEEEvPT5_SB_PT3_PKSC_PT1_PKSG_PT2_PKSK_T4_iiT6__param_7];
	cvta.to.global.u64 	%rd265, %rd446;
	cvt.s64.s32 	%rd266, %r328;
	add.s64 	%rd267, %rd7, %rd266;
	shl.b64 	%rd268, %rd267, 2;
	add.s64 	%rd269, %rd265, %rd268;
	ld.global.f32 	%f260, [%rd269+1024];
$L__BB17_280:
	add.s32 	%r1897, %r1877, 288;
	setp.ge.s32 	%p332, %r1897, %r319;
	@%p332 bra 	$L__BB17_282;
	ld.param.u64 	%rd447, [_ZN3cub18CUB_300001_SM_10006detail10radix_sort29DeviceRadixSortOnesweepKernelINS1_5radix10policy_hubIffyE10Policy1000ELNS0_9SortOrderE0EffyiiNS1_21identity_decomposer_tEEEvPT5_SB_PT3_PKSC_PT1_PKSG_PT2_PKSK_T4_iiT6__param_7];
	cvta.to.global.u64 	%rd270, %rd447;
	cvt.s64.s32 	%rd271, %r328;
	add.s64 	%rd272, %rd7, %rd271;
	shl.b64 	%rd273, %rd272, 2;
	add.s64 	%rd274, %rd270, %rd273;
	ld.global.f32 	%f261, [%rd274+1152];
$L__BB17_282:
	add.s32 	%r1900, %r1877, 320;
	setp.ge.s32 	%p333, %r1900, %r319;
	@%p333 bra 	$L__BB17_284;
	ld.param.u64 	%rd448, [_ZN3cub18CUB_300001_SM_10006detail10radix_sort29DeviceRadixSortOnesweepKernelINS1_5radix10policy_hubIffyE10Policy1000ELNS0_9SortOrderE0EffyiiNS1_21identity_decomposer_tEEEvPT5_SB_PT3_PKSC_PT1_PKSG_PT2_PKSK_T4_iiT6__param_7];
	cvta.to.global.u64 	%rd275, %rd448;
	cvt.s64.s32 	%rd276, %r328;
	add.s64 	%rd277, %rd7, %rd276;
	shl.b64 	%rd278, %rd277, 2;
	add.s64 	%rd279, %rd275, %rd278;
	ld.global.f32 	%f262, [%rd279+1280];
$L__BB17_284:
	add.s32 	%r1903, %r1877, 352;
	setp.ge.s32 	%p334, %r1903, %r319;
	@%p334 bra 	$L__BB17_286;
	ld.param.u64 	%rd449, [_ZN3cub18CUB_300001_SM_10006detail10radix_sort29DeviceRadixSortOnesweepKernelINS1_5radix10policy_hubIffyE10Policy1000ELNS0_9SortOrderE0EffyiiNS1_21identity_decomposer_tEEEvPT5_SB_PT3_PKSC_PT1_PKSG_PT2_PKSK_T4_iiT6__param_7];
	cvta.to.global.u64 	%rd280, %rd449;
	mul.lo.s32 	%r1904, %r4, 6528;
	cvt.s64.s32 	%rd281, %r1904;
	add.s64 	%rd282, %rd7, %rd281;
	shl.b64 	%rd283, %rd282, 2;
	add.s64 	%rd284, %rd280, %rd283;
	ld.global.f32 	%f263, [%rd284+1408];
$L__BB17_286:
	add.s32 	%r1906, %r1877, 384;
	setp.ge.s32 	%p335, %r1906, %r319;
	@%p335 bra 	$L__BB17_288;
	ld.param.u64 	%rd450, [_ZN3cub18CUB_300001_SM_10006detail10radix_sort29DeviceRadixSortOnesweepKernelINS1_5radix10policy_hubIffyE10Policy1000ELNS0_9SortOrderE0EffyiiNS1_21identity_decomposer_tEEEvPT5_SB_PT3_PKSC_PT1_PKSG_PT2_PKSK_T4_iiT6__param_7];
	cvta.to.global.u64 	%rd285, %rd450;
	mul.lo.s32 	%r1907, %r4, 6528;
	cvt.s64.s32 	%rd286, %r1907;
	add.s64 	%rd287, %rd7, %rd286;
	shl.b64 	%rd288, %rd287, 2;
	add.s64 	%rd289, %rd285, %rd288;
	ld.global.f32 	%f264, [%rd289+1536];
$L__BB17_288:
	cvt.u32.u64 	%r1908, %rd7;
	add.s32 	%r1909, %r1908, 416;
	setp.ge.s32 	%p336, %r1909, %r319;
	@%p336 bra 	$L__BB17_290;
	ld.param.u64 	%rd451, [_ZN3cub18CUB_300001_SM_10006detail10radix_sort29DeviceRadixSortOnesweepKernelINS1_5radix10policy_hubIffyE10Policy1000ELNS0_9SortOrderE0EffyiiNS1_21identity_decomposer_tEEEvPT5_SB_PT3_PKSC_PT1_PKSG_PT2_PKSK_T4_iiT6__param_7];
	cvta.to.global.u64 	%rd290, %rd451;
	mul.lo.s32 	%r1910, %r4, 6528;
	cvt.s64.s32 	%rd291, %r1910;
	add.s64 	%rd292, %rd7, %rd291;
	shl.b64 	%rd293, %rd292, 2;
	add.s64 	%rd294, %rd290, %rd293;
	ld.global.f32 	%f265, [%rd294+1664];
$L__BB17_290:
	cvt.u32.u64 	%r1911, %rd7;
	add.s32 	%r1912, %r1911, 448;
	setp.ge.s32 	%p337, %r1912, %r319;
	@%p337 bra 	$L__BB17_292;
	ld.param.u64 	%rd452, [_ZN3cub18CUB_300001_SM_10006detail10radix_sort29DeviceRadixSortOnesweepKernelINS1_5radix10policy_hubIffyE10Policy1000ELNS0_9SortOrderE0EffyiiNS1_21identity_decomposer_tEEEvPT5_SB_PT3_PKSC_PT1_PKSG_PT2_PKSK_T4_iiT6__param_7];
	cvta.to.global.u64 	%rd295, %rd452;
	mul.lo.s32 	%r1913, %r4, 6528;
	cvt.s64.s32 	%rd296, %r1913;
	add.s64 	%rd297, %rd7, %rd296;
	shl.b64 	%rd298, %rd297, 2;
	add.s64 	%rd299, %rd295, %rd298;
	ld.global.f32 	%f266, [%rd299+1792];
$L__BB17_292:
	cvt.u32.u64 	%r1914, %rd7;
	add.s32 	%r1915, %r1914, 480;
	setp.ge.s32 	%p338, %r1915, %r319;
	@%p338 bra 	$L__BB17_294;
	ld.param.u64 	%rd453, [_ZN3cub18CUB_300001_SM_10006detail10radix_sort29DeviceRadixSortOnesweepKernelINS1_5radix10policy_hubIffyE10Policy1000ELNS0_9SortOrderE0EffyiiNS1_21identity_decomposer_tEEEvPT5_SB_PT3_PKSC_PT1_PKSG_PT2_PKSK_T4_iiT6__param_7];
	cvta.to.global.u64 	%rd300, %rd453;
	mul.lo.s32 	%r1916, %r4, 6528;
	cvt.s64.s32 	%rd301, %r1916;
	add.s64 	%rd302, %rd7, %rd301;
	shl.b64 	%rd303, %rd302, 2;
	add.s64 	%rd304, %rd300, %rd303;
	ld.global.f32 	%f267, [%rd304+1920];
$L__BB17_294:
	cvt.u32.u64 	%r1917, %rd7;
	add.s32 	%r1918, %r1917, 512;
	setp.ge.s32 	%p339, %r1918, %r319;
	@%p339 bra 	$L__BB17_296;
	ld.param.u64 	%rd454, [_ZN3cub18CUB_300001_SM_10006detail10radix_sort29DeviceRadixSortOnesweepKernelINS1_5radix10policy_hubIffyE10Policy1000ELNS0_9SortOrderE0EffyiiNS1_21identity_decomposer_tEEEvPT5_SB_PT3_PKSC_PT1_PKSG_PT2_PKSK_T4_iiT6__param_7];
	cvta.to.global.u64 	%rd305, %rd454;
	mov.u32 	%r1919, %tid.x;
	and.b32  	%r1920, %r1919, 992;
	mul.lo.s32 	%r1921, %r1920, 17;
	and.b32  	%r1922, %r1919, 31;
	or.b32  	%r1923, %r1921, %r1922;
	cvt.u64.u32 	%rd306, %r1923;
	mul.lo.s32 	%r1924, %r4, 6528;
	cvt.s64.s32 	%rd307, %r1924;
	add.s64 	%rd308, %rd306, %rd307;
	shl.b64 	%rd309, %rd308, 2;
	add.s64 	%rd310, %rd305, %rd309;
	ld.global.f32 	%f268, [%rd310+2048];
$L__BB17_296:
	ld.param.u32 	%r2045, [_ZN3cub18CUB_300001_SM_10006detail10radix_sort29DeviceRadixSortOnesweepKernelINS1_5radix10policy_hubIffyE10Policy1000ELNS0_9SortOrderE0EffyiiNS1_21identity_decomposer_tEEEvPT5_SB_PT3_PKSC_PT1_PKSG_PT2_PKSK_T4_iiT6__param_8];
	ld.param.u64 	%rd441, [_ZN3cub18CUB_300001_SM_10006detail10radix_sort29DeviceRadixSortOnesweepKernelINS1_5radix10policy_hubIffyE10Policy1000ELNS0_9SortOrderE0EffyiiNS1_21identity_decomposer_tEEEvPT5_SB_PT3_PKSC_PT1_PKSG_PT2_PKSK_T4_iiT6__param_6];
	cvta.to.global.u64 	%rd24, %rd441;
	mov.u32 	%r320, %tid.x;
	shl.b32 	%r1925, %r320, 2;
	mov.u32 	%r1926, _ZZN3cub18CUB_300001_SM_10006detail10radix_sort29DeviceRadixSortOnesweepKernelINS1_5radix10policy_hubIffyE10Policy1000ELNS0_9SortOrderE0EffyiiNS1_21identity_decomposer_tEEEvPT5_SB_PT3_PKSC_PT1_PKSG_PT2_PKSK_T4_iiT6_E1s;
	add.s32 	%r321, %r1926, %r1925;
	cvt.u64.u32 	%rd25, %r320;
	mad.lo.s32 	%r1927, %r4, 6528, 6528;
	setp.gt.s32 	%p340, %r1927, %r2045;
	bar.sync 	0;
	st.shared.f32 	[%r273+-4], %f252;
	st.shared.f32 	[%r274+-4], %f253;
	st.shared.f32 	[%r275+-4], %f254;
	st.shared.f32 	[%r276+-4], %f255;
	st.shared.f32 	[%r277+-4], %f256;
	st.shared.f32 	[%r278+-4], %f257;
	st.shared.f32 	[%r279+-4], %f258;
	st.shared.f32 	[%r280+-4], %f259;
	st.shared.f32 	[%r281+-4], %f260;
	st.shared.f32 	[%r282+-4], %f261;
	st.shared.f32 	[%r283+-4], %f262;
	st.shared.f32 	[%r284+-4], %f263;
	st.shared.f32 	[%r285+-4], %f264;
	st.shared.f32 	[%r286+-4], %f265;
	st.shared.f32 	[%r287+-4], %f266;
	st.shared.f32 	[%r288+-4], %f267;
	st.shared.f32 	[%r289+-4], %f268;
	bar.sync 	0;
	@%p340 bra 	$L__BB17_298;
	ld.shared.f32 	%f169, [%r321];
	shl.b32 	%r1928, %r302, 3;
	add.s32 	%r1930, %r1926, 26112;
	add.s32 	%r1931, %r1930, %r1928;
	ld.shared.u64 	%rd311, [%r1931];
	add.s64 	%rd312, %rd311, %rd25;
	shl.b64 	%rd313, %rd312, 2;
	add.s64 	%rd314, %rd24, %rd313;
	st.global.f32 	[%rd314], %f169;
	bar.warp.sync 	-1;
	ld.shared.f32 	%f170, [%r321+1536];
	shl.b32 	%r1932, %r303, 3;
	add.s32 	%r1933, %r1930, %r1932;
	ld.shared.u64 	%rd315, [%r1933];
	add.s64 	%rd316, %rd315, %rd25;
	shl.b64 	%rd317, %rd316, 2;
	add.s64 	%rd318, %rd24, %rd317;
	st.global.f32 	[%rd318+1536], %f170;
	bar.warp.sync 	-1;
	ld.shared.f32 	%f171, [%r321+3072];
	shl.b32 	%r1934, %r304, 3;
	add.s32 	%r1935, %r1930, %r1934;
	ld.shared.u64 	%rd319, [%r1935];
	add.s64 	%rd320, %rd319, %rd25;
	shl.b64 	%rd321, %rd320, 2;
	add.s64 	%rd322, %rd24, %rd321;
	st.global.f32 	[%rd322+3072], %f171;
	bar.warp.sync 	-1;
	ld.shared.f32 	%f172, [%r321+4608];
	shl.b32 	%r1936, %r305, 3;
	add.s32 	%r1937, %r1930, %r1936;
	ld.shared.u64 	%rd323, [%r1937];
	add.s64 	%rd324, %rd323, %rd25;
	shl.b64 	%rd325, %rd324, 2;
	add.s64 	%rd326, %rd24, %rd325;
	st.global.f32 	[%rd326+4608], %f172;
	bar.warp.sync 	-1;
	ld.shared.f32 	%f173, [%r321+6144];
	shl.b32 	%r1938, %r306, 3;
	add.s32 	%r1939, %r1930, %r1938;
	ld.shared.u64 	%rd327, [%r1939];
	add.s64 	%rd328, %rd327, %rd25;
	shl.b64 	%rd329, %rd328, 2;
	add.s64 	%rd330, %rd24, %rd329;
	st.global.f32 	[%rd330+6144], %f173;
	bar.warp.sync 	-1;
	ld.shared.f32 	%f174, [%r321+7680];
	shl.b32 	%r1940, %r307, 3;
	add.s32 	%r1941, %r1930, %r1940;
	ld.shared.u64 	%rd331, [%r1941];
	add.s64 	%rd332, %rd331, %rd25;
	shl.b64 	%rd333, %rd332, 2;
	add.s64 	%rd334, %rd24, %rd333;
	st.global.f32 	[%rd334+7680], %f174;
	bar.warp.sync 	-1;
	ld.shared.f32 	%f175, [%r321+9216];
	shl.b32 	%r1942, %r308, 3;
	add.s32 	%r1943, %r1930, %r1942;
	ld.shared.u64 	%rd335, [%r1943];
	add.s64 	%rd336, %rd335, %rd25;
	shl.b64 	%rd337, %rd336, 2;
	add.s64 	%rd338, %rd24, %rd337;
	st.global.f32 	[%rd338+9216], %f175;
	bar.warp.sync 	-1;
	ld.shared.f32 	%f176, [%r321+10752];
	shl.b32 	%r1944, %r309, 3;
	add.s32 	%r1945, %r1930, %r1944;
	ld.shared.u64 	%rd339, [%r1945];
	add.s64 	%rd340, %rd339, %rd25;
	shl.b64 	%rd341, %rd340, 2;
	add.s64 	%rd342, %rd24, %rd341;
	st.global.f32 	[%rd342+10752], %f176;
	bar.warp.sync 	-1;
	ld.shared.f32 	%f177, [%r321+12288];
	shl.b32 	%r1946, %r310, 3;
	add.s32 	%r1947, %r1930, %r1946;
	ld.shared.u64 	%rd343, [%r1947];
	add.s64 	%rd344, %rd343, %rd25;
	shl.b64 	%rd345, %rd344, 2;
	add.s64 	%rd346, %rd24, %rd345;
	st.global.f32 	[%rd346+12288], %f177;
	bar.warp.sync 	-1;
	ld.shared.f32 	%f178, [%r321+13824];
	shl.b32 	%r1948, %r311, 3;
	add.s32 	%r1949, %r1930, %r1948;
	ld.shared.u64 	%rd347, [%r1949];
	add.s64 	%rd348, %rd347, %rd25;
	shl.b64 	%rd349, %rd348, 2;
	add.s64 	%rd350, %rd24, %rd349;
	st.global.f32 	[%rd350+13824], %f178;
	bar.warp.sync 	-1;
	ld.shared.f32 	%f179, [%r321+15360];
	shl.b32 	%r1950, %r312, 3;
	add.s32 	%r1951, %r1930, %r1950;
	ld.shared.u64 	%rd351, [%r1951];
	add.s64 	%rd352, %rd351, %rd25;
	shl.b64 	%rd353, %rd352, 2;
	add.s64 	%rd354, %rd24, %rd353;
	st.global.f32 	[%rd354+15360], %f179;
	bar.warp.sync 	-1;
	ld.shared.f32 	%f180, [%r321+16896];
	shl.b32 	%r1952, %r313, 3;
	add.s32 	%r1953, %r1930, %r1952;
	ld.shared.u64 	%rd355, [%r1953];
	add.s64 	%rd356, %rd355, %rd25;
	shl.b64 	%rd357, %rd356, 2;
	add.s64 	%rd358, %rd24, %rd357;
	st.global.f32 	[%rd358+16896], %f180;
	bar.warp.sync 	-1;
	ld.shared.f32 	%f181, [%r321+18432];
	shl.b32 	%r1954, %r314, 3;
	add.s32 	%r1955, %r1930, %r1954;
	ld.shared.u64 	%rd359, [%r1955];
	add.s64 	%rd360, %rd359, %rd25;
	shl.b64 	%rd361, %rd360, 2;
	add.s64 	%rd362, %rd24, %rd361;
	st.global.f32 	[%rd362+18432], %f181;
	bar.warp.sync 	-1;
	ld.shared.f32 	%f182, [%r321+19968];
	shl.b32 	%r1956, %r315, 3;
	add.s32 	%r1957, %r1930, %r1956;
	ld.shared.u64 	%rd363, [%r1957];
	add.s64 	%rd364, %rd363, %rd25;
	shl.b64 	%rd365, %rd364, 2;
	add.s64 	%rd366, %rd24, %rd365;
	st.global.f32 	[%rd366+19968], %f182;
	bar.warp.sync 	-1;
	ld.shared.f32 	%f183, [%r321+21504];
	shl.b32 	%r1958, %r316, 3;
	add.s32 	%r1959, %r1930, %r1958;
	ld.shared.u64 	%rd367, [%r1959];
	add.s64 	%rd368, %rd367, %rd25;
	shl.b64 	%rd369, %rd368, 2;
	add.s64 	%rd370, %rd24, %rd369;
	st.global.f32 	[%rd370+21504], %f183;
	bar.warp.sync 	-1;
	ld.shared.f32 	%f184, [%r321+23040];
	shl.b32 	%r1960, %r317, 3;
	add.s32 	%r1961, %r1930, %r1960;
	ld.shared.u64 	%rd371, [%r1961];
	add.s64 	%rd372, %rd371, %rd25;
	shl.b64 	%rd373, %rd372, 2;
	add.s64 	%rd374, %rd24, %rd373;
	st.global.f32 	[%rd374+23040], %f184;
	bar.warp.sync 	-1;
	ld.shared.f32 	%f185, [%r321+24576];
	shl.b32 	%r1962, %r318, 3;
	add.s32 	%r1963, %r1930, %r1962;
	ld.shared.u64 	%rd375, [%r1963];
	add.s64 	%rd376, %rd375, %rd25;
	shl.b64 	%rd377, %rd376, 2;
	add.s64 	%rd378, %rd24, %rd377;
	st.global.f32 	[%rd378+24576], %f185;
	bar.warp.sync 	-1;
	bra.uni 	$L__BB17_333;
$L__BB17_298:
	ld.param.u32 	%r2046, [_ZN3cub18CUB_300001_SM_10006detail10radix_sort29DeviceRadixSortOnesweepKernelINS1_5radix10policy_hubIffyE10Policy1000ELNS0_9SortOrderE0EffyiiNS1_21identity_decomposer_tEEEvPT5_SB_PT3_PKSC_PT1_PKSG_PT2_PKSK_T4_iiT6__param_8];
	mad.lo.s32 	%r322, %r4, -6528, %r2046;
	shl.b32 	%r1964, %r302, 3;
	add.s32 	%r1966, %r1926, %r1964;
	ld.shared.u64 	%rd26, [%r1966+26112];
	setp.ge.s32 	%p341, %r320, %r322;
	@%p341 bra 	$L__BB17_300;
	ld.shared.f32 	%f186, [%r321];
	add.s64 	%rd379, %rd26, %rd25;
	shl.b64 	%rd380, %rd379, 2;
	add.s64 	%rd381, %rd24, %rd380;
	st.global.f32 	[%rd381], %f186;
$L__BB17_300:
	bar.warp.sync 	-1;
	shl.b32 	%r1967, %r303, 3;
	add.s32 	%r1969, %r1926, %r1967;
	ld.shared.u64 	%rd27, [%r1969+26112];
	add.s32 	%r1970, %r320, 384;
	setp.ge.s32 	%p342, %r1970, %r322;
	@%p342 bra 	$L__BB17_302;
	ld.shared.f32 	%f187, [%r321+1536];
	add.s64 	%rd382, %rd27, %rd25;
	shl.b64 	%rd383, %rd382, 2;
	add.s64 	%rd384, %rd24, %rd383;
	st.global.f32 	[%rd384+1536], %f187;
$L__BB17_302:
	bar.warp.sync 	-1;
	shl.b32 	%r1971, %r304, 3;
	add.s32 	%r1973, %r1926, %r1971;
	ld.shared.u64 	%rd28, [%r1973+26112];
	add.s32 	%r1974, %r320, 768;
	setp.ge.s32 	%p343, %r1974, %r322;
	@%p343 bra 	$L__BB17_304;
	ld.shared.f32 	%f188, [%r321+3072];
	add.s64 	%rd385, %rd28, %rd25;
	shl.b64 	%rd386, %rd385, 2;
	add.s64 	%rd387, %rd24, %rd386;
	st.global.f32 	[%rd387+3072], %f188;
$L__BB17_304:
	bar.warp.sync 	-1;
	shl.b32 	%r1975, %r305, 3;
	add.s32 	%r1977, %r1926, %r1975;
	ld.shared.u64 	%rd29, [%r1977+26112];
	add.s32 	%r1978, %r320, 1152;
	setp.ge.s32 	%p344, %r1978, %r322;
	@%p344 bra 	$L__BB17_306;
	ld.shared.f32 	%f189, [%r321+4608];
	add.s64 	%rd388, %rd29, %rd25;
	shl.b64 	%rd389, %rd388, 2;
	add.s64 	%rd390, %rd24, %rd389;
	st.global.f32 	[%rd390+4608], %f189;
$L__BB17_306:
	bar.warp.sync 	-1;
	shl.b32 	%r1979, %r306, 3;
	add.s32 	%r1981, %r1926, %r1979;
	ld.shared.u64 	%rd30, [%r1981+26112];
	add.s32 	%r1982, %r320, 1536;
	setp.ge.s32 	%p345, %r1982, %r322;
	@%p345 bra 	$L__BB17_308;
	ld.shared.f32 	%f190, [%r321+6144];
	add.s64 	%rd391, %rd30, %rd25;
	shl.b64 	%rd392, %rd391, 2;
	add.s64 	%rd393, %rd24, %rd392;
	st.global.f32 	[%rd393+6144], %f190;
$L__BB17_308:
	bar.warp.sync 	-1;
	shl.b32 	%r1983, %r307, 3;
	add.s32 	%r1985, %r1926, %r1983;
	ld.shared.u64 	%rd31, [%r1985+26112];
	add.s32 	%r1986, %r320, 1920;
	setp.ge.s32 	%p346, %r1986, %r322;
	@%p346 bra 	$L__BB17_310;
	ld.shared.f32 	%f191, [%r321+7680];
	add.s64 	%rd394, %rd31, %rd25;
	shl.b64 	%rd395, %rd394, 2;
	add.s64 	%rd396, %rd24, %rd395;
	st.global.f32 	[%rd396+7680], %f191;
$L__BB17_310:
	bar.warp.sync 	-1;
	shl.b32 	%r1987, %r308, 3;
	add.s32 	%r1989, %r1926, %r1987;
	ld.shared.u64 	%rd32, [%r1989+26112];
	add.s32 	%r1990, %r320, 2304;
	setp.ge.s32 	%p347, %r1990, %r322;
	@%p347 bra 	$L__BB17_312;
	ld.shared.f32 	%f192, [%r321+9216];
	add.s64 	%rd397, %rd32, %rd25;
	shl.b64 	%rd398, %rd397, 2;
	add.s64 	%rd399, %rd24, %rd398;
	st.global.f32 	[%rd399+9216], %f192;
$L__BB17_312:
	bar.warp.sync 	-1;
	shl.b32 	%r1991, %r309, 3;
	add.s32 	%r1993, %r1926, %r1991;
	ld.shared.u64 	%rd33, [%r1993+26112];
	add.s32 	%r1994, %r320, 2688;
	setp.ge.s32 	%p348, %r1994, %r322;
	@%p348 bra 	$L__BB17_314;
	ld.shared.f32 	%f193, [%r321+10752];
	add.s64 	%rd400, %rd33, %rd25;
	shl.b64 	%rd401, %rd400, 2;
	add.s64 	%rd402, %rd24, %rd401;
	st.global.f32 	[%rd402+10752], %f193;
$L__BB17_314:
	bar.warp.sync 	-1;
	shl.b32 	%r1995, %r310, 3;
	add.s32 	%r1997, %r1926, %r1995;
	ld.shared.u64 	%rd34, [%r1997+26112];
	or.b32  	%r1998, %r320, 3072;
	setp.ge.s32 	%p349, %r1998, %r322;
	@%p349 bra 	$L__BB17_316;
	ld.shared.f32 	%f194, [%r321+12288];
	add.s64 	%rd403, %rd34, %rd25;
	shl.b64 	%rd404, %rd403, 2;
	add.s64 	%rd405, %rd24, %rd404;
	st.global.f32 	[%rd405+12288], %f194;
$L__BB17_316:
	bar.warp.sync 	-1;
	shl.b32 	%r1999, %r311, 3;
	add.s32 	%r2001, %r1926, %r1999;
	ld.shared.u64 	%rd35, [%r2001+26112];
	add.s32 	%r2002, %r320, 3456;
	setp.ge.s32 	%p350, %r2002, %r322;
	@%p350 bra 	$L__BB17_318;
	ld.shared.f32 	%f195, [%r321+13824];
	add.s64 	%rd406, %rd35, %rd25;
	shl.b64 	%rd407, %rd406, 2;
	add.s64 	%rd408, %rd24, %rd407;
	st.global.f32 	[%rd408+13824], %f195;
$L__BB17_318:
	bar.warp.sync 	-1;
	shl.b32 	%r2003, %r312, 3;
	add.s32 	%r2005, %r1926, %r2003;
	ld.shared.u64 	%rd36, [%r2005+26112];
	add.s32 	%r2006, %r320, 3840;
	setp.ge.s32 	%p351, %r2006, %r322;
	@%p351 bra 	$L__BB17_320;
	ld.shared.f32 	%f196, [%r321+15360];
	add.s64 	%rd409, %rd36, %rd25;
	shl.b64 	%rd410, %rd409, 2;
	add.s64 	%rd411, %rd24, %rd410;
	st.global.f32 	[%rd411+15360], %f196;
$L__BB17_320:
	bar.warp.sync 	-1;
	shl.b32 	%r2007, %r313, 3;
	add.s32 	%r2009, %r1926, %r2007;
	ld.shared.u64 	%rd37, [%r2009+26112];
	add.s32 	%r2010, %r320, 4224;
	setp.ge.s32 	%p352, %r2010, %r322;
	@%p352 bra 	$L__BB17_322;
	ld.shared.f32 	%f197, [%r321+16896];
	add.s64 	%rd412, %rd37, %rd25;
	shl.b64 	%rd413, %rd412, 2;
	add.s64 	%rd414, %rd24, %rd413;
	st.global.f32 	[%rd414+16896], %f197;
$L__BB17_322:
	bar.warp.sync 	-1;
	shl.b32 	%r2011, %r314, 3;
	add.s32 	%r2013, %r1926, %r2011;
	ld.shared.u64 	%rd38, [%r2013+26112];
	add.s32 	%r2014, %r320, 4608;
	setp.ge.s32 	%p353, %r2014, %r322;
	@%p353 bra 	$L__BB17_324;
	ld.shared.f32 	%f198, [%r321+18432];
	add.s64 	%rd415, %rd38, %rd25;
	shl.b64 	%rd416, %rd415, 2;
	add.s64 	%rd417, %rd24, %rd416;
	st.global.f32 	[%rd417+18432], %f198;
$L__BB17_324:
	bar.warp.sync 	-1;
	shl.b32 	%r2015, %r315, 3;
	add.s32 	%r2017, %r1926, %r2015;
	ld.shared.u64 	%rd39, [%r2017+26112];
	add.s32 	%r2018, %r320, 4992;
	setp.ge.s32 	%p354, %r2018, %r322;
	@%p354 bra 	$L__BB17_326;
	ld.shared.f32 	%f199, [%r321+19968];
	add.s64 	%rd418, %rd39, %rd25;
	shl.b64 	%rd419, %rd418, 2;
	add.s64 	%rd420, %rd24, %rd419;
	st.global.f32 	[%rd420+19968], %f199;
$L__BB17_326:
	bar.warp.sync 	-1;
	shl.b32 	%r2019, %r316, 3;
	add.s32 	%r2021, %r1926, %r2019;
	ld.shared.u64 	%rd40, [%r2021+26112];
	add.s32 	%r2022, %r320, 5376;
	setp.ge.s32 	%p355, %r2022, %r322;
	@%p355 bra 	$L__BB17_328;
	ld.shared.f32 	%f200, [%r321+21504];
	add.s64 	%rd421, %rd40, %rd25;
	shl.b64 	%rd422, %rd421, 2;
	add.s64 	%rd423, %rd24, %rd422;
	st.global.f32 	[%rd423+21504], %f200;
$L__BB17_328:
	bar.warp.sync 	-1;
	shl.b32 	%r2023, %r317, 3;
	add.s32 	%r2025, %r1926, %r2023;
	ld.shared.u64 	%rd41, [%r2025+26112];
	add.s32 	%r2026, %r320, 5760;
	setp.ge.s32 	%p356, %r2026, %r322;
	@%p356 bra 	$L__BB17_330;
	ld.shared.f32 	%f201, [%r321+23040];
	add.s64 	%rd424, %rd41, %rd25;
	shl.b64 	%rd425, %rd424, 2;
	add.s64 	%rd426, %rd24, %rd425;
	st.global.f32 	[%rd426+23040], %f201;
$L__BB17_330:
	bar.warp.sync 	-1;
	shl.b32 	%r2027, %r318, 3;
	add.s32 	%r2029, %r1926, %r2027;
	ld.shared.u64 	%rd427, [%r2029+26112];
	add.s64 	%rd42, %rd427, %rd25;
	or.b32  	%r2030, %r320, 6144;
	setp.ge.s32 	%p357, %r2030, %r322;
	@%p357 bra 	$L__BB17_332;
	ld.shared.f32 	%f202, [%r321+24576];
	shl.b64 	%rd428, %rd42, 2;
	add.s64 	%rd429, %rd24, %rd428;
	st.global.f32 	[%rd429+24576], %f202;
$L__BB17_332:
	bar.warp.sync 	-1;
$L__BB17_333:
	ret;

}


// ===== COMPILED SASS (sm_100) =====

	.target	sm_100

	.elftype	@"ET_EXEC"


//--------------------- .note.nv.tkinfo           --------------------------
	.section	.note.nv.tkinfo,"",@"SHT_NOTE"
	.sectionflags	@"SHF_NOTE_NV_TKINFO"
	.tkinfo
        /*0018*/ 	.word	0x00000002
        /*0030*/ 	.string	""
        /*0030*/ 	.string	"ptxas"
        /*0030*/ 	.string	"Cuda compilation tools, release 13.0, V13.0.88"
        /*0030*/ 	.string	"Build cuda_13.0.r13.0/compiler.36424714_0"
        /*0030*/ 	.string	"-arch sm_100 -m 64 "



//--------------------- .note.nv.cuinfo           --------------------------
	.section	.note.nv.cuinfo,"",@"SHT_NOTE"
	.sectionflags	@"SHF_NOTE_NV_CUINFO"
        /*0018*/ 	.short	0x0002
        /*001a*/ 	.short	0x0064
        /*001c*/ 	.short	0x0082
	.zero		2


//--------------------- .nv.info                  --------------------------
	.section	.nv.info,"",@"SHT_CUDA_INFO"
	.align	4


	//----- nvinfo : EIATTR_REGCOUNT
	.align		4
        /*0000*/ 	.byte	0x04, 0x2f
        /*0002*/ 	.short	(.L_46 - .L_45)
	.align		4
.L_45:
        /*0004*/ 	.word	index@(_Z12count_kernelPfiS_)
        /*0008*/ 	.word	0x00000019


	//----- nvinfo : EIATTR_FRAME_SIZE
	.align		4
.L_46:
        /*000c*/ 	.byte	0x04, 0x11
        /*000e*/ 	.short	(.L_48 - .L_47)
	.align		4
.L_47:
        /*0010*/ 	.word	index@(_Z12count_kernelPfiS_)
        /*0014*/ 	.word	0x00000000


	//----- nvinfo : EIATTR_REGCOUNT
	.align		4
.L_48:
        /*0018*/ 	.byte	0x04, 0x2f
        /*001a*/ 	.short	(.L_50 - .L_49)
	.align		4
.L_49:
        /*001c*/ 	.word	index@(_Z13reduce_kernelPfiiS_S_S_S_S_)
        /*0020*/ 	.word	0x0000001a


	//----- nvinfo : EIATTR_FRAME_SIZE
	.align		4
.L_50:
        /*0024*/ 	.byte	0x04, 0x11
        /*0026*/ 	.short	(.L_52 - .L_51)
	.align		4
.L_51:
        /*0028*/ 	.word	index@($__internal_0_$__cuda_sm3x_div_rn_noftz_f32_slowpath)
        /*002c*/ 	.word	0x00000000


	//----- nvinfo : EIATTR_FRAME_SIZE
	.align		4
.L_52:
        /*0030*/ 	.byte	0x04, 0x11
        /*0032*/ 	.short	(.L_54 - .L_53)
	.align		4
.L_53:
        /*0034*/ 	.word	index@(_Z13reduce_kernelPfiiS_S_S_S_S_)
        /*0038*/ 	.word	0x00000000


	//----- nvinfo : EIATTR_REGCOUNT
	.align		4
.L_54:
        /*003c*/ 	.byte	0x04, 0x2f
        /*003e*/ 	.short	(.L_56 - .L_55)
	.align		4
.L_55:
        /*0040*/ 	.word	index@(_Z21insertion_sort_masterPfii)
        /*0044*/ 	.word	0x0000000e


	//----- nvinfo : EIATTR_FRAME_SIZE
	.align		4
.L_56:
        /*0048*/ 	.byte	0x04, 0x11
        /*004a*/ 	.short	(.L_58 - .L_57)
	.align		4
.L_57:
        /*004c*/ 	.word	index@(_Z21insertion_sort_masterPfii)
        /*0050*/ 	.word	0x00000000


	//----- nvinfo : EIATTR_REGCOUNT
	.align		4
.L_58:
        /*0054*/ 	.byte	0x04, 0x2f
        /*0056*/ 	.short	(.L_60 - .L_59)
	.align		4
.L_59:
        /*0058*/ 	.word	index@(_ZN3cub18CUB_300001_SM_10006detail11EmptyKernelIvEEvv)
        /*005c*/ 	.word	0x00000004


	//----- nvinfo : EIATTR_FRAME_SIZE
	.align		4
.L_60:
        /*0060*/ 	.byte	0x04, 0x11
        /*0062*/ 	.short	(.L_62 - .L_61)
	.align		4
.L_61:
        /*0064*/ 	.word	index@(_ZN3cub18CUB_300001_SM_10006detail11EmptyKernelIvEEvv)
        /*0068*/ 	.word	0x00000000


	//----- nvinfo : EIATTR_REGCOUNT
	.align		4
.L_62:
        /*006c*/ 	.byte	0x04, 0x2f
        /*006e*/ 	.short	(.L_64 - .L_63)
	.align		4
.L_63:
        /*0070*/ 	.word	index@(_ZN3cub18CUB_300001_SM_10006detail8for_each13static_kernelINS2_12policy_hub_t12policy_500_tEmN6thrust24THRUST_300001_SM_1000_NS8cuda_cub20__uninitialized_fill7functorINS7_10device_ptrIfEEfEEEEvT0_T1_)
        /*0074*/ 	.word	0x00000008


	//----- nvinfo : EIATTR_FRAME_SIZE
	.align		4
.L_64:
        /*0078*/ 	.byte	0x04, 0x11
        /*007a*/ 	.short	(.L_66 - .L_65)
	.align		4
.L_65:
        /*007c*/ 	.word	index@(_ZN3cub18CUB_300001_SM_10006detail8for_each13static_kernelINS2_12policy_hub_t12policy_500_tEmN6thrust24THRUST_300001_SM_1000_NS8cuda_cub20__uninitialized_fill7functorINS7_10device_ptrIfEEfEEEEvT0_T1_)
        /*0080*/ 	.word	0x00000000


	//----- nvinfo : EIATTR_REGCOUNT
	.align		4
.L_66:
        /*0084*/ 	.byte	0x04, 0x2f
        /*0086*/ 	.short	(.L_68 - .L_67)
	.align		4
.L_67:
        /*0088*/ 	.word	index@(_ZN3cub18CUB_300001_SM_10006detail6reduce28DeviceReduceSingleTileKernelINS2_10policy_hubIfjN4cuda3std3__44plusIfEEE10Policy1000EN6thrust24THRUST_300001_SM_1000_NS6detail15normal_iteratorINSD_10device_ptrIfEEEEPfjS9_ffNS7_10__identityEEEvT0_T1_T2_T3_T4_T6_)
        /*008c*/ 	.word	0x00000020


	//----- nvinfo : EIATTR_FRAME_SIZE
	.align		4
.L_68:
        /*0090*/ 	.byte	0x04, 0x11
        /*0092*/ 	.short	(.L_70 - .L_69)
	.align		4
.L_69:
        /*0094*/ 	.word	index@(_ZN3cub18CUB_300001_SM_10006detail6reduce28DeviceReduceSingleTileKernelINS2_10policy_hubIfjN4cuda3std3__44plusIfEEE10Policy1000EN6thrust24THRUST_300001_SM_1000_NS6detail15normal_iteratorINSD_10device_ptrIfEEEEPfjS9_ffNS7_10__identityEEEvT0_T1_T2_T3_T4_T6_)
        /*0098*/ 	.word	0x00000000


	//----- nvinfo : EIATTR_REGCOUNT
	.align		4
.L_70:
        /*009c*/ 	.byte	0x04, 0x2f
        /*009e*/ 	.short	(.L_72 - .L_71)
	.align		4
.L_71:
        /*00a0*/ 	.word	index@(_ZN3cub18CUB_300001_SM_10006detail6reduce18DeviceReduceKernelINS2_10policy_hubIfjN4cuda3std3__44plusIfEEE10Policy1000EN6thrust24THRUST_300001_SM_1000_NS6detail15normal_iteratorINSD_10device_ptrIfEEEEjS9_fNS7_10__identityEEEvT0_PT3_T1_NS0_13GridEvenShareISN_EET2_T4_)
        /*00a4*/ 	.word	0x00000020


	//----- nvinfo : EIATTR_FRAME_SIZE
	.align		4
.L_72:
        /*00a8*/ 	.byte	0x04, 0x11
        /*00aa*/ 	.short	(.L_74 - .L_73)
	.align		4
.L_73:
        /*00ac*/ 	.word	index@(_ZN3cub18CUB_300001_SM_10006detail6reduce18DeviceReduceKernelINS2_10policy_hubIfjN4cuda3std3__44plusIfEEE10Policy1000EN6thrust24THRUST_300001_SM_1000_NS6detail15normal_iteratorINSD_10device_ptrIfEEEEjS9_fNS7_10__identityEEEvT0_PT3_T1_NS0_13GridEvenShareISN_EET2_T4_)
        /*00b0*/ 	.word	0x00000000


	//----- nvinfo : EIATTR_REGCOUNT
	.align		4
.L_74:
        /*00b4*/ 	.byte	0x04, 0x2f
        /*00b6*/ 	.short	(.L_76 - .L_75)
	.align		4
.L_75:
        /*00b8*/ 	.word	index@(_ZN3cub18CUB_300001_SM_10006detail6reduce28DeviceReduceSingleTileKernelINS2_10policy_hubIfjN4cuda3std3__44plusIfEEE10Policy1000EPfSC_iS9_ffNS7_10__identityEEEvT0_T1_T2_T3_T4_T6_)
        /*00bc*/ 	.word	0x0000001e


	//----- nvinfo : EIATTR_FRAME_SIZE
	.align		4
.L_76:
        /*00c0*/ 	.byte	0x04, 0x11
        /*00c2*/ 	.short	(.L_78 - .L_77)
	.align		4
.L_77:
        /*00c4*/ 	.word	index@(_ZN3cub18CUB_300001_SM_10006detail6reduce28DeviceReduceSingleTileKernelINS2_10policy_hubIfjN4cuda3std3__44plusIfEEE10Policy1000EPfSC_iS9_ffNS7_10__identityEEEvT0_T1_T2_T3_T4_T6_)
        /*00c8*/ 	.word	0x00000000


	//----- nvinfo : EIATTR_REGCOUNT
	.align		4
.L_78:
        /*00cc*/ 	.byte	0x04, 0x2f
        /*00ce*/ 	.short	(.L_80 - .L_79)
	.align		4
.L_79:
        /*00d0*/ 	.word	index@(_ZN3cub18CUB_300001_SM_10006detail6reduce28DeviceReduceSingleTileKernelINS2_10policy_hubIfyN4cuda3std3__44plusIfEEE10Policy1000EN6thrust24THRUST_300001_SM_1000_NS6detail15normal_iteratorINSD_10device_ptrIfEEEEPfyS9_ffNS7_10__identityEEEvT0_T1_T2_T3_T4_T6_)
        /*00d4*/ 	.word	0x00000020


	//----- nvinfo : EIATTR_FRAME_SIZE
	.align		4
.L_80:
        /*00d8*/ 	.byte	0x04, 0x11
        /*00da*/ 	.short	(.L_82 - .L_81)
	.align		4
.L_81:
        /*00dc*/ 	.word	index@(_ZN3cub18CUB_300001_SM_10006detail6reduce28DeviceReduceSingleTileKernelINS2_10policy_hubIfyN4cuda3std3__44plusIfEEE10Policy1000EN6thrust24THRUST_300001_SM_1000_NS6detail15normal_iteratorINSD_10device_ptrIfEEEEPfyS9_ffNS7_10__identityEEEvT0_T1_T2_T3_T4_T6_)
        /*00e0*/ 	.word	0x00000000


	//----- nvinfo : EIATTR_REGCOUNT
	.align		4
.L_82:
        /*00e4*/ 	.byte	0x04, 0x2f
        /*00e6*/ 	.short	(.L_84 - .L_83)
	.align		4
.L_83:
        /*00e8*/ 	.word	index@(_ZN3cub18CUB_300001_SM_10006detail6reduce18DeviceReduceKernelINS2_10policy_hubIfyN4cuda3std3__44plusIfEEE10Policy1000EN6thrust24THRUST_300001_SM_1000_NS6detail15normal_iteratorINSD_10device_ptrIfEEEEyS9_fNS7_10__identityEEEvT0_PT3_T1_NS0_13GridEvenShareISN_EET2_T4_)
        /*00ec*/ 	.word	0x0000001e


	//----- nvinfo : EIATTR_FRAME_SIZE
	.align		4
.L_84:
        /*00f0*/ 	.byte	0x04, 0x11
        /*00f2*/ 	.short	(.L_86 - .L_85)
	.align		4
.L_85:
        /*00f4*/ 	.word	index@(_ZN3cub18CUB_300001_SM_10006detail6reduce18DeviceReduceKernelINS2_10policy_hubIfyN4cuda3std3__44plusIfEEE10Policy1000EN6thrust24THRUST_300001_SM_1000_NS6detail15normal_iteratorINSD_10device_ptrIfEEEEyS9_fNS7_10__identityEEEvT0_PT3_T1_NS0_13GridEvenShareISN_EET2_T4_)
        /*00f8*/ 	.word	0x00000000


	//----- nvinfo : EIATTR_REGCOUNT
	.align		4
.L_86:
        /*00fc*/ 	.byte	0x04, 0x2f
        /*00fe*/ 	.short	(.L_88 - .L_87)
	.align		4
.L_87:
        /*0100*/ 	.word	index@(_ZN3cub18CUB_300001_SM_10006detail6reduce28DeviceReduceSingleTileKernelINS2_10policy_hubIfyN4cuda3std3__44plusIfEEE10Policy1000EPfSC_iS9_ffNS7_10__identityEEEvT0_T1_T2_T3_T4_T6_)
        /*0104*/ 	.word	0x0000001e


	//----- nvinfo : EIATTR_FRAME_SIZE
	.align		4
.L_88:
        /*0108*/ 	.byte	0x04, 0x11
        /*010a*/ 	.short	(.L_90 - .L_89)
	.align		4
.L_89:
        /*010c*/ 	.word	index@(_ZN3cub18CUB_300001_SM_10006detail6reduce28DeviceReduceSingleTileKernelINS2_10policy_hubIfyN4cuda3std3__44plusIfEEE10Policy1000EPfSC_iS9_ffNS7_10__identityEEEvT0_T1_T2_T3_T4_T6_)
        /*0110*/ 	.word	0x00000000


	//----- nvinfo : EIATTR_REGCOUNT
	.align		4
.L_90:
        /*0114*/ 	.byte	0x04, 0x2f
        /*0116*/ 	.short	(.L_92 - .L_91)
	.align		4
.L_91:
        /*0118*/ 	.word	index@(_ZN3cub18CUB_300001_SM_10006detail4scan20DeviceScanInitKernelINS0_13ScanTileStateIfLb1EEEEEvT_i)
        /*011c*/ 	.word	0x00000008


	//----- nvinfo : EIATTR_FRAME_SIZE
	.align		4
.L_92:
        /*0120*/ 	.byte	0x04, 0x11
        /*0122*/ 	.short	(.L_94 - .L_93)
	.align		4
.L_93:
        /*0124*/ 	.word	index@(_ZN3cub18CUB_300001_SM_10006detail4scan20DeviceScanInitKernelINS0_13ScanTileStateIfLb1EEEEEvT_i)
        /*0128*/ 	.word	0x00000000


	//----- nvinfo : EIATTR_REGCOUNT
	.align		4
.L_94:
        /*012c*/ 	.byte	0x04, 0x2f
        /*012e*/ 	.short	(.L_96 - .L_95)
	.align		4
.L_95:
        /*0130*/ 	.word	index@(_ZN3cub18CUB_300001_SM_10006detail4scan16DeviceScanKernelINS2_10policy_hubIfffjN4cuda3std3__44plusIvEEE10Policy1000EN6thrust24THRUST_300001_SM_1000_NS6detail15normal_iteratorINSD_10device_ptrIfEEEESI_NS0_13ScanTileStateIfLb1EEES9_NS1_10InputValueIfPfEEjfLb0EfEEvT0_T1_T2_iT3_T4_T5_)
        /*0134*/ 	.word	0x00000038


	//----- nvinfo : EIATTR_FRAME_SIZE
	.align		4
.L_96:
        /*0138*/ 	.byte	0x04, 0x11
        /*013a*/ 	.short	(.L_98 - .L_97)
	.align		4
.L_97:
        /*013c*/ 	.word	index@(_ZN3cub18CUB_300001_SM_10006detail4scan16DeviceScanKernelINS2_10policy_hubIfffjN4cuda3std3__44plusIvEEE10Policy1000EN6thrust24THRUST_300001_SM_1000_NS6detail15normal_iteratorINSD_10device_ptrIfEEEESI_NS0_13ScanTileStateIfLb1EEES9_NS1_10InputValueIfPfEEjfLb0EfEEvT0_T1_T2_iT3_T4_T5_)
        /*0140*/ 	.word	0x00000000


	//----- nvinfo : EIATTR_REGCOUNT
	.align		4
.L_98:
        /*0144*/ 	.byte	0x04, 0x2f
        /*0146*/ 	.short	(.L_100 - .L_99)
	.align		4
.L_99:
        /*0148*/ 	.word	index@(_ZN3cub18CUB_300001_SM_10006detail4scan16DeviceScanKernelINS2_10policy_hubIfffmN4cuda3std3__44plusIvEEE10Policy1000EN6thrust24THRUST_300001_SM_1000_NS6detail15normal_iteratorINSD_10device_ptrIfEEEESI_NS0_13ScanTileStateIfLb1EEES9_NS1_10InputValueIfPfEEmfLb0EfEEvT0_T1_T2_iT3_T4_T5_)
        /*014c*/ 	.word	0x00000030


	//----- nvinfo : EIATTR_FRAME_SIZE
	.align		4
.L_100:
        /*0150*/ 	.byte	0x04, 0x11
        /*0152*/ 	.short	(.L_102 - .L_101)
	.align		4
.L_101:
        /*0154*/ 	.word	index@(_ZN3cub18CUB_300001_SM_10006detail4scan16DeviceScanKernelINS2_10policy_hubIfffmN4cuda3std3__44plusIvEEE10Policy1000EN6thrust24THRUST_300001_SM_1000_NS6detail15normal_iteratorINSD_10device_ptrIfEEEESI_NS0_13ScanTileStateIfLb1EEES9_NS1_10InputValueIfPfEEmfLb0EfEEvT0_T1_T2_iT3_T4_T5_)
        /*0158*/ 	.word	0x00000000


	//----- nvinfo : EIATTR_REGCOUNT
	.align		4
.L_102:
        /*015c*/ 	.byte	0x04, 0x2f
        /*015e*/ 	.short	(.L_104 - .L_103)
	.align		4
.L_103:
        /*0160*/ 	.word	index@(_ZN3cub18CUB_300001_SM_10006detail10radix_sort31DeviceRadixSortSingleTileKernelINS1_5radix10policy_hubIffyE10Policy1000ELNS0_9SortOrderE0EffyNS1_21identity_decomposer_tEEEvPKT1_PSA_PKT2_PSE_T3_iiT4_)
        /*0164*/ 	.word	0x00000097


	//----- nvinfo : EIATTR_FRAME_SIZE
	.align		4
.L_104:
        /*0168*/ 	.byte	0x04, 0x11
        /*016a*/ 	.short	(.L_106 - .L_105)
	.align		4
.L_105:
        /*016c*/ 	.word	index@(_ZN3cub18CUB_300001_SM_10006detail10radix_sort31DeviceRadixSortSingleTileKernelINS1_5radix10policy_hubIffyE10Policy1000ELNS0_9SortOrderE0EffyNS1_21identity_decomposer_tEEEvPKT1_PSA_PKT2_PSE_T3_iiT4_)
        /*0170*/ 	.word	0x00000000


	//----- nvinfo : EIATTR_REGCOUNT
	.align		4
.L_106:
        /*0174*/ 	.byte	0x04, 0x2f
        /*0176*/ 	.short	(.L_108 - .L_107)
	.align		4
.L_107:
        /*0178*/ 	.word	index@(_ZN3cub18CUB_300001_SM_10006detail10radix_sort30DeviceRadixSortHistogramKernelINS1_5radix10policy_hubIffyE10Policy1000ELNS0_9SortOrderE0EfyNS1_21identity_decomposer_tEEEvPT2_PKT1_SA_iiT3_)
        /*017c*/ 	.word	0x00000020


	//----- nvinfo : EIATTR_FRAME_SIZE
	.align		4
.L_108:
        /*0180*/ 	.byte	0x04, 0x11
        /*0182*/ 	.short	(.L_110 - .L_109)
	.align		4
.L_109:
        /*0184*/ 	.word	index@(_ZN3cub18CUB_300001_SM_10006detail10radix_sort30DeviceRadixSortHistogramKernelINS1_5radix10policy_hubIffyE10Policy1000ELNS0_9SortOrderE0EfyNS1_21identity_decomposer_tEEEvPT2_PKT1_SA_iiT3_)
        /*0188*/ 	.word	0x00000000


	//----- nvinfo : EIATTR_REGCOUNT
	.align		4
.L_110:
        /*018c*/ 	.byte	0x04, 0x2f
        /*018e*/ 	.short	(.L_112 - .L_111)
	.align		4
.L_111:
        /*0190*/ 	.word	index@(_ZN3cub18CUB_300001_SM_10006detail10radix_sort33DeviceRadixSortExclusiveSumKernelINS1_5radix10policy_hubIffyE10Policy1000EyEEvPT0_)
        /*0194*/ 	.word	0x00000020


	//----- nvinfo : EIATTR_FRAME_SIZE
	.align		4
.L_112:
        /*0198*/ 	.byte	0x04, 0x11
        /*019a*/ 	.short	(.L_114 - .L_113)
	.align		4
.L_113:
        /*019c*/ 	.word	index@(_ZN3cub18CUB_300001_SM_10006detail10radix_sort33DeviceRadixSortExclusiveSumKernelINS1_5radix10policy_hubIffyE10Policy1000EyEEvPT0_)
        /*01a0*/ 	.word	0x00000000


	//----- nvinfo : EIATTR_REGCOUNT
	.align		4
.L_114:
        /*01a4*/ 	.byte	0x04, 0x2f
        /*01a6*/ 	.short	(.L_116 - .L_115)
	.align		4
.L_115:
        /*01a8*/ 	.word	index@(_ZN3cub18CUB_300001_SM_10006detail10radix_sort29DeviceRadixSortOnesweepKernelINS1_5radix10policy_hubIffyE10Policy1000ELNS0_9SortOrderE0EffyiiNS1_21identity_decomposer_tEEEvPT5_SB_PT3_PKSC_PT1_PKSG_PT2_PKSK_T4_iiT6_)
        /*01ac*/ 	.word	0x0000004f


	//----- nvinfo : EIATTR_FRAME_SIZE
	.align		4
.L_116:
        /*01b0*/ 	.byte	0x04, 0x11
        /*01b2*/ 	.short	(.L_118 - .L_117)
	.align		4
.L_117:
        /*01b4*/ 	.word	index@(_ZN3cub18CUB_300001_SM_10006detail10radix_sort29DeviceRadixSortOnesweepKernelINS1_5radix10policy_hubIffyE10Policy1000ELNS0_9SortOrderE0EffyiiNS1_21identity_decomposer_tEEEvPT5_SB_PT3_PKSC_PT1_PKSG_PT2_PKSK_T4_iiT6_)
        /*01b8*/ 	.word	0x00000000


	//----- nvinfo : EIATTR_MIN_STACK_SIZE
	.align		4
.L_118:
        /*01bc*/ 	.byte	0x04, 0x12
        /*01be*/ 	.short	(.L_120 - .L_119)
	.align		4
.L_119:
        /*01c0*/ 	.word	index@(_ZN3cub18CUB_300001_SM_10006detail10radix_sort29DeviceRadixSortOnesweepKernelINS1_5radix10policy_hubIffyE10Policy1000ELNS0_9SortOrderE0EffyiiNS1_21identity_decomposer_tEEEvPT5_SB_PT3_PKSC_PT1_PKSG_PT2_PKSK_T4_iiT6_)
        /*01c4*/ 	.word	0x00000000


	//----- nvinfo : EIATTR_MIN_STACK_SIZE
	.align		4
.L_120:
        /*01c8*/ 	.byte	0x04, 0x12
        /*01ca*/ 	.short	(.L_122 - .L_121)
	.align		4
.L_121:
        /*01cc*/ 	.word	index@(_ZN3cub18CUB_300001_SM_10006detail10radix_sort33DeviceRadixSortExclusiveSumKernelINS1_5radix10policy_hubIffyE10Policy1000EyEEvPT0_)
        /*01d0*/ 	.word	0x00000000


	//----- nvinfo : EIATTR_MIN_STACK_SIZE
	.align		4
.L_122:
        /*01d4*/ 	.byte	0x04, 0x12
        /*01d6*/ 	.short	(.L_124 - .L_123)
	.align		4
.L_123:
        /*01d8*/ 	.word	index@(_ZN3cub18CUB_300001_SM_10006detail10radix_sort30DeviceRadixSortHistogramKernelINS1_5radix10policy_hubIffyE10Policy1000ELNS0_9SortOrderE0EfyNS1_21identity_decomposer_tEEEvPT2_PKT1_SA_iiT3_)
        /*01dc*/ 	.word	0x00000000


	//----- nvinfo : EIATTR_MIN_STACK_SIZE
	.align		4
.L_124:
        /*01e0*/ 	.byte	0x04, 0x12
        /*01e2*/ 	.short	(.L_126 - .L_125)
	.align		4
.L_125:
        /*01e4*/ 	.word	index@(_ZN3cub18CUB_300001_SM_10006detail10radix_sort31DeviceRadixSortSingleTileKernelINS1_5radix10policy_hubIffyE10Policy1000ELNS0_9SortOrderE0EffyNS1_21identity_decomposer_tEEEvPKT1_PSA_PKT2_PSE_T3_iiT4_)
        /*01e8*/ 	.word	0x00000000


	//----- nvinfo : EIATTR_MIN_STACK_SIZE
	.align		4
.L_126:
        /*01ec*/ 	.byte	0x04, 0x12
        /*01ee*/ 	.short	(.L_128 - .L_127)
	.align		4
.L_127:
        /*01f0*/ 	.word	index@(_ZN3cub18CUB_300001_SM_10006detail4scan16DeviceScanKernelINS2_10policy_hubIfffmN4cuda3std3__44plusIvEEE10Policy1000EN6thrust24THRUST_300001_SM_1000_NS6detail15normal_iteratorINSD_10device_ptrIfEEEESI_NS0_13ScanTileStateIfLb1EEES9_NS1_10InputValueIfPfEEmfLb0EfEEvT0_T1_T2_iT3_T4_T5_)
        /*01f4*/ 	.word	0x00000000


	//----- nvinfo : EIATTR_MIN_STACK_SIZE
	.align		4
.L_128:
        /*01f8*/ 	.byte	0x04, 0x12
        /*01fa*/ 	.short	(.L_130 - .L_129)
	.align		4
.L_129:
        /*01fc*/ 	.word	index@(_ZN3cub18CUB_300001_SM_10006detail4scan16DeviceScanKernelINS2_10policy_hubIfffjN4cuda3std3__44plusIvEEE10Policy1000EN6thrust24THRUST_300001_SM_1000_NS6detail15normal_iteratorINSD_10device_ptrIfEEEESI_NS0_13ScanTileStateIfLb1EEES9_NS1_10InputValueIfPfEEjfLb0EfEEvT0_T1_T2_iT3_T4_T5_)
        /*0200*/ 	.word	0x00000000


	//----- nvinfo : EIATTR_MIN_STACK_SIZE
	.align		4
.L_130:
        /*0204*/ 	.byte	0x04, 0x12
        /*0206*/ 	.short	(.L_132 - .L_131)
	.align		4
.L_131:
        /*0208*/ 	.word	index@(_ZN3cub18CUB_300001_SM_10006detail4scan20DeviceScanInitKernelINS0_13ScanTileStateIfLb1EEEEEvT_i)
        /*020c*/ 	.word	0x00000000


	//----- nvinfo : EIATTR_MIN_STACK_SIZE
	.align		4
.L_132:
        /*0210*/ 	.byte	0x04, 0x12
        /*0212*/ 	.short	(.L_134 - .L_133)
	.align		4
.L_133:
        /*0214*/ 	.word	index@(_ZN3cub18CUB_300001_SM_10006detail6reduce28DeviceReduceSingleTileKernelINS2_10policy_hubIfyN4cuda3std3__44plusIfEEE10Policy1000EPfSC_iS9_ffNS7_10__identityEEEvT0_T1_T2_T3_T4_T6_)
        /*0218*/ 	.word	0x00000000


	//----- nvinfo : EIATTR_MIN_STACK_SIZE
	.align		4
.L_134:
        /*021c*/ 	.byte	0x04, 0x12
        /*021e*/ 	.short	(.L_136 - .L_135)
	.align		4
.L_135:
        /*0220*/ 	.word	index@(_ZN3cub18CUB_300001_SM_10006detail6reduce18DeviceReduceKernelINS2_10policy_hubIfyN4cuda3std3__44plusIfEEE10Policy1000EN6thrust24THRUST_300001_SM_1000_NS6detail15normal_iteratorINSD_10device_ptrIfEEEEyS9_fNS7_10__identityEEEvT0_PT3_T1_NS0_13GridEvenShareISN_EET2_T4_)
        /*0224*/ 	.word	0x00000000


	//----- nvinfo : EIATTR_MIN_STACK_SIZE
	.align		4
.L_136:
        /*0228*/ 	.byte	0x04, 0x12
        /*022a*/ 	.short	(.L_138 - .L_137)
	.align		4
.L_137:
        /*022c*/ 	.word	index@(_ZN3cub18CUB_300001_SM_10006detail6reduce28DeviceReduceSingleTileKernelINS2_10policy_hubIfyN4cuda3std3__44plusIfEEE10Policy1000EN6thrust24THRUST_300001_SM_1000_NS6detail15normal_iteratorINSD_10device_ptrIfEEEEPfyS9_ffNS7_10__identityEEEvT0_T1_T2_T3_T4_T6_)
        /*0230*/ 	.word	0x00000000


	//----- nvinfo : EIATTR_MIN_STACK_SIZE
	.align		4
.L_138:
        /*0234*/ 	.byte	0x04, 0x12
        /*0236*/ 	.short	(.L_140 - .L_139)
	.align		4
.L_139:
        /*0238*/ 	.word	index@(_ZN3cub18CUB_300001_SM_10006detail6reduce28DeviceReduceSingleTileKernelINS2_10policy_hubIfjN4cuda3std3__44plusIfEEE10Policy1000EPfSC_iS9_ffNS7_10__identityEEEvT0_T1_T2_T3_T4_T6_)
        /*023c*/ 	.word	0x00000000


	//----- nvinfo : EIATTR_MIN_STACK_SIZE
	.align		4
.L_140:
        /*0240*/ 	.byte	0x04, 0x12
        /*0242*/ 	.short	(.L_142 - .L_141)
	.align		4
.L_141:
        /*0244*/ 	.word	index@(_ZN3cub18CUB_300001_SM_10006detail6reduce18DeviceReduceKernelINS2_10policy_hubIfjN4cuda3std3__44plusIfEEE10Policy1000EN6thrust24THRUST_300001_SM_1000_NS6detail15normal_iteratorINSD_10device_ptrIfEEEEjS9_fNS7_10__identityEEEvT0_PT3_T1_NS0_13GridEvenShareISN_EET2_T4_)
        /*0248*/ 	.word	0x00000000


	//----- nvinfo : EIATTR_MIN_STACK_SIZE
	.align		4
.L_142:
        /*024c*/ 	.byte	0x04, 0x12
        /*024e*/ 	.short	(.L_144 - .L_143)
	.align		4
.L_143:
        /*0250*/ 	.word	index@(_ZN3cub18CUB_300001_SM_10006detail6reduce28DeviceReduceSingleTileKernelINS2_10policy_hubIfjN4cuda3std3__44plusIfEEE10Policy1000EN6thrust24THRUST_300001_SM_1000_NS6detail15normal_iteratorINSD_10device_ptrIfEEEEPfjS9_ffNS7_10__identityEEEvT0_T1_T2_T3_T4_T6_)
        /*0254*/ 	.word	0x00000000


	//----- nvinfo : EIATTR_MIN_STACK_SIZE
	.align		4
.L_144:
        /*0258*/ 	.byte	0x04, 0x12
        /*025a*/ 	.short	(.L_146 - .L_145)
	.align		4
.L_145:
        /*025c*/ 	.word	index@(_ZN3cub18CUB_300001_SM_10006detail8for_each13static_kernelINS2_12policy_hub_t12policy_500_tEmN6thrust24THRUST_300001_SM_1000_NS8cuda_cub20__uninitialized_fill7functorINS7_10device_ptrIfEEfEEEEvT0_T1_)
        /*0260*/ 	.word	0x00000000


	//----- nvinfo : EIATTR_MIN_STACK_SIZE
	.align		4
.L_146:
        /*0264*/ 	.byte	0x04, 0x12
        /*0266*/ 	.short	(.L_148 - .L_147)
	.align		4
.L_147:
        /*0268*/ 	.word	index@(_ZN3cub18CUB_300001_SM_10006detail11EmptyKernelIvEEvv)
        /*026c*/ 	.word	0x00000000


	//----- nvinfo : EIATTR_MIN_STACK_SIZE
	.align		4
.L_148:
        /*0270*/ 	.byte	0x04, 0x12
        /*0272*/ 	.short	(.L_150 - .L_149)
	.align		4
.L_149:
        /*0274*/ 	.word	index@(_Z21insertion_sort_masterPfii)
        /*0278*/ 	.word	0x00000000


	//----- nvinfo : EIATTR_MIN_STACK_SIZE
	.align		4
.L_150:
        /*027c*/ 	.byte	0x04, 0x12
        /*027e*/ 	.short	(.L_152 - .L_151)
	.align		4
.L_151:
        /*0280*/ 	.word	index@(_Z13reduce_kernelPfiiS_S_S_S_S_)
        /*0284*/ 	.word	0x00000000


	//----- nvinfo : EIATTR_MIN_STACK_SIZE
	.align		4
.L_152:
        /*0288*/ 	.byte	0x04, 0x12
        /*028a*/ 	.short	(.L_154 - .L_153)
	.align		4
.L_153:
        /*028c*/ 	.word	index@(_Z12count_kernelPfiS_)
        /*0290*/ 	.word	0x00000000
.L_154:


//--------------------- .nv.compat                --------------------------
	.section	.nv.compat,"",@"SHT_CUDA_COMPAT_INFO"
	.align	4
        /*0000*/ 	.byte	0x02, 0x09, 0x00, 0x00, 0x02, 0x02, 0x01, 0x00, 0x02, 0x05, 0x05, 0x00, 0x03, 0x07, 0x01, 0x01
        /*0010*/ 	.byte	0x02, 0x03, 0x00, 0x00, 0x02, 0x06, 0x01, 0x00, 0x04, 0x0b, 0x08, 0x00, 0x01, 0x00, 0x00, 0x00
        /*0020*/ 	.byte	0x00, 0x00, 0x00, 0x00


//--------------------- .nv.info._ZN3cub18CUB_300001_SM_10006detail10radix_sort29DeviceRadixSortOnesweepKernelINS1_5radix10policy_hubIffyE10Policy1000ELNS0_9SortOrderE0EffyiiNS1_21identity_decomposer_tEEEvPT5_SB_PT3_PKSC_PT1_PKSG_PT2_PKSK_T4_iiT6_ --------------------------
	.section	.nv.info._ZN3cub18CUB_300001_SM_10006detail10radix_sort29DeviceRadixSortOnesweepKernelINS1_5radix10policy_hubIffyE10Policy1000ELNS0_9SortOrderE0EffyiiNS1_21identity_decomposer_tEEEvPT5_SB_PT3_PKSC_PT1_PKSG_PT2_PKSK_T4_iiT6_,"",@"SHT_CUDA_INFO"
	.sectionflags	@""
	.align	4


	//----- nvinfo : EIATTR_CUDA_API_VERSION
	.align		4
        /*0000*/ 	.byte	0x04, 0x37
        /*0002*/ 	.short	(.L_156 - .L_155)
.L_155:
        /*0004*/ 	.word	0x00000082


	//----- nvinfo : EIATTR_KPARAM_INFO
	.align		4
.L_156:
        /*0008*/ 	.byte	0x04, 0x17
        /*000a*/ 	.short	(.L_158 - .L_157)
.L_157:
        /*000c*/ 	.word	0x00000000
        /*0010*/ 	.short	0x000b
        /*0012*/ 	.short	0x004c
        /*0014*/ 	.byte	0x00, 0xf0, 0x05, 0x00


	//----- nvinfo : EIATTR_KPARAM_INFO
	.align		4
.L_158:
        /*0018*/ 	.byte	0x04, 0x17
        /*001a*/ 	.short	(.L_160 - .L_159)
.L_159:
        /*001c*/ 	.word	0x00000000
        /*0020*/ 	.short	0x000a
        /*0022*/ 	.short	0x0048
        /*0024*/ 	.byte	0x00, 0xf0, 0x11, 0x00


	//----- nvinfo : EIATTR_KPARAM_INFO
	.align		4
.L_160:
        /*0028*/ 	.byte	0x04, 0x17
        /*002a*/ 	.short	(.L_162 - .L_161)
.L_161:
        /*002c*/ 	.word	0x00000000
        /*0030*/ 	.short	0x0009
        /*0032*/ 	.short	0x0044
        /*0034*/ 	.byte	0x00, 0xf0, 0x11, 0x00


	//----- nvinfo : EIATTR_KPARAM_INFO
	.align		4
.L_162:
        /*0038*/ 	.byte	0x04, 0x17
        /*003a*/ 	.short	(.L_164 - .L_163)
.L_163:
        /*003c*/ 	.word	0x00000000
        /*0040*/ 	.short	0x0008
        /*0042*/ 	.short	0x0040
        /*0044*/ 	.byte	0x00, 0xf0, 0x11, 0x00


	//----- nvinfo : EIATTR_KPARAM_INFO
	.align		4
.L_164:
        /*0048*/ 	.byte	0x04, 0x17
        /*004a*/ 	.short	(.L_166 - .L_165)
.L_165:
        /*004c*/ 	.word	0x00000000
        /*0050*/ 	.short	0x0007
        /*0052*/ 	.short	0x0038
        /*0054*/ 	.byte	0x00, 0xf5, 0x21, 0x00


	//----- nvinfo : EIATTR_KPARAM_INFO
	.align		4
.L_166:
        /*0058*/ 	.byte	0x04, 0x17
        /*005a*/ 	.short	(.L_168 - .L_167)
.L_167:
        /*005c*/ 	.word	0x00000000
        /*0060*/ 	.short	0x0006
        /*0062*/ 	.short	0x0030
        /*0064*/ 	.byte	0x00, 0xf5, 0x21, 0x00


	//----- nvinfo : EIATTR_KPARAM_INFO
	.align		4
.L_168:
        /*0068*/ 	.byte	0x04, 0x17
        /*006a*/ 	.short	(.L_170 - .L_169)
.L_169:
        /*006c*/ 	.word	0x00000000
        /*0070*/ 	.short	0x0005
        /*0072*/ 	.short	0x0028
        /*0074*/ 	.byte	0x00, 0xf5, 0x21, 0x00


	//----- nvinfo : EIATTR_KPARAM_INFO
	.align		4
.L_170:
        /*0078*/ 	.byte	0x04, 0x17
        /*007a*/ 	.short	(.L_172 - .L_171)
.L_171:
        /*007c*/ 	.word	0x00000000
        /*0080*/ 	.short	0x0004
        /*0082*/ 	.short	0x0020
        /*0084*/ 	.byte	0x00, 0xf5, 0x21, 0x00


	//----- nvinfo : EIATTR_KPARAM_INFO
	.align		4
.L_172:
        /*0088*/ 	.byte	0x04, 0x17
        /*008a*/ 	.short	(.L_174 - .L_173)
.L_173:
        /*008c*/ 	.word	0x00000000
        /*0090*/ 	.short	0x0003
        /*0092*/ 	.short	0x0018
        /*0094*/ 	.byte	0x00, 0xf5, 0x21, 0x00


	//----- nvinfo : EIATTR_KPARAM_INFO
	.align		4
.L_174:
        /*0098*/ 	.byte	0x04, 0x17
        /*009a*/ 	.short	(.L_176 - .L_175)
.L_175:
        /*009c*/ 	.word	0x00000000
        /*00a0*/ 	.short	0x0002
        /*00a2*/ 	.short	0x0010
        /*00a4*/ 	.byte	0x00, 0xf5, 0x21, 0x00


	//----- nvinfo : EIATTR_KPARAM_INFO
	.align		4
.L_176:
        /*00a8*/ 	.byte	0x04, 0x17
        /*00aa*/ 	.short	(.L_178 - .L_177)
.L_177:
        /*00ac*/ 	.word	0x00000000
        /*00b0*/ 	.short	0x0001
        /*00b2*/ 	.short	0x0008
        /*00b4*/ 	.byte	0x00, 0xf5, 0x21, 0x00


	//----- nvinfo : EIATTR_KPARAM_INFO
	.align		4
.L_178:
        /*00b8*/ 	.byte	0x04, 0x17
        /*00ba*/ 	.short	(.L_180 - .L_179)
.L_179:
        /*00bc*/ 	.word	0x00000000
        /*00c0*/ 	.short	0x0000
        /*00c2*/ 	.short	0x0000
        /*00c4*/ 	.byte	0x00, 0xf5, 0x21, 0x00


	//----- nvinfo : EIATTR_SPARSE_MMA_MASK
	.align		4
.L_180:
        /*00c8*/ 	.byte	0x03, 0x50
        /*00ca*/ 	.short	0x0000


	//----- nvinfo : EIATTR_MAXREG_COUNT
	.align		4
        /*00cc*/ 	.byte	0x03, 0x1b
        /*00ce*/ 	.short	0x00a8


	//----- nvinfo : EIATTR_NUM_BARRIERS
	.align		4
        /*00d0*/ 	.byte	0x02, 0x4c
        /*00d2*/ 	.byte	0x01
	.zero		1


	//----- nvinfo : EIATTR_MERCURY_ISA_VERSION
	.align		4
        /*00d4*/ 	.byte	0x03, 0x5f
        /*00d6*/ 	.short	0x0101


	//----- nvinfo : EIATTR_COOP_GROUP_MASK_REGIDS
	.align		4
        /*00d8*/ 	.byte	0x04, 0x29
        /*00da*/ 	.short	(.L_182 - .L_181)


	//   ....[0]....
.L_181:
        /*00dc*/ 	.word	0xffffffff


	//   ....[1]....
        /*00e0*/ 	.word	0x05000000


	//   ....[2]....
        /*00e4*/ 	.word	0xffffffff


	//   ....[3]....
        /*00e8*/ 	.word	0xffffffff


	//   ....[4]....
        /*00ec*/ 	.word	0xffffffff


	//   ....[5]....
        /*00f0*/ 	.word	0xffffffff


	//   ....[6]....
        /*00f4*/ 	.word	0xffffffff


	//   ....[7]....
        /*00f8*/ 	.word	0xffffffff


	//   ....[8]....
        /*00fc*/ 	.word	0xffffffff


	//   ....[9]....
        /*0100*/ 	.word	0xffffffff


	//   ....[10]....
        /*0104*/ 	.word	0xffffffff


	//   ....[11]....
        /*0108*/ 	.word	0xffffffff


	//   ....[12]....
        /*010c*/ 	.word	0xffffffff


	//   ....[13]....
        /*0110*/ 	.word	0xffffffff


	//   ....[14]....
        /*0114*/ 	.word	0xffffffff


	//   ....[15]....
        /*0118*/ 	.word	0xffffffff


	//   ....[16]....
        /*011c*/ 	.word	0xffffffff


	//   ....[17]....
        /*0120*/ 	.word	0xffffffff


	//   ....[18]....
        /*0124*/ 	.word	0xffffffff


	//   ....[19]....
        /*0128*/ 	.word	0xffffffff


	//   ....[20]....
        /*012c*/ 	.word	0xffffffff


	//   ....[21]....
        /*0130*/ 	.word	0xffffffff


	//   ....[22]....
        /*0134*/ 	.word	0xffffffff


	//   ....[23]....
        /*0138*/ 	.word	0xffffffff


	//   ....[24]....
        /*013c*/ 	.word	0xffffffff


	//   ....[25]....
        /*0140*/ 	.word	0xffffffff


	//   ....[26]....
        /*0144*/ 	.word	0xffffffff


	//   ....[27]....
        /*0148*/ 	.word	0xffffffff


	//   ....[28]....
        /*014c*/ 	.word	0xffffffff


	//   ....[29]....
        /*0150*/ 	.word	0xffffffff


	//   ....[30]....
        /*0154*/ 	.word	0xffffffff


	//   ....[31]....
        /*0158*/ 	.word	0xffffffff


	//   ....[32]....
        /*015c*/ 	.word	0xffffffff


	//   ....[33]....
        /*0160*/ 	.word	0xffffffff


	//   ....[34]....
        /*0164*/ 	.word	0xffffffff


	//   ....[35]....
        /*0168*/ 	.word	0xffffffff


	//   ....[36]....
        /*016c*/ 	.word	0xffffffff


	//   ....[37]....
        /*0170*/ 	.word	0xffffffff


	//   ....[38]....
        /*0174*/ 	.word	0xffffffff


	//   ....[39]....
        /*0178*/ 	.word	0xffffffff


	//   ....[40]....
        /*017c*/ 	.word	0xffffffff


	//   ....[41]....
        /*0180*/ 	.word	0xffffffff


	//   ....[42]....
        /*0184*/ 	.word	0xffffffff


	//   ....[43]....
        /*0188*/ 	.word	0xffffffff


	//   ....[44]....
        /*018c*/ 	.word	0xffffffff


	//   ....[45]....
        /*0190*/ 	.word	0xffffffff


	//   ....[46]....
        /*0194*/ 	.word	0xffffffff


	//   ....[47]....
        /*0198*/ 	.word	0xffffffff


	//   ....[48]....
        /*019c*/ 	.word	0xffffffff


	//   ....[49]....
        /*01a0*/ 	.word	0xffffffff


	//   ....[50]....
        /*01a4*/ 	.word	0xffffffff


	//   ....[51]....
        /*01a8*/ 	.word	0xffffffff


	//   ....[52]....
        /*01ac*/ 	.word	0xffffffff


	//   ....[53]....
        /*01b0*/ 	.word	0xffffffff


	//   ....[54]....
        /*01b4*/ 	.word	0xffffffff


	//   ....[55]....
        /*01b8*/ 	.word	0xffffffff


	//   ....[56]....
        /*01bc*/ 	.word	0xffffffff


	//   ....[57]....
        /*01c0*/ 	.word	0xffffffff


	//   ....[58]....
        /*01c4*/ 	.word	0xffffffff


	//   ....[59]....
        /*01c8*/ 	.word	0xffffffff


	//   ....[60]....
        /*01cc*/ 	.word	0xffffffff


	//   ....[61]....
        /*01d0*/ 	.word	0xffffffff


	//   ....[62]....
        /*01d4*/ 	.word	0xffffffff


	//   ....[63]....
        /*01d8*/ 	.word	0xffffffff


	//   ....[64]....
        /*01dc*/ 	.word	0xffffffff


	//   ....[65]....
        /*01e0*/ 	.word	0xffffffff


	//   ....[66]....
        /*01e4*/ 	.word	0xffffffff


	//   ....[67]....
        /*01e8*/ 	.word	0xffffffff


	//   ....[68]....
        /*01ec*/ 	.word	0xffffffff


	//   ....[69]....
        /*01f0*/ 	.word	0xffffffff


	//   ....[70]....
        /*01f4*/ 	.word	0xffffffff


	//   ....[71]....
        /*01f8*/ 	.word	0xffffffff


	//   ....[72]....
        /*01fc*/ 	.word	0xffffffff


	//   ....[73]....
        /*0200*/ 	.word	0xffffffff


	//   ....[74]....
        /*0204*/ 	.word	0xffffffff


	//   ....[75]....
        /*0208*/ 	.word	0xffffffff


	//   ....[76]....
        /*020c*/ 	.word	0xffffffff


	//   ....[77]....
        /*0210*/ 	.word	0xffffffff


	//   ....[78]....
        /*0214*/ 	.word	0xffffffff


	//   ....[79]....
        /*0218*/ 	.word	0xffffffff


	//   ....[80]....
        /*021c*/ 	.word	0xffffffff


	//   ....[81]....
        /*0220*/ 	.word	0xffffffff


	//   ....[82]....
        /*0224*/ 	.word	0xffffffff


	//   ....[83]....
        /*0228*/ 	.word	0xffffffff


	//   ....[84]....
        /*022c*/ 	.word	0xffffffff


	//   ....[85]....
        /*0230*/ 	.word	0xffffffff


	//   ....[86]....
        /*0234*/ 	.word	0xffffffff


	//   ....[87]....
        /*0238*/ 	.word	0xffffffff


	//   ....[88]....
        /*023c*/ 	.word	0xffffffff


	//   ....[89]....
        /*0240*/ 	.word	0xffffffff


	//   ....[90]....
        /*0244*/ 	.word	0xffffffff


	//   ....[91]....
        /*0248*/ 	.word	0xffffffff


	//   ....[92]....
        /*024c*/ 	.word	0xffffffff


	//   ....[93]....
        /*0250*/ 	.word	0xffffffff


	//   ....[94]....
        /*0254*/ 	.word	0xffffffff


	//   ....[95]....
        /*0258*/ 	.word	0xffffffff


	//   ....[96]....
        /*025c*/ 	.word	0xffffffff


	//   ....[97]....
        /*0260*/ 	.word	0xffffffff


	//   ....[98]....
        /*0264*/ 	.word	0xffffffff


	//   ....[99]....
        /*0268*/ 	.word	0xffffffff


	//   ....[100]....
        /*026c*/ 	.word	0xffffffff


	//   ....[101]....
        /*0270*/ 	.word	0xffffffff


	//   ....[102]....
        /*0274*/ 	.word	0xffffffff


	//   ....[103]....
        /*0278*/ 	.word	0xffffffff


	//   ....[104]....
        /*027c*/ 	.word	0xffffffff


	//   ....[105]....
        /*0280*/ 	.word	0xffffffff


	//   ....[106]....
        /*0284*/ 	.word	0xffffffff


	//   ....[107]....
        /*0288*/ 	.word	0xffffffff


	//   ....[108]....
        /*028c*/ 	.word	0xffffffff


	//   ....[109]....
        /*0290*/ 	.word	0xffffffff


	//   ....[110]....
        /*0294*/ 	.word	0xffffffff


	//   ....[111]....
        /*0298*/ 	.word	0xffffffff


	//   ....[112]....
        /*029c*/ 	.word	0xffffffff


	//   ....[113]....
        /*02a0*/ 	.word	0xffffffff


	//   ....[114]....
        /*02a4*/ 	.word	0xffffffff


	//   ....[115]....
        /*02a8*/ 	.word	0xffffffff


	//   ....[116]....
        /*02ac*/ 	.word	0xffffffff


	//   ....[117]....
        /*02b0*/ 	.word	0xffffffff


	//   ....[118]....
        /*02b4*/ 	.word	0xffffffff


	//   ....[119]....
        /*02b8*/ 	.word	0xffffffff


	//   ....[120]....
        /*02bc*/ 	.word	0xffffffff


	//   ....[121]....
        /*02c0*/ 	.word	0xffffffff


	//   ....[122]....
        /*02c4*/ 	.word	0xffffffff


	//   ....[123]....
        /*02c8*/ 	.word	0xffffffff


	//   ....[124]....
        /*02cc*/ 	.word	0xffffffff


	//   ....[125]....
        /*02d0*/ 	.word	0xffffffff


	//   ....[126]....
        /*02d4*/ 	.word	0xffffffff


	//   ....[127]....
        /*02d8*/ 	.word	0xffffffff


	//   ....[128]....
        /*02dc*/ 	.word	0xffffffff


	//   ....[129]....
        /*02e0*/ 	.word	0xffffffff


	//   ....[130]....
        /*02e4*/ 	.word	0xffffffff


	//   ....[131]....
        /*02e8*/ 	.word	0xffffffff


	//   ....[132]....
        /*02ec*/ 	.word	0xffffffff


	//   ....[133]....
        /*02f0*/ 	.word	0xffffffff


	//   ....[134]....
        /*02f4*/ 	.word	0xffffffff


	//   ....[135]....
        /*02f8*/ 	.word	0xffffffff


	//   ....[136]....
        /*02fc*/ 	.word	0xffffffff


	//   ....[137]....
        /*0300*/ 	.word	0xffffffff


	//   ....[138]....
        /*0304*/ 	.word	0xffffffff


	//   ....[139]....
        /*0308*/ 	.word	0xffffffff


	//   ....[140]....
        /*030c*/ 	.word	0xffffffff


	//   ....[141]....
        /*0310*/ 	.word	0xffffffff


	//   ....[142]....
        /*0314*/ 	.word	0xffffffff


	//   ....[143]....
        /*0318*/ 	.word	0xffffffff


	//   ....[144]....
        /*031c*/ 	.word	0xffffffff


	//   ....[145]....
        /*0320*/ 	.word	0xffffffff


	//   ....[146]....
        /*0324*/ 	.word	0xffffffff


	//   ....[147]....
        /*0328*/ 	.word	0xffffffff


	//   ....[148]....
        /*032c*/ 	.word	0xffffffff


	//   ....[149]....
        /*0330*/ 	.word	0xffffffff


	//   ....[150]....
        /*0334*/ 	.word	0xffffffff


	//   ....[151]....
        /*0338*/ 	.word	0xffffffff


	//   ....[152]....
        /*033c*/ 	.word	0xffffffff


	//   ....[153]....
        /*0340*/ 	.word	0xffffffff


	//   ....[154]....
        /*0344*/ 	.word	0xffffffff


	//   ....[155]....
        /*0348*/ 	.word	0xffffffff


	//   ....[156]....
        /*034c*/ 	.word	0xffffffff


	//   ....[157]....
        /*0350*/ 	.word	0xffffffff


	//   ....[158]....
        /*0354*/ 	.word	0xffffffff


	//   ....[159]....
        /*0358*/ 	.word	0xffffffff


	//   ....[160]....
        /*035c*/ 	.word	0x0500001c


	//   ....[161]....
        /*0360*/ 	.word	0xffffffff


	//   ....[162]....
        /*0364*/ 	.word	0xffffffff


	//   ....[163]....
        /*0368*/ 	.word	0xffffffff


	//   ....[164]....
        /*036c*/ 	.word	0xffffffff


	//   ....[165]....
        /*0370*/ 	.word	0xffffffff


	//   ....[166]....
        /*0374*/ 	.word	0xffffffff


	//   ....[167]....
        /*0378*/ 	.word	0xffffffff


	//   ....[168]....
        /*037c*/ 	.word	0xffffffff


	//   ....[169]....
        /*0380*/ 	.word	0xffffffff


	//   ....[170]....
        /*0384*/ 	.word	0xffffffff


	//   ....[171]....
        /*0388*/ 	.word	0xffffffff


	//   ....[172]....
        /*038c*/ 	.word	0xffffffff


	//   ....[173]....
        /*0390*/ 	.word	0xffffffff


	//   ....[174]....
        /*0394*/ 	.word	0xffffffff


	//   ....[175]....
        /*0398*/ 	.word	0xffffffff


	//   ....[176]....
        /*039c*/ 	.word	0xffffffff


	//   ....[177]....
        /*03a0*/ 	.word	0xffffffff


	//   ....[178]....
        /*03a4*/ 	.word	0xffffffff


	//   ....[179]....
        /*03a8*/ 	.word	0xffffffff


	//   ....[180]....
        /*03ac*/ 	.word	0xffffffff


	//   ....[181]....
        /*03b0*/ 	.word	0xffffffff


	//   ....[182]....
        /*03b4*/ 	.word	0xffffffff


	//   ....[183]....
        /*03b8*/ 	.word	0xffffffff


	//   ....[184]....
        /*03bc*/ 	.word	0xffffffff


	//   ....[185]....
        /*03c0*/ 	.word	0xffffffff


	//   ....[186]....
        /*03c4*/ 	.word	0xffffffff


	//   ....[187]....
        /*03c8*/ 	.word	0xffffffff


	//   ....[188]....
        /*03cc*/ 	.word	0xffffffff


	//   ....[189]....
        /*03d0*/ 	.word	0xffffffff


	//   ....[190]....
        /*03d4*/ 	.word	0xffffffff


	//   ....[191]....
        /*03d8*/ 	.word	0xffffffff


	//   ....[192]....
        /*03dc*/ 	.word	0xffffffff


	//   ....[193]....
        /*03e0*/ 	.word	0xffffffff


	//   ....[194]....
        /*03e4*/ 	.word	0xffffffff


	//   ....[195]....
        /*03e8*/ 	.word	0xffffffff


	//   ....[196]....
        /*03ec*/ 	.word	0xffffffff


	//   ....[197]....
        /*03f0*/ 	.word	0xffffffff


	//   ....[198]....
        /*03f4*/ 	.word	0xffffffff


	//   ....[199]....
        /*03f8*/ 	.word	0xffffffff


	//   ....[200]....
        /*03fc*/ 	.word	0xffffffff


	//   ....[201]....
        /*0400*/ 	.word	0xffffffff


	//   ....[202]....
        /*0404*/ 	.word	0xffffffff


	//   ....[203]....
        /*0408*/ 	.word	0xffffffff


	//   ....[204]....
        /*040c*/ 	.word	0xffffffff


	//   ....[205]....
        /*0410*/ 	.word	0xffffffff


	//   ....[206]....
        /*0414*/ 	.word	0xffffffff


	//   ....[207]....
        /*0418*/ 	.word	0xffffffff


	//   ....[208]....
        /*041c*/ 	.word	0xffffffff


	//   ....[209]....
        /*0420*/ 	.word	0xffffffff


	//   ....[210]....
        /*0424*/ 	.word	0xffffffff


	//   ....[211]....
        /*0428*/ 	.word	0xffffffff


	//   ....[212]....
        /*042c*/ 	.word	0xffffffff


	//   ....[213]....
        /*0430*/ 	.word	0xffffffff


	//   ....[214]....
        /*0434*/ 	.word	0xffffffff


	//   ....[215]....
        /*0438*/ 	.word	0xffffffff


	//   ....[216]....
        /*043c*/ 	.word	0xffffffff


	//   ....[217]....
        /*0440*/ 	.word	0xffffffff


	//   ....[218]....
        /*0444*/ 	.word	0xffffffff


	//   ....[219]....
        /*0448*/ 	.word	0xffffffff


	//   ....[220]....
        /*044c*/ 	.word	0xffffffff


	//   ....[221]....
        /*0450*/ 	.word	0xffffffff


	//   ....[222]....
        /*0454*/ 	.word	0xffffffff


	//   ....[223]....
        /*0458*/ 	.word	0xffffffff


	//   ....[224]....
        /*045c*/ 	.word	0xffffffff


	//   ....[225]....
        /*0460*/ 	.word	0xffffffff


	//   ....[226]....
        /*0464*/ 	.word	0xffffffff


	//   ....[227]....
        /*0468*/ 	.word	0xffffffff


	//   ....[228]....
        /*046c*/ 	.word	0xffffffff


	//   ....[229]....
        /*0470*/ 	.word	0x0500003f


	//   ....[230]....
        /*0474*/ 	.word	0x0500003f


	//   ....[231]....
        /*0478*/ 	.word	0x0500003f


	//   ....[232]....
        /*047c*/ 	.word	0x0500003f


	//   ....[233]....
        /*0480*/ 	.word	0x0500003f


	//----- nvinfo : EIATTR_COOP_GROUP_INSTR_OFFSETS
	.align		4
.L_182:
        /*0484*/ 	.byte	0x04, 0x28
        /*0486*/ 	.short	(.L_184 - .L_183)


	//   ....[0]....
.L_183:
        /*0488*/ 	.word	0x00001180


	//   ....[1]....
        /*048c*/ 	.word	0x00001ca0


	//   ....[2]....
        /*0490*/ 	.word	0x00003220


	//   ....[3]....
        /*0494*/ 	.word	0x00003240


	//   ....[4]....
        /*0498*/ 	.word	0x00003260


	//   ....[5]....
        /*049c*/ 	.word	0x00003280


	//   ....[6]....
        /*04a0*/ 	.word	0x000032a0


	//   ....[7]....
        /*04a4*/ 	.word	0x00003730


	//   ....[8]....
        /*04a8*/ 	.word	0x00003740


	//   ....[9]....
        /*04ac*/ 	.word	0x00003760


	//   ....[10]....
        /*04b0*/ 	.word	0x00003780


	//   ....[11]....
        /*04b4*/ 	.word	0x000037d0


	//   ....[12]....
        /*04b8*/ 	.word	0x00003800


	//   ....[13]....
        /*04bc*/ 	.word	0x00003850


	//   ....[14]....
        /*04c0*/ 	.word	0x00003890


	//   ....[15]....
        /*04c4*/ 	.word	0x00003980


	//   ....[16]....
        /*04c8*/ 	.word	0x000039a0


	//   ....[17]....
        /*04cc*/ 	.word	0x000039b0


	//   ....[18]....
        /*04d0*/ 	.word	0x000039d0


	//   ....[19]....
        /*04d4*/ 	.word	0x00003a10


	//   ....[20]....
        /*04d8*/ 	.word	0x00003a40


	//   ....[21]....
        /*04dc*/ 	.word	0x00003a80


	//   ....[22]....
        /*04e0*/ 	.word	0x00003aa0


	//   ....[23]....
        /*04e4*/ 	.word	0x00003ac0


	//   ....[24]....
        /*04e8*/ 	.word	0x00003bc0


	//   ....[25]....
        /*04ec*/ 	.word	0x00003bf0


	//   ....[26]....
        /*04f0*/ 	.word	0x00003c00


	//   ....[27]....
        /*04f4*/ 	.word	0x00003c30


	//   ....[28]....
        /*04f8*/ 	.word	0x00003c50


	//   ....[29]....
        /*04fc*/ 	.word	0x00003ca0


	//   ....[30]....
        /*0500*/ 	.word	0x00003cc0


	//   ....[31]....
        /*0504*/ 	.word	0x00003d00


	//   ....[32]....
        /*0508*/ 	.word	0x00003d20


	//   ....[33]....
        /*050c*/ 	.word	0x00003e00


	//   ....[34]....
        /*0510*/ 	.word	0x00003e20


	//   ....[35]....
        /*0514*/ 	.word	0x00003e30


	//   ....[36]....
        /*0518*/ 	.word	0x00003e60


	//   ....[37]....
        /*051c*/ 	.word	0x00003e90


	//   ....[38]....
        /*0520*/ 	.word	0x00003ee0


	//   ....[39]....
        /*0524*/ 	.word	0x00003ef0


	//   ....[40]....
        /*0528*/ 	.word	0x00003f30


	//   ....[41]....
        /*052c*/ 	.word	0x00003f60


	//   ....[42]....
        /*0530*/ 	.word	0x00004040


	//   ....[43]....
        /*0534*/ 	.word	0x00004060


	//   ....[44]....
        /*0538*/ 	.word	0x00004070


	//   ....[45]....
        /*053c*/ 	.word	0x000040c0


	//   ....[46]....
        /*0540*/ 	.word	0x000040f0


	//   ....[47]....
        /*0544*/ 	.word	0x00004120


	//   ....[48]....
        /*0548*/ 	.word	0x00004150


	//   ....[49]....
        /*054c*/ 	.word	0x00004180


	//   ....[50]....
        /*0550*/ 	.word	0x000041b0


	//   ....[51]....
        /*0554*/ 	.word	0x00004280


	//   ....[52]....
        /*0558*/ 	.word	0x000042b0


	//   ....[53]....
        /*055c*/ 	.word	0x000042c0


	//   ....[54]....
        /*0560*/ 	.word	0x00004310


	//   ....[55]....
        /*0564*/ 	.word	0x00004340


	//   ....[56]....
        /*0568*/ 	.word	0x00004370


	//   ....[57]....
        /*056c*/ 	.word	0x000043a0


	//   ....[58]....
        /*0570*/ 	.word	0x000043d0


	//   ....[59]....
        /*0574*/ 	.word	0x00004400


	//   ....[60]....
        /*0578*/ 	.word	0x000044e0


	//   ....[61]....
        /*057c*/ 	.word	0x000044f0


	//   ....[62]....
        /*0580*/ 	.word	0x00004540


	//   ....[63]....
        /*0584*/ 	.word	0x00004570


	//   ....[64]....
        /*0588*/ 	.word	0x000045a0


	//   ....[65]....
        /*058c*/ 	.word	0x000045d0


	//   ....[66]....
        /*0590*/ 	.word	0x00004600


	//   ....[67]....
        /*0594*/ 	.word	0x00004630


	//   ....[68]....
        /*0598*/ 	.word	0x00004660


	//   ....[69]....
        /*059c*/ 	.word	0x00004720


	//   ....[70]....
        /*05a0*/ 	.word	0x00004730


	//   ....[71]....
        /*05a4*/ 	.word	0x00004780


	//   ....[72]....
        /*05a8*/ 	.word	0x000047b0


	//   ....[73]....
        /*05ac*/ 	.word	0x000047e0


	//   ....[74]....
        /*05b0*/ 	.word	0x00004810


	//   ....[75]....
        /*05b4*/ 	.word	0x00004840


	//   ....[76]....
        /*05b8*/ 	.word	0x00004870


	//   ....[77]....
        /*05bc*/ 	.word	0x000048a0


	//   ....[78]....
        /*05c0*/ 	.word	0x00004970


	//   ....[79]....
        /*05c4*/ 	.word	0x00004980


	//   ....[80]....
        /*05c8*/ 	.word	0x000049d0


	//   ....[81]....
        /*05cc*/ 	.word	0x00004a00


	//   ....[82]....
        /*05d0*/ 	.word	0x00004a30


	//   ....[83]....
        /*05d4*/ 	.word	0x00004a60


	//   ....[84]....
        /*05d8*/ 	.word	0x00004a90


	//   ....[85]....
        /*05dc*/ 	.word	0x00004ac0


	//   ....[86]....
        /*05e0*/ 	.word	0x00004af0


	//   ....[87]....
        /*05e4*/ 	.word	0x00004bc0


	//   ....[88]....
        /*05e8*/ 	.word	0x00004bd0


	//   ....[89]....
        /*05ec*/ 	.word	0x00004c20


	//   ....[90]....
        /*05f0*/ 	.word	0x00004c50


	//   ....[91]....
        /*05f4*/ 	.word	0x00004c80


	//   ....[92]....
        /*05f8*/ 	.word	0x00004cb0


	//   ....[93]....
        /*05fc*/ 	.word	0x00004ce0


	//   ....[94]....
        /*0600*/ 	.word	0x00004d10


	//   ....[95]....
        /*0604*/ 	.word	0x00004d40


	//   ....[96]....
        /*0608*/ 	.word	0x00004e00


	//   ....[97]....
        /*060c*/ 	.word	0x00004e10


	//   ....[98]....
        /*0610*/ 	.word	0x00004e40


	//   ....[99]....
        /*0614*/ 	.word	0x00004e70


	//   ....[100]....
        /*0618*/ 	.word	0x00004ea0


	//   ....[101]....
        /*061c*/ 	.word	0x00004ed0


	//   ....[102]....
        /*0620*/ 	.word	0x00004f00


	//   ....[103]....
        /*0624*/ 	.word	0x00004f30


	//   ....[104]....
        /*0628*/ 	.word	0x00004f60


	//   ....[105]....
        /*062c*/ 	.word	0x00005040


	//   ....[106]....
        /*0630*/ 	.word	0x00005070


	//   ....[107]....
        /*0634*/ 	.word	0x00005080


	//   ....[108]....
        /*0638*/ 	.word	0x000050d0


	//   ....[109]....
        /*063c*/ 	.word	0x00005100


	//   ....[110]....
        /*0640*/ 	.word	0x00005130


	//   ....[111]....
        /*0644*/ 	.word	0x00005160


	//   ....[112]....
        /*0648*/ 	.word	0x00005190


	//   ....[113]....
        /*064c*/ 	.word	0x000051c0


	//   ....[114]....
        /*0650*/ 	.word	0x00005290


	//   ....[115]....
        /*0654*/ 	.word	0x000052b0


	//   ....[116]....
        /*0658*/ 	.word	0x000052c0


	//   ....[117]....
        /*065c*/ 	.word	0x00005310


	//   ....[118]....
        /*0660*/ 	.word	0x00005340


	//   ....[119]....
        /*0664*/ 	.word	0x00005370


	//   ....[120]....
        /*0668*/ 	.word	0x000053a0


	//   ....[121]....
        /*066c*/ 	.word	0x000053d0


	//   ....[122]....
        /*0670*/ 	.word	0x00005400


	//   ....[123]....
        /*0674*/ 	.word	0x000054e0


	//   ....[124]....
        /*0678*/ 	.word	0x00005500


	//   ....[125]....
        /*067c*/ 	.word	0x00005510


	//   ....[126]....
        /*0680*/ 	.word	0x00005540


	//   ....[127]....
        /*0684*/ 	.word	0x000055a0


	//   ....[128]....
        /*0688*/ 	.word	0x000055d0


	//   ....[129]....
        /*068c*/ 	.word	0x00005600


	//   ....[130]....
        /*0690*/ 	.word	0x00005630


	//   ....[131]....
        /*0694*/ 	.word	0x00005660


	//   ....[132]....
        /*0698*/ 	.word	0x00005730


	//   ....[133]....
        /*069c*/ 	.word	0x00005760


	//   ....[134]....
        /*06a0*/ 	.word	0x00005770


	//   ....[135]....
        /*06a4*/ 	.word	0x000057c0


	//   ....[136]....
        /*06a8*/ 	.word	0x000057f0


	//   ....[137]....
        /*06ac*/ 	.word	0x00005820


	//   ....[138]....
        /*06b0*/ 	.word	0x00005850


	//   ....[139]....
        /*06b4*/ 	.word	0x00005880


	//   ....[140]....
        /*06b8*/ 	.word	0x000058b0


	//   ....[141]....
        /*06bc*/ 	.word	0x00005980


	//   ....[142]....
        /*06c0*/ 	.word	0x000059a0


	//   ....[143]....
        /*06c4*/ 	.word	0x000059b0


	//   ....[144]....
        /*06c8*/ 	.word	0x00005a00


	//   ....[145]....
        /*06cc*/ 	.word	0x00005a30


	//   ....[146]....
        /*06d0*/ 	.word	0x00005a60


	//   ....[147]....
        /*06d4*/ 	.word	0x00005a90


	//   ....[148]....
        /*06d8*/ 	.word	0x00005ac0


	//   ....[149]....
        /*06dc*/ 	.word	0x00005af0


	//   ....[150]....
        /*06e0*/ 	.word	0x00005bc0


	//   ....[151]....
        /*06e4*/ 	.word	0x00005be0


	//   ....[152]....
        /*06e8*/ 	.word	0x00005bf0


	//   ....[153]....
        /*06ec*/ 	.word	0x00005c40


	//   ....[154]....
        /*06f0*/ 	.word	0x00005c70


	//   ....[155]....
        /*06f4*/ 	.word	0x00005ca0


	//   ....[156]....
        /*06f8*/ 	.word	0x00005cd0


	//   ....[157]....
        /*06fc*/ 	.word	0x00005d00


	//   ....[158]....
        /*0700*/ 	.word	0x00005d30


	//   ....[159]....
        /*0704*/ 	.word	0x00005df0


	//   ....[160]....
        /*0708*/ 	.word	0x000062f0


	//   ....[161]....
        /*070c*/ 	.word	0x00006650


	//   ....[162]....
        /*0710*/ 	.word	0x00006750


	//   ....[163]....
        /*0714*/ 	.word	0x00006850


	//   ....[164]....
        /*0718*/ 	.word	0x00006950


	//   ....[165]....
        /*071c*/ 	.word	0x00006a50


	//   ....[166]....
        /*0720*/ 	.word	0x00006b50


	//   ....[167]....
        /*0724*/ 	.word	0x00006c50


	//   ....[168]....
        /*0728*/ 	.word	0x00006d50


	//   ....[169]....
        /*072c*/ 	.word	0x00006e50


	//   ....[170]....
        /*0730*/ 	.word	0x00006f50


	//   ....[171]....
        /*0734*/ 	.word	0x00007050


	//   ....[172]....
        /*0738*/ 	.word	0x00007150


	//   ....[173]....
        /*073c*/ 	.word	0x00007250


	//   ....[174]....
        /*0740*/ 	.word	0x00007350


	//   ....[175]....
        /*0744*/ 	.word	0x00007450


	//   ....[176]....
        /*0748*/ 	.word	0x00007550


	//   ....[177]....
        /*074c*/ 	.word	0x00007650


	//   ....[178]....
        /*0750*/ 	.word	0x00007870


	//   ....[179]....
        /*0754*/ 	.word	0x000079f0


	//   ....[180]....
        /*0758*/ 	.word	0x00007b70


	//   ....[181]....
        /*075c*/ 	.word	0x00007cf0


	//   ....[182]....
        /*0760*/ 	.word	0x00007e70


	//   ....[183]....
        /*0764*/ 	.word	0x00007ff0


	//   ....[184]....
        /*0768*/ 	.word	0x00008170


	//   ....[185]....
        /*076c*/ 	.word	0x000082f0


	//   ....[186]....
        /*0770*/ 	.word	0x00008470


	//   ....[187]....
        /*0774*/ 	.word	0x000085f0


	//   ....[188]....
        /*0778*/ 	.word	0x00008770


	//   ....[189]....
        /*077c*/ 	.word	0x000088f0


	//   ....[190]....
        /*0780*/ 	.word	0x00008a60


	//   ....[191]....
        /*0784*/ 	.word	0x00008bc0


	//   ....[192]....
        /*0788*/ 	.word	0x00008d20


	//   ....[193]....
        /*078c*/ 	.word	0x00008e80


	//   ....[194]....
        /*0790*/ 	.word	0x00008fe0


	//   ....[195]....
        /*0794*/ 	.word	0x00009f40


	//   ....[196]....
        /*0798*/ 	.word	0x00009fc0


	//   ....[197]....
        /*079c*/ 	.word	0x0000a040


	//   ....[198]....
        /*07a0*/ 	.word	0x0000a0c0


	//   ....[199]....
        /*07a4*/ 	.word	0x0000a140


	//   ....[200]....
        /*07a8*/ 	.word	0x0000a1c0


	//   ....[201]....
        /*07ac*/ 	.word	0x0000a240


	//   ....[202]....
        /*07b0*/ 	.word	0x0000a2c0


	//   ....[203]....
        /*07b4*/ 	.word	0x0000a340


	//   ....[204]....
        /*07b8*/ 	.word	0x0000a3c0


	//   ....[205]....
        /*07bc*/ 	.word	0x0000a440


	//   ....[206]....
        /*07c0*/ 	.word	0x0000a4c0


	//   ....[207]....
        /*07c4*/ 	.word	0x0000a540


	//   ....[208]....
        /*07c8*/ 	.word	0x0000a5c0


	//   ....[209]....
        /*07cc*/ 	.word	0x0000a640


	//   ....[210]....
        /*07d0*/ 	.word	0x0000a6c0


	//   ....[211]....
        /*07d4*/ 	.word	0x0000a740


	//   ....[212]....
        /*07d8*/ 	.word	0x0000a8a0


	//   ....[213]....
        /*07dc*/ 	.word	0x0000a960


	//   ....[214]....
        /*07e0*/ 	.word	0x0000aa10


	//   ....[215]....
        /*07e4*/ 	.word	0x0000aad0


	//   ....[216]....
        /*07e8*/ 	.word	0x0000ab80


	//   ....[217]....
        /*07ec*/ 	.word	0x0000ac40


	//   ....[218]....
        /*07f0*/ 	.word	0x0000acf0


	//   ....[219]....
        /*07f4*/ 	.word	0x0000adb0


	//   ....[220]....
        /*07f8*/ 	.word	0x0000ae60


	//   ....[221]....
        /*07fc*/ 	.word	0x0000af20


	//   ....[222]....
        /*0800*/ 	.word	0x0000afd0


	//   ....[223]....
        /*0804*/ 	.word	0x0000b090


	//   ....[224]....
        /*0808*/ 	.word	0x0000b140


	//   ....[225]....
        /*080c*/ 	.word	0x0000b200


	//   ....[226]....
        /*0810*/ 	.word	0x0000b2b0


	//   ....[227]....
        /*0814*/ 	.word	0x0000b370


	//   ....[228]....
        /*0818*/ 	.word	0x0000b410


	//   ....[229]....
        /*081c*/ 	.word	0x0000b480


	//   ....[230]....
        /*0820*/ 	.word	0x0000b4f0


	//   ....[231]....
        /*0824*/ 	.word	0x0000b560


	//   ....[232]....
        /*0828*/ 	.word	0x0000b5d0


	//   ....[233]....
        /*082c*/ 	.word	0x0000b640


	//----- nvinfo : EIATTR_VRC_CTA_INIT_COUNT
	.align		4
.L_184:
        /*0830*/ 	.byte	0x02, 0x4a
	.zero		1
	.zero		1


	//----- nvinfo : EIATTR_EXIT_INSTR_OFFSETS
	.align		4
        /*0834*/ 	.byte	0x04, 0x1c
        /*0836*/ 	.short	(.L_186 - .L_185)


	//   ....[0]....
.L_185:
        /*0838*/ 	.word	0x00002cc0


	//   ....[1]....
        /*083c*/ 	.word	0x00003020


	//   ....[2]....
        /*0840*/ 	.word	0x00003040


	//   ....[3]....
        /*0844*/ 	.word	0x0000a750


	//   ....[4]....
        /*0848*/ 	.word	0x0000b420


	//----- nvinfo : EIATTR_MAX_THREADS
	.align		4
.L_186:
        /*084c*/ 	.byte	0x04, 0x05
        /*084e*/ 	.short	(.L_188 - .L_187)
.L_187:
        /*0850*/ 	.word	0x00000180
        /*0854*/ 	.word	0x00000001
        /*0858*/ 	.word	0x00000001


	//----- nvinfo : EIATTR_CRS_STACK_SIZE
	.align		4
.L_188:
        /*085c*/ 	.byte	0x04, 0x1e
        /*085e*/ 	.short	(.L_190 - .L_189)
.L_189:
        /*0860*/ 	.word	0x00000000


	//----- nvinfo : EIATTR_CBANK_PARAM_SIZE
	.align		4
.L_190:
        /*0864*/ 	.byte	0x03, 0x19
        /*0866*/ 	.short	0x004d


	//----- nvinfo : EIATTR_PARAM_CBANK
	.align		4
        /*0868*/ 	.byte	0x04, 0x0a
        /*086a*/ 	.short	(.L_192 - .L_191)
	.align		4
.L_191:
        /*086c*/ 	.word	index@(.nv.constant0._ZN3cub18CUB_300001_SM_10006detail10radix_sort29DeviceRadixSortOnesweepKernelINS1_5radix10policy_hubIffyE10Policy1000ELNS0_9SortOrderE0EffyiiNS1_21identity_decomposer_tEEEvPT5_SB_PT3_PKSC_PT1_PKSG_PT2_PKSK_T4_iiT6_)
        /*0870*/ 	.short	0x0380
        /*0872*/ 	.short	0x004d


	//----- nvinfo : EIATTR_SW_WAR
	.align		4
.L_192:
        /*0874*/ 	.byte	0x04, 0x36
        /*0876*/ 	.short	(.L_194 - .L_193)
.L_193:
        /*0878*/ 	.word	0x00000008
.L_194:


//--------------------- .nv.info._ZN3cub18CUB_300001_SM_10006detail10radix_sort33DeviceRadixSortExclusiveSumKernelINS1_5radix10policy_hubIffyE10Policy1000EyEEvPT0_ --------------------------
	.section	.nv.info._ZN3cub18CUB_300001_SM_10006detail10radix_sort33DeviceRadixSortExclusiveSumKernelINS1_5radix10policy_hubIffyE10Policy1000EyEEvPT0_,"",@"SHT_CUDA_INFO"
	.sectionflags	@""
	.align	4


	//----- nvinfo : EIATTR_CUDA_API_VERSION
	.align		4
        /*0000*/ 	.byte	0x04, 0x37
        /*0002*/ 	.short	(.L_196 - .L_195)
.L_195:
        /*0004*/ 	.word	0x00000082


	//----- nvinfo : EIATTR_KPARAM_INFO
	.align		4
.L_196:
        /*0008*/ 	.byte	0x04, 0x17
        /*000a*/ 	.short	(.L_198 - .L_197)
.L_197:
        /*000c*/ 	.word	0x00000000
        /*0010*/ 	.short	0x0000
        /*0012*/ 	.short	0x0000
        /*0014*/ 	.byte	0x00, 0xf5, 0x21, 0x00


	//----- nvinfo : EIATTR_SPARSE_MMA_MASK
	.align		4
.L_198:
        /*0018*/ 	.byte	0x03, 0x50
        /*001a*/ 	.short	0x0000


	//----- nvinfo : EIATTR_MAXREG_COUNT
	.align		4
        /*001c*/ 	.byte	0x03, 0x1b
        /*001e*/ 	.short	0x00ff


	//----- nvinfo : EIATTR_NUM_BARRIERS
	.align		4
        /*0020*/ 	.byte	0x02, 0x4c
        /*0022*/ 	.byte	0x01
	.zero		1


	//----- nvinfo : EIATTR_MERCURY_ISA_VERSION
	.align		4
        /*0024*/ 	.byte	0x03, 0x5f
        /*0026*/ 	.short	0x0101


	//----- nvinfo : EIATTR_COOP_GROUP_MASK_REGIDS
	.align		4
        /*0028*/ 	.byte	0x04, 0x29
        /*002a*/ 	.short	(.L_200 - .L_199)


	//   ....[0]....
.L_199:
        /*002c*/ 	.word	0xffffffff


	//   ....[1]....
        /*0030*/ 	.word	0xffffffff


	//   ....[2]....
        /*0034*/ 	.word	0xffffffff


	//   ....[3]....
        /*0038*/ 	.word	0xffffffff


	//   ....[4]....
        /*003c*/ 	.word	0xffffffff


	//   ....[5]....
        /*0040*/ 	.word	0xffffffff


	//   ....[6]....
        /*0044*/ 	.word	0xffffffff


	//   ....[7]....
        /*0048*/ 	.word	0xffffffff


	//   ....[8]....
        /*004c*/ 	.word	0xffffffff


	//   ....[9]....
        /*0050*/ 	.word	0xffffffff


	//   ....[10]....
        /*0054*/ 	.word	0x05000015


	//   ....[11]....
        /*0058*/ 	.word	0x05000015


	//   ....[12]....
        /*005c*/ 	.word	0x05000015


	//   ....[13]....
        /*0060*/ 	.word	0x05000015


	//   ....[14]....
        /*0064*/ 	.word	0x05000015


	//   ....[15]....
        /*0068*/ 	.word	0x05000015


	//   ....[16]....
        /*006c*/ 	.word	0x05000015


	//   ....[17]....
        /*0070*/ 	.word	0x05000015


	//   ....[18]....
        /*0074*/ 	.word	0x05000015


	//   ....[19]....
        /*0078*/ 	.word	0x05000015


	//----- nvinfo : EIATTR_COOP_GROUP_INSTR_OFFSETS
	.align		4
.L_200:
        /*007c*/ 	.byte	0x04, 0x28
        /*007e*/ 	.short	(.L_202 - .L_201)


	//   ....[0]....
.L_201:
        /*0080*/ 	.word	0x00000250


	//   ....[1]....
        /*0084*/ 	.word	0x00000260


	//   ....[2]....
        /*0088*/ 	.word	0x000002a0


	//   ....[3]....
        /*008c*/ 	.word	0x000002c0


	//   ....[4]....
        /*0090*/ 	.word	0x00000310


	//   ....[5]....
        /*0094*/ 	.word	0x00000320


	//   ....[6]....
        /*0098*/ 	.word	0x00000360


	//   ....[7]....
        /*009c*/ 	.word	0x00000380


	//   ....[8]....
        /*00a0*/ 	.word	0x000003d0


	//   ....[9]....
        /*00a4*/ 	.word	0x000003e0


	//   ....[10]....
        /*00a8*/ 	.word	0x00000660


	//   ....[11]....
        /*00ac*/ 	.word	0x000006b0


	//   ....[12]....
        /*00b0*/ 	.word	0x00000740


	//   ....[13]....
        /*00b4*/ 	.word	0x00000790


	//   ....[14]....
        /*00b8*/ 	.word	0x00000820


	//   ....[15]....
        /*00bc*/ 	.word	0x00000870


	//   ....[16]....
        /*00c0*/ 	.word	0x00000900


	//   ....[17]....
        /*00c4*/ 	.word	0x00000950


	//   ....[18]....
        /*00c8*/ 	.word	0x000009e0


	//   ....[19]....
        /*00cc*/ 	.word	0x00000a30


	//----- nvinfo : EIATTR_VRC_CTA_INIT_COUNT
	.align		4
.L_202:
        /*00d0*/ 	.byte	0x02, 0x4a
	.zero		1
	.zero		1


	//----- nvinfo : EIATTR_EXIT_INSTR_OFFSETS
	.align		4
        /*00d4*/ 	.byte	0x04, 0x1c
        /*00d6*/ 	.short	(.L_204 - .L_203)


	//   ....[0]....
.L_203:
        /*00d8*/ 	.word	0x000005d0


	//   ....[1]....
        /*00dc*/ 	.word	0x00000600


	//----- nvinfo : EIATTR_CRS_STACK_SIZE
	.align		4
.L_204:
        /*00e0*/ 	.byte	0x04, 0x1e
        /*00e2*/ 	.short	(.L_206 - .L_205)
.L_205:
        /*00e4*/ 	.word	0x00000000


	//----- nvinfo : EIATTR_CBANK_PARAM_SIZE
	.align		4
.L_206:
        /*00e8*/ 	.byte	0x03, 0x19
        /*00ea*/ 	.short	0x0008


	//----- nvinfo : EIATTR_PARAM_CBANK
	.align		4
        /*00ec*/ 	.byte	0x04, 0x0a
        /*00ee*/ 	.short	(.L_208 - .L_207)
	.align		4
.L_207:
        /*00f0*/ 	.word	index@(.nv.constant0._ZN3cub18CUB_300001_SM_10006detail10radix_sort33DeviceRadixSortExclusiveSumKernelINS1_5radix10policy_hubIffyE10Policy1000EyEEvPT0_)
        /*00f4*/ 	.short	0x0380
        /*00f6*/ 	.short	0x0008


	//----- nvinfo : EIATTR_SW_WAR
	.align		4
.L_208:
        /*00f8*/ 	.byte	0x04, 0x36
        /*00fa*/ 	.short	(.L_210 - .L_209)
.L_209:
        /*00fc*/ 	.word	0x00000008
.L_210:


//--------------------- .nv.info._ZN3cub18CUB_300001_SM_10006detail10radix_sort30DeviceRadixSortHistogramKernelINS1_5radix10policy_hubIffyE10Policy1000ELNS0_9SortOrderE0EfyNS1_21identity_decomposer_tEEEvPT2_PKT1_SA_iiT3_ --------------------------
	.section	.nv.info._ZN3cub18CUB_300001_SM_10006detail10radix_sort30DeviceRadixSortHistogramKernelINS1_5radix10policy_hubIffyE10Policy1000ELNS0_9SortOrderE0EfyNS1_21identity_decomposer_tEEEvPT2_PKT1_SA_iiT3_,"",@"SHT_CUDA_INFO"
	.sectionflags	@""
	.align	4


	//----- nvinfo : EIATTR_CUDA_API_VERSION
	.align		4
        /*0000*/ 	.byte	0x04, 0x37
        /*0002*/ 	.short	(.L_212 - .L_211)
.L_211:
        /*0004*/ 	.word	0x00000082


	//----- nvinfo : EIATTR_KPARAM_INFO
	.align		4
.L_212:
        /*0008*/ 	.byte	0x04, 0x17
        /*000a*/ 	.short	(.L_214 - .L_213)
.L_213:
        /*000c*/ 	.word	0x00000000
        /*0010*/ 	.short	0x0005
        /*0012*/ 	.short	0x0020
        /*0014*/ 	.byte	0x00, 0xf0, 0x05, 0x00


	//----- nvinfo : EIATTR_KPARAM_INFO
	.align		4
.L_214:
        /*0018*/ 	.byte	0x04, 0x17
        /*001a*/ 	.short	(.L_216 - .L_215)
.L_215:
        /*001c*/ 	.word	0x00000000
        /*0020*/ 	.short	0x0004
        /*0022*/ 	.short	0x001c
        /*0024*/ 	.byte	0x00, 0xf0, 0x11, 0x00


	//----- nvinfo : EIATTR_KPARAM_INFO
	.align		4
.L_216:
        /*0028*/ 	.byte	0x04, 0x17
        /*002a*/ 	.short	(.L_218 - .L_217)
.L_217:
        /*002c*/ 	.word	0x00000000
        /*0030*/ 	.short	0x0003
        /*0032*/ 	.short	0x0018
        /*0034*/ 	.byte	0x00, 0xf0, 0x11, 0x00


	//----- nvinfo : EIATTR_KPARAM_INFO
	.align		4
.L_218:
        /*0038*/ 	.byte	0x04, 0x17
        /*003a*/ 	.short	(.L_220 - .L_219)
.L_219:
        /*003c*/ 	.word	0x00000000
        /*0040*/ 	.short	0x0002
        /*0042*/ 	.short	0x0010
        /*0044*/ 	.byte	0x00, 0xf0, 0x21, 0x00


	//----- nvinfo : EIATTR_KPARAM_INFO
	.align		4
.L_220:
        /*0048*/ 	.byte	0x04, 0x17
        /*004a*/ 	.short	(.L_222 - .L_221)
.L_221:
        /*004c*/ 	.word	0x00000000
        /*0050*/ 	.short	0x0001
        /*0052*/ 	.short	0x0008
        /*0054*/ 	.byte	0x00, 0xf5, 0x21, 0x00


	//----- nvinfo : EIATTR_KPARAM_INFO
	.align		4
.L_222:
        /*0058*/ 	.byte	0x04, 0x17
        /*005a*/ 	.short	(.L_224 - .L_223)
.L_223:
        /*005c*/ 	.word	0x00000000
        /*0060*/ 	.short	0x0000
        /*0062*/ 	.short	0x0000
        /*0064*/ 	.byte	0x00, 0xf5, 0x21, 0x00


	//----- nvinfo : EIATTR_SPARSE_MMA_MASK
	.align		4
.L_224:
        /*0068*/ 	.byte	0x03, 0x50
        /*006a*/ 	.short	0x0000


	//----- nvinfo : EIATTR_MAXREG_COUNT
	.align		4
        /*006c*/ 	.byte	0x03, 0x1b
        /*006e*/ 	.short	0x00ff


	//----- nvinfo : EIATTR_NUM_BARRIERS
	.align		4
        /*0070*/ 	.byte	0x02, 0x4c
        /*0072*/ 	.byte	0x01
	.zero		1


	//----- nvinfo : EIATTR_MERCURY_ISA_VERSION
	.align		4
        /*0074*/ 	.byte	0x03, 0x5f
        /*0076*/ 	.short	0x0101


	//----- nvinfo : EIATTR_VRC_CTA_INIT_COUNT
	.align		4
        /*0078*/ 	.byte	0x02, 0x4a
	.zero		1
	.zero		1


	//----- nvinfo : EIATTR_EXIT_INSTR_OFFSETS
	.align		4
        /*007c*/ 	.byte	0x04, 0x1c
        /*007e*/ 	.short	(.L_226 - .L_225)


	//   ....[0]....
.L_225:
        /*0080*/ 	.word	0x00000040


	//   ....[1]....
        /*0084*/ 	.word	0x00003310


	//----- nvinfo : EIATTR_MAX_THREADS
	.align		4
.L_226:
        /*0088*/ 	.byte	0x04, 0x05
        /*008a*/ 	.short	(.L_228 - .L_227)
.L_227:
        /*008c*/ 	.word	0x00000080
        /*0090*/ 	.word	0x00000001
        /*0094*/ 	.word	0x00000001


	//----- nvinfo : EIATTR_CRS_STACK_SIZE
	.align		4
.L_228:
        /*0098*/ 	.byte	0x04, 0x1e
        /*009a*/ 	.short	(.L_230 - .L_229)
.L_229:
        /*009c*/ 	.word	0x00000000


	//----- nvinfo : EIATTR_CBANK_PARAM_SIZE
	.align		4
.L_230:
        /*00a0*/ 	.byte	0x03, 0x19
        /*00a2*/ 	.short	0x0021


	//----- nvinfo : EIATTR_PARAM_CBANK
	.align		4
        /*00a4*/ 	.byte	0x04, 0x0a
        /*00a6*/ 	.short	(.L_232 - .L_231)
	.align		4
.L_231:
        /*00a8*/ 	.word	index@(.nv.constant0._ZN3cub18CUB_300001_SM_10006detail10radix_sort30DeviceRadixSortHistogramKernelINS1_5radix10policy_hubIffyE10Policy1000ELNS0_9SortOrderE0EfyNS1_21identity_decomposer_tEEEvPT2_PKT1_SA_iiT3_)
        /*00ac*/ 	.short	0x0380
        /*00ae*/ 	.short	0x0021


	//----- nvinfo : EIATTR_SW_WAR
	.align		4
.L_232:
        /*00b0*/ 	.byte	0x04, 0x36
        /*00b2*/ 	.short	(.L_234 - .L_233)
.L_233:
        /*00b4*/ 	.word	0x00000008
.L_234:


//--------------------- .nv.info._ZN3cub18CUB_300001_SM_10006detail10radix_sort31DeviceRadixSortSingleTileKernelINS1_5radix10policy_hubIffyE10Policy1000ELNS0_9SortOrderE0EffyNS1_21identity_decomposer_tEEEvPKT1_PSA_PKT2_PSE_T3_iiT4_ --------------------------
	.section	.nv.info._ZN3cub18CUB_300001_SM_10006detail10radix_sort31DeviceRadixSortSingleTileKernelINS1_5radix10policy_hubIffyE10Policy1000ELNS0_9SortOrderE0EffyNS1_21identity_decomposer_tEEEvPKT1_PSA_PKT2_PSE_T3_iiT4_,"",@"SHT_CUDA_INFO"
	.sectionflags	@""
	.align	4


	//----- nvinfo : EIATTR_CUDA_API_VERSION
	.align		4
        /*0000*/ 	.byte	0x04, 0x37
        /*0002*/ 	.short	(.L_236 - .L_235)
.L_235:
        /*0004*/ 	.word	0x00000082


	//----- nvinfo : EIATTR_KPARAM_INFO
	.align		4
.L_236:
        /*0008*/ 	.byte	0x04, 0x17
        /*000a*/ 	.short	(.L_238 - .L_237)
.L_237:
        /*000c*/ 	.word	0x00000000
        /*0010*/ 	.short	0x0007
        /*0012*/ 	.short	0x0030
        /*0014*/ 	.byte	0x00, 0xf0, 0x05, 0x00


	//----- nvinfo : EIATTR_KPARAM_INFO
	.align		4
.L_238:
        /*0018*/ 	.byte	0x04, 0x17
        /*001a*/ 	.short	(.L_240 - .L_239)
.L_239:
        /*001c*/ 	.word	0x00000000
        /*0020*/ 	.short	0x0006
        /*0022*/ 	.short	0x002c
        /*0024*/ 	.byte	0x00, 0xf0, 0x11, 0x00


	//----- nvinfo : EIATTR_KPARAM_INFO
	.align		4
.L_240:
        /*0028*/ 	.byte	0x04, 0x17
        /*002a*/ 	.short	(.L_242 - .L_241)
.L_241:
        /*002c*/ 	.word	0x00000000
        /*0030*/ 	.short	0x0005
        /*0032*/ 	.short	0x0028
        /*0034*/ 	.byte	0x00, 0xf0, 0x11, 0x00


	//----- nvinfo : EIATTR_KPARAM_INFO
	.align		4
.L_242:
        /*0038*/ 	.byte	0x04, 0x17
        /*003a*/ 	.short	(.L_244 - .L_243)
.L_243:
        /*003c*/ 	.word	0x00000000
        /*0040*/ 	.short	0x0004
        /*0042*/ 	.short	0x0020
        /*0044*/ 	.byte	0x00, 0xf0, 0x21, 0x00


	//----- nvinfo : EIATTR_KPARAM_INFO
	.align		4
.L_244:
        /*0048*/ 	.byte	0x04, 0x17
        /*004a*/ 	.short	(.L_246 - .L_245)
.L_245:
        /*004c*/ 	.word	0x00000000
        /*0050*/ 	.short	0x0003
        /*0052*/ 	.short	0x0018
        /*0054*/ 	.byte	0x00, 0xf5, 0x21, 0x00


	//----- nvinfo : EIATTR_KPARAM_INFO
	.align		4
.L_246:
        /*0058*/ 	.byte	0x04, 0x17
        /*005a*/ 	.short	(.L_248 - .L_247)
.L_247:
        /*005c*/ 	.word	0x00000000
        /*0060*/ 	.short	0x0002
        /*0062*/ 	.short	0x0010
        /*0064*/ 	.byte	0x00, 0xf5, 0x21, 0x00


	//----- nvinfo : EIATTR_KPARAM_INFO
	.align		4
.L_248:
        /*0068*/ 	.byte	0x04, 0x17
        /*006a*/ 	.short	(.L_250 - .L_249)
.L_249:
        /*006c*/ 	.word	0x00000000
        /*0070*/ 	.short	0x0001
        /*0072*/ 	.short	0x0008
        /*0074*/ 	.byte	0x00, 0xf5, 0x21, 0x00


	//----- nvinfo : EIATTR_KPARAM_INFO
	.align		4
.L_250:
        /*0078*/ 	.byte	0x04, 0x17
        /*007a*/ 	.short	(.L_252 - .L_251)
.L_251:
        /*007c*/ 	.word	0x00000000
        /*0080*/ 	.short	0x0000
        /*0082*/ 	.short	0x0000
        /*0084*/ 	.byte	0x00, 0xf5, 0x21, 0x00


	//----- nvinfo : EIATTR_SPARSE_MMA_MASK
	.align		4
.L_252:
        /*0088*/ 	.byte	0x03, 0x50
        /*008a*/ 	.short	0x0000


	//----- nvinfo : EIATTR_MAXREG_COUNT
	.align		4
        /*008c*/ 	.byte	0x03, 0x1b
        /*008e*/ 	.short	0x00ff


	//----- nvinfo : EIATTR_NUM_BARRIERS
	.align		4
        /*0090*/ 	.byte	0x02, 0x4c
        /*0092*/ 	.byte	0x01
	.zero		1


	//----- nvinfo : EIATTR_MERCURY_ISA_VERSION
	.align		4
        /*0094*/ 	.byte	0x03, 0x5f
        /*0096*/ 	.short	0x0101


	//----- nvinfo : EIATTR_COOP_GROUP_MASK_REGIDS
	.align		4
        /*0098*/ 	.byte	0x04, 0x29
        /*009a*/ 	.short	(.L_254 - .L_253)


	//   ....[0]....
.L_253:
        /*009c*/ 	.word	0xffffffff


	//   ....[1]....
        /*00a0*/ 	.word	0xffffffff


	//   ....[2]....
        /*00a4*/ 	.word	0xffffffff


	//   ....[3]....
        /*00a8*/ 	.word	0xffffffff


	//   ....[4]....
        /*00ac*/ 	.word	0xffffffff


	//----- nvinfo : EIATTR_COOP_GROUP_INSTR_OFFSETS
	.align		4
.L_254:
        /*00b0*/ 	.byte	0x04, 0x28
        /*00b2*/ 	.short	(.L_256 - .L_255)


	//   ....[0]....
.L_255:
        /*00b4*/ 	.word	0x00002310


	//   ....[1]....
        /*00b8*/ 	.word	0x00002330


	//   ....[2]....
        /*00bc*/ 	.word	0x00002350


	//   ....[3]....
        /*00c0*/ 	.word	0x00002370


	//   ....[4]....
        /*00c4*/ 	.word	0x00002390


	//----- nvinfo : EIATTR_VRC_CTA_INIT_COUNT
	.align		4
.L_256:
        /*00c8*/ 	.byte	0x02, 0x4a
	.zero		1
	.zero		1


	//----- nvinfo : EIATTR_EXIT_INSTR_OFFSETS
	.align		4
        /*00cc*/ 	.byte	0x04, 0x1c
        /*00ce*/ 	.short	(.L_258 - .L_257)


	//   ....[0]....
.L_257:
        /*00d0*/ 	.word	0x00004460


	//   ....[1]....
        /*00d4*/ 	.word	0x000044e0


	//----- nvinfo : EIATTR_MAX_THREADS
	.align		4
.L_258:
        /*00d8*/ 	.byte	0x04, 0x05
        /*00da*/ 	.short	(.L_260 - .L_259)
.L_259:
        /*00dc*/ 	.word	0x00000100
        /*00e0*/ 	.word	0x00000001
        /*00e4*/ 	.word	0x00000001


	//----- nvinfo : EIATTR_CBANK_PARAM_SIZE
	.align		4
.L_260:
        /*00e8*/ 	.byte	0x03, 0x19
        /*00ea*/ 	.short	0x0031


	//----- nvinfo : EIATTR_PARAM_CBANK
	.align		4
        /*00ec*/ 	.byte	0x04, 0x0a
        /*00ee*/ 	.short	(.L_262 - .L_261)
	.align		4
.L_261:
        /*00f0*/ 	.word	index@(.nv.constant0._ZN3cub18CUB_300001_SM_10006detail10radix_sort31DeviceRadixSortSingleTileKernelINS1_5radix10policy_hubIffyE10Policy1000ELNS0_9SortOrderE0EffyNS1_21identity_decomposer_tEEEvPKT1_PSA_PKT2_PSE_T3_iiT4_)
        /*00f4*/ 	.short	0x0380
        /*00f6*/ 	.short	0x0031


	//----- nvinfo : EIATTR_SW_WAR
	.align		4
.L_262:
        /*00f8*/ 	.byte	0x04, 0x36
        /*00fa*/ 	.short	(.L_264 - .L_263)
.L_263:
        /*00fc*/ 	.word	0x00000008
.L_264:


//--------------------- .nv.info._ZN3cub18CUB_300001_SM_10006detail4scan16DeviceScanKernelINS2_10policy_hubIfffmN4cuda3std3__44plusIvEEE10Policy1000EN6thrust24THRUST_300001_SM_1000_NS6detail15normal_iteratorINSD_10device_ptrIfEEEESI_NS0_13ScanTileStateIfLb1EEES9_NS1_10InputValueIfPfEEmfLb0EfEEvT0_T1_T2_iT3_T4_T5_ --------------------------
	.section	.nv.info._ZN3cub18CUB_300001_SM_10006detail4scan16DeviceScanKernelINS2_10policy_hubIfffmN4cuda3std3__44plusIvEEE10Policy1000EN6thrust24THRUST_300001_SM_1000_NS6detail15normal_iteratorINSD_10device_ptrIfEEEESI_NS0_13ScanTileStateIfLb1EEES9_NS1_10InputValueIfPfEEmfLb0EfEEvT0_T1_T2_iT3_T4_T5_,"",@"SHT_CUDA_INFO"
	.sectionflags	@""
	.align	4


	//----- nvinfo : EIATTR_CUDA_API_VERSION
	.align		4
        /*0000*/ 	.byte	0x04, 0x37
        /*0002*/ 	.short	(.L_266 - .L_265)
.L_265:
        /*0004*/ 	.word	0x00000082


	//----- nvinfo : EIATTR_KPARAM_INFO
	.align		4
.L_266:
        /*0008*/ 	.byte	0x04, 0x17
        /*000a*/ 	.short	(.L_268 - .L_267)
.L_267:
        /*000c*/ 	.word	0x00000000
        /*0010*/ 	.short	0x0006
        /*0012*/ 	.short	0x0030
        /*0014*/ 	.byte	0x00, 0xf0, 0x21, 0x00


	//----- nvinfo : EIATTR_KPARAM_INFO
	.align		4
.L_268:
        /*0018*/ 	.byte	0x04, 0x17
        /*001a*/ 	.short	(.L_270 - .L_269)
.L_269:
        /*001c*/ 	.word	0x00000000
        /*0020*/ 	.short	0x0005
        /*0022*/ 	.short	0x0020
        /*0024*/ 	.byte	0x00, 0xf0, 0x41, 0x00


	//----- nvinfo : EIATTR_KPARAM_INFO
	.align		4
.L_270:
        /*0028*/ 	.byte	0x04, 0x17
        /*002a*/ 	.short	(.L_272 - .L_271)
.L_271:
        /*002c*/ 	.word	0x00000000
        /*0030*/ 	.short	0x0004
        /*0032*/ 	.short	0x001c
        /*0034*/ 	.byte	0x00, 0xf0, 0x05, 0x00


	//----- nvinfo : EIATTR_KPARAM_INFO
	.align		4
.L_272:
        /*0038*/ 	.byte	0x04, 0x17
        /*003a*/ 	.short	(.L_274 - .L_273)
.L_273:
        /*003c*/ 	.word	0x00000000
        /*0040*/ 	.short	0x0003
        /*0042*/ 	.short	0x0018
        /*0044*/ 	.byte	0x00, 0xf0, 0x11, 0x00


	//----- nvinfo : EIATTR_KPARAM_INFO
	.align		4
.L_274:
        /*0048*/ 	.byte	0x04, 0x17
        /*004a*/ 	.short	(.L_276 - .L_275)
.L_275:
        /*004c*/ 	.word	0x00000000
        /*0050*/ 	.short	0x0002
        /*0052*/ 	.short	0x0010
        /*0054*/ 	.byte	0x00, 0xf0, 0x21, 0x00


	//----- nvinfo : EIATTR_KPARAM_INFO
	.align		4
.L_276:
        /*0058*/ 	.byte	0x04, 0x17
        /*005a*/ 	.short	(.L_278 - .L_277)
.L_277:
        /*005c*/ 	.word	0x00000000
        /*0060*/ 	.short	0x0001
        /*0062*/ 	.short	0x0008
        /*0064*/ 	.byte	0x00, 0xf0, 0x21, 0x00


	//----- nvinfo : EIATTR_KPARAM_INFO
	.align		4
.L_278:
        /*0068*/ 	.byte	0x04, 0x17
        /*006a*/ 	.short	(.L_280 - .L_279)
.L_279:
        /*006c*/ 	.word	0x00000000
        /*0070*/ 	.short	0x0000
        /*0072*/ 	.short	0x0000
        /*0074*/ 	.byte	0x00, 0xf0, 0x21, 0x00


	//----- nvinfo : EIATTR_SPARSE_MMA_MASK
	.align		4
.L_280:
        /*0078*/ 	.byte	0x03, 0x50
        /*007a*/ 	.short	0x0000


	//----- nvinfo : EIATTR_MAXREG_COUNT
	.align		4
        /*007c*/ 	.byte	0x03, 0x1b
        /*007e*/ 	.short	0x0080


	//----- nvinfo : EIATTR_NUM_BARRIERS
	.align		4
        /*0080*/ 	.byte	0x02, 0x4c
        /*0082*/ 	.byte	0x01
	.zero		1


	//----- nvinfo : EIATTR_MERCURY_ISA_VERSION
	.align		4
        /*0084*/ 	.byte	0x03, 0x5f
        /*0086*/ 	.short	0x0101


	//----- nvinfo : EIATTR_COOP_GROUP_MASK_REGIDS
	.align		4
        /*0088*/ 	.byte	0x04, 0x29
        /*008a*/ 	.short	(.L_282 - .L_281)


	//   ....[0]....
.L_281:
        /*008c*/ 	.word	0xffffffff


	//   ....[1]....
        /*0090*/ 	.word	0xffffffff


	//   ....[2]....
        /*0094*/ 	.word	0xffffffff


	//   ....[3]....
        /*0098*/ 	.word	0xffffffff


	//   ....[4]....
        /*009c*/ 	.word	0xffffffff


	//   ....[5]....
        /*00a0*/ 	.word	0xffffffff


	//   ....[6]....
        /*00a4*/ 	.word	0xffffffff


	//   ....[7]....
        /*00a8*/ 	.word	0xffffffff


	//   ....[8]....
        /*00ac*/ 	.word	0xffffffff


	//   ....[9]....
        /*00b0*/ 	.word	0xffffffff


	//   ....[10]....
        /*00b4*/ 	.word	0xffffffff


	//   ....[11]....
        /*00b8*/ 	.word	0xffffffff


	//   ....[12]....
        /*00bc*/ 	.word	0xffffffff


	//   ....[13]....
        /*00c0*/ 	.word	0xffffffff


	//   ....[14]....
        /*00c4*/ 	.word	0xffffffff


	//   ....[15]....
        /*00c8*/ 	.word	0xffffffff


	//   ....[16]....
        /*00cc*/ 	.word	0xffffffff


	//   ....[17]....
        /*00d0*/ 	.word	0xffffffff


	//   ....[18]....
        /*00d4*/ 	.word	0xffffffff


	//   ....[19]....
        /*00d8*/ 	.word	0xffffffff


	//   ....[20]....
        /*00dc*/ 	.word	0xffffffff


	//   ....[21]....
        /*00e0*/ 	.word	0xffffffff


	//   ....[22]....
        /*00e4*/ 	.word	0xffffffff


	//   ....[23]....
        /*00e8*/ 	.word	0xffffffff


	//   ....[24]....
        /*00ec*/ 	.word	0xffffffff


	//   ....[25]....
        /*00f0*/ 	.word	0xffffffff


	//   ....[26]....
        /*00f4*/ 	.word	0xffffffff


	//   ....[27]....
        /*00f8*/ 	.word	0xffffffff


	//   ....[28]....
        /*00fc*/ 	.word	0xffffffff


	//   ....[29]....
        /*0100*/ 	.word	0xffffffff


	//   ....[30]....
        /*0104*/ 	.word	0xffffffff


	//   ....[31]....
        /*0108*/ 	.word	0xffffffff


	//   ....[32]....
        /*010c*/ 	.word	0xffffffff


	//   ....[33]....
        /*0110*/ 	.word	0xffffffff


	//   ....[34]....
        /*0114*/ 	.word	0xffffffff


	//   ....[35]....
        /*0118*/ 	.word	0xffffffff


	//   ....[36]....
        /*011c*/ 	.word	0xffffffff


	//   ....[37]....
        /*0120*/ 	.word	0xffffffff


	//   ....[38]....
        /*0124*/ 	.word	0xffffffff


	//   ....[39]....
        /*0128*/ 	.word	0xffffffff


	//   ....[40]....
        /*012c*/ 	.word	0xffffffff


	//   ....[41]....
        /*0130*/ 	.word	0xffffffff


	//   ....[42]....
        /*0134*/ 	.word	0xffffffff


	//   ....[43]....
        /*0138*/ 	.word	0xffffffff


	//   ....[44]....
        /*013c*/ 	.word	0xffffffff


	//   ....[45]....
        /*0140*/ 	.word	0xffffffff


	//   ....[46]....
        /*0144*/ 	.word	0xffffffff


	//   ....[47]....
        /*0148*/ 	.word	0xffffffff


	//   ....[48]....
        /*014c*/ 	.word	0xffffffff


	//   ....[49]....
        /*0150*/ 	.word	0xffffffff


	//   ....[50]....
        /*0154*/ 	.word	0xffffffff


	//   ....[51]....
        /*0158*/ 	.word	0xffffffff


	//   ....[52]....
        /*015c*/ 	.word	0xffffffff


	//   ....[53]....
        /*0160*/ 	.word	0xffffffff


	//   ....[54]....
        /*0164*/ 	.word	0xffffffff


	//   ....[55]....
        /*0168*/ 	.word	0xffffffff


	//   ....[56]....
        /*016c*/ 	.word	0xffffffff


	//   ....[57]....
        /*0170*/ 	.word	0xffffffff


	//   ....[58]....
        /*0174*/ 	.word	0xffffffff


	//   ....[59]....
        /*0178*/ 	.word	0xffffffff


	//   ....[60]....
        /*017c*/ 	.word	0xffffffff


	//   ....[61]....
        /*0180*/ 	.word	0xffffffff


	//   ....[62]....
        /*0184*/ 	.word	0xffffffff


	//   ....[63]....
        /*0188*/ 	.word	0xffffffff


	//   ....[64]....
        /*018c*/ 	.word	0x0500000a


	//   ....[65]....
        /*0190*/ 	.word	0x0500000a


	//   ....[66]....
        /*0194*/ 	.word	0x0500000a


	//   ....[67]....
        /*0198*/ 	.word	0x0500000a


	//   ....[68]....
        /*019c*/ 	.word	0x0500000a


	//   ....[69]....
        /*01a0*/ 	.word	0x0500000a


	//   ....[70]....
        /*01a4*/ 	.word	0x0500000a


	//   ....[71]....
        /*01a8*/ 	.word	0x0500000a


	//   ....[72]....
        /*01ac*/ 	.word	0x0500000a


	//   ....[73]....
        /*01b0*/ 	.word	0x0500000a


	//   ....[74]....
        /*01b4*/ 	.word	0x0500000a


	//   ....[75]....
        /*01b8*/ 	.word	0x0500000a


	//   ....[76]....
        /*01bc*/ 	.word	0x0500000a


	//   ....[77]....
        /*01c0*/ 	.word	0x0500000a


	//   ....[78]....
        /*01c4*/ 	.word	0x0500000a


	//   ....[79]....
        /*01c8*/ 	.word	0x0500000a


	//   ....[80]....
        /*01cc*/ 	.word	0x0500000a


	//   ....[81]....
        /*01d0*/ 	.word	0x0500000a


	//   ....[82]....
        /*01d4*/ 	.word	0x0500000a


	//   ....[83]....
        /*01d8*/ 	.word	0x0500000a


	//   ....[84]....
        /*01dc*/ 	.word	0x0500000a


	//   ....[85]....
        /*01e0*/ 	.word	0x0500000a


	//   ....[86]....
        /*01e4*/ 	.word	0x0500000a


	//   ....[87]....
        /*01e8*/ 	.word	0x0500000a


	//   ....[88]....
        /*01ec*/ 	.word	0x0500000a


	//   ....[89]....
        /*01f0*/ 	.word	0x0500000a


	//   ....[90]....
        /*01f4*/ 	.word	0x0500000a


	//   ....[91]....
        /*01f8*/ 	.word	0x0500000a


	//   ....[92]....
        /*01fc*/ 	.word	0x0500000a


	//   ....[93]....
        /*0200*/ 	.word	0x0500000a


	//   ....[94]....
        /*0204*/ 	.word	0x0500000a


	//   ....[95]....
        /*0208*/ 	.word	0x0500000a


	//   ....[96]....
        /*020c*/ 	.word	0x0500000a


	//   ....[97]....
        /*0210*/ 	.word	0x0500000a


	//   ....[98]....
        /*0214*/ 	.word	0x0500000a


	//   ....[99]....
        /*0218*/ 	.word	0x0500000a


	//----- nvinfo : EIATTR_COOP_GROUP_INSTR_OFFSETS
	.align		4
.L_282:
        /*021c*/ 	.byte	0x04, 0x28
        /*021e*/ 	.short	(.L_284 - .L_283)


	//   ....[0]....
.L_283:
        /*0220*/ 	.word	0x000004e0


	//   ....[1]....
        /*0224*/ 	.word	0x00000790


	//   ....[2]....
        /*0228*/ 	.word	0x000007b0


	//   ....[3]....
        /*022c*/ 	.word	0x000007d0


	//   ....[4]....
        /*0230*/ 	.word	0x000007f0


	//   ....[5]....
        /*0234*/ 	.word	0x00000810


	//   ....[6]....
        /*0238*/ 	.word	0x00000870


	//   ....[7]....
        /*023c*/ 	.word	0x00000cc0


	//   ....[8]....
        /*0240*/ 	.word	0x00000ce0


	//   ....[9]....
        /*0244*/ 	.word	0x00000d00


	//   ....[10]....
        /*0248*/ 	.word	0x00000d20


	//   ....[11]....
        /*024c*/ 	.word	0x00000d40


	//   ....[12]....
        /*0250*/ 	.word	0x00000f40


	//   ....[13]....
        /*0254*/ 	.word	0x00001130


	//   ....[14]....
        /*0258*/ 	.word	0x000011c0


	//   ....[15]....
        /*025c*/ 	.word	0x00001230


	//   ....[16]....
        /*0260*/ 	.word	0x000012d0


	//   ....[17]....
        /*0264*/ 	.word	0x00001340


	//   ....[18]....
        /*0268*/ 	.word	0x00001370


	//   ....[19]....
        /*026c*/ 	.word	0x000013a0


	//   ....[20]....
        /*0270*/ 	.word	0x000013d0


	//   ....[21]....
        /*0274*/ 	.word	0x000013e0


	//   ....[22]....
        /*0278*/ 	.word	0x00001490


	//   ....[23]....
        /*027c*/ 	.word	0x00001520


	//   ....[24]....
        /*0280*/ 	.word	0x00001580


	//   ....[25]....
        /*0284*/ 	.word	0x000015e0


	//   ....[26]....
        /*0288*/ 	.word	0x00001630


	//   ....[27]....
        /*028c*/ 	.word	0x00001660


	//   ....[28]....
        /*0290*/ 	.word	0x00001690


	//   ....[29]....
        /*0294*/ 	.word	0x000016c0


	//   ....[30]....
        /*0298*/ 	.word	0x000016d0


	//   ....[31]....
        /*029c*/ 	.word	0x00001b00


	//   ....[32]....
        /*02a0*/ 	.word	0x000024e0


	//   ....[33]....
        /*02a4*/ 	.word	0x000027a0


	//   ....[34]....
        /*02a8*/ 	.word	0x000027c0


	//   ....[35]....
        /*02ac*/ 	.word	0x000027e0


	//   ....[36]....
        /*02b0*/ 	.word	0x00002800


	//   ....[37]....
        /*02b4*/ 	.word	0x00002820


	//   ....[38]....
        /*02b8*/ 	.word	0x00002880


	//   ....[39]....
        /*02bc*/ 	.word	0x00002c20


	//   ....[40]....
        /*02c0*/ 	.word	0x00002c40


	//   ....[41]....
        /*02c4*/ 	.word	0x00002c60


	//   ....[42]....
        /*02c8*/ 	.word	0x00002c80


	//   ....[43]....
        /*02cc*/ 	.word	0x00002ca0


	//   ....[44]....
        /*02d0*/ 	.word	0x00002ea0


	//   ....[45]....
        /*02d4*/ 	.word	0x00003090


	//   ....[46]....
        /*02d8*/ 	.word	0x00003120


	//   ....[47]....
        /*02dc*/ 	.word	0x00003190


	//   ....[48]....
        /*02e0*/ 	.word	0x000031f0


	//   ....[49]....
        /*02e4*/ 	.word	0x00003240


	//   ....[50]....
        /*02e8*/ 	.word	0x00003280


	//   ....[51]....
        /*02ec*/ 	.word	0x000032c0


	//   ....[52]....
        /*02f0*/ 	.word	0x00003310


	//   ....[53]....
        /*02f4*/ 	.word	0x00003320


	//   ....[54]....
        /*02f8*/ 	.word	0x00003400


	//   ....[55]....
        /*02fc*/ 	.word	0x00003490


	//   ....[56]....
        /*0300*/ 	.word	0x000034e0


	//   ....[57]....
        /*0304*/ 	.word	0x00003550


	//   ....[58]....
        /*0308*/ 	.word	0x000035a0


	//   ....[59]....
        /*030c*/ 	.word	0x000035e0


	//   ....[60]....
        /*0310*/ 	.word	0x00003610


	//   ....[61]....
        /*0314*/ 	.word	0x00003650


	//   ....[62]....
        /*0318*/ 	.word	0x00003670


	//   ....[63]....
        /*031c*/ 	.word	0x00003af0


	//   ....[64]....
        /*0320*/ 	.word	0x00004070


	//   ....[65]....
        /*0324*/ 	.word	0x000040f0


	//   ....[66]....
        /*0328*/ 	.word	0x00004180


	//   ....[67]....
        /*032c*/ 	.word	0x00004280


	//   ....[68]....
        /*0330*/ 	.word	0x000042f0


	//   ....[69]....
        /*0334*/ 	.word	0x00004360


	//   ....[70]....
        /*0338*/ 	.word	0x000043d0


	//   ....[71]....
        /*033c*/ 	.word	0x00004440


	//   ....[72]....
        /*0340*/ 	.word	0x00004470


	//   ....[73]....
        /*0344*/ 	.word	0x00004530


	//   ....[74]....
        /*0348*/ 	.word	0x000045b0


	//   ....[75]....
        /*034c*/ 	.word	0x00004630


	//   ....[76]....
        /*0350*/ 	.word	0x00004700


	//   ....[77]....
        /*0354*/ 	.word	0x00004770


	//   ....[78]....
        /*0358*/ 	.word	0x000047e0


	//   ....[79]....
        /*035c*/ 	.word	0x00004850


	//   ....[80]....
        /*0360*/ 	.word	0x000048c0


	//   ....[81]....
        /*0364*/ 	.word	0x00004920


	//   ....[82]....
        /*0368*/ 	.word	0x00004990


	//   ....[83]....
        /*036c*/ 	.word	0x00004a10


	//   ....[84]....
        /*0370*/ 	.word	0x00004ab0


	//   ....[85]....
        /*0374*/ 	.word	0x00004b70


	//   ....[86]....
        /*0378*/ 	.word	0x00004c00


	//   ....[87]....
        /*037c*/ 	.word	0x00004c80


	//   ....[88]....
        /*0380*/ 	.word	0x00004d00


	//   ....[89]....
        /*0384*/ 	.word	0x00004d60


	//   ....[90]....
        /*0388*/ 	.word	0x00004d90


	//   ....[91]....
        /*038c*/ 	.word	0x00004e60


	//   ....[92]....
        /*0390*/ 	.word	0x00004ee0


	//   ....[93]....
        /*0394*/ 	.word	0x00004f60


	//   ....[94]....
        /*0398*/ 	.word	0x00005020


	//   ....[95]....
        /*039c*/ 	.word	0x000050c0


	//   ....[96]....
        /*03a0*/ 	.word	0x00005150


	//   ....[97]....
        /*03a4*/ 	.word	0x000051f0


	//   ....[98]....
        /*03a8*/ 	.word	0x00005260


	//   ....[99]....
        /*03ac*/ 	.word	0x000052c0


	//----- nvinfo : EIATTR_VRC_CTA_INIT_COUNT
	.align		4
.L_284:
        /*03b0*/ 	.byte	0x02, 0x4a
	.zero		1
	.zero		1


	//----- nvinfo : EIATTR_EXIT_INSTR_OFFSETS
	.align		4
        /*03b4*/ 	.byte	0x04, 0x1c
        /*03b6*/ 	.short	(.L_286 - .L_285)


	//   ....[0]....
.L_285:
        /*03b8*/ 	.word	0x00001d90


	//   ....[1]....
        /*03bc*/ 	.word	0x00001dc0


	//   ....[2]....
        /*03c0*/ 	.word	0x00004000


	//   ....[3]....
        /*03c4*/ 	.word	0x00004020


	//----- nvinfo : EIATTR_MAX_THREADS
	.align		4
.L_286:
        /*03c8*/ 	.byte	0x04, 0x05
        /*03ca*/ 	.short	(.L_288 - .L_287)
.L_287:
        /*03cc*/ 	.word	0x000001a0
        /*03d0*/ 	.word	0x00000001
        /*03d4*/ 	.word	0x00000001


	//----- nvinfo : EIATTR_CRS_STACK_SIZE
	.align		4
.L_288:
        /*03d8*/ 	.byte	0x04, 0x1e
        /*03da*/ 	.short	(.L_290 - .L_289)
.L_289:
        /*03dc*/ 	.word	0x00000000


	//----- nvinfo : EIATTR_CBANK_PARAM_SIZE
	.align		4
.L_290:
        /*03e0*/ 	.byte	0x03, 0x19
        /*03e2*/ 	.short	0x0038


	//----- nvinfo : EIATTR_PARAM_CBANK
	.align		4
        /*03e4*/ 	.byte	0x04, 0x0a
        /*03e6*/ 	.short	(.L_292 - .L_291)
	.align		4
.L_291:
        /*03e8*/ 	.word	index@(.nv.constant0._ZN3cub18CUB_300001_SM_10006detail4scan16DeviceScanKernelINS2_10policy_hubIfffmN4cuda3std3__44plusIvEEE10Policy1000EN6thrust24THRUST_300001_SM_1000_NS6detail15normal_iteratorINSD_10device_ptrIfEEEESI_NS0_13ScanTileStateIfLb1EEES9_NS1_10InputValueIfPfEEmfLb0EfEEvT0_T1_T2_iT3_T4_T5_)
        /*03ec*/ 	.short	0x0380
        /*03ee*/ 	.short	0x0038


	//----- nvinfo : EIATTR_SW_WAR
	.align		4
.L_292:
        /*03f0*/ 	.byte	0x04, 0x36
        /*03f2*/ 	.short	(.L_294 - .L_293)
.L_293:
        /*03f4*/ 	.word	0x00000008
.L_294:


//--------------------- .nv.info._ZN3cub18CUB_300001_SM_10006detail4scan16DeviceScanKernelINS2_10policy_hubIfffjN4cuda3std3__44plusIvEEE10Policy1000EN6thrust24THRUST_300001_SM_1000_NS6detail15normal_iteratorINSD_10device_ptrIfEEEESI_NS0_13ScanTileStateIfLb1EEES9_NS1_10InputValueIfPfEEjfLb0EfEEvT0_T1_T2_iT3_T4_T5_ --------------------------
	.section	.nv.info._ZN3cub18CUB_300001_SM_10006detail4scan16DeviceScanKernelINS2_10policy_hubIfffjN4cuda3std3__44plusIvEEE10Policy1000EN6thrust24THRUST_300001_SM_1000_NS6detail15normal_iteratorINSD_10device_ptrIfEEEESI_NS0_13ScanTileStateIfLb1EEES9_NS1_10InputValueIfPfEEjfLb0EfEEvT0_T1_T2_iT3_T4_T5_,"",@"SHT_CUDA_INFO"
	.sectionflags	@""
	.align	4


	//----- nvinfo : EIATTR_CUDA_API_VERSION
	.align		4
        /*0000*/ 	.byte	0x04, 0x37
        /*0002*/ 	.short	(.L_296 - .L_295)
.L_295:
        /*0004*/ 	.word	0x00000082


	//----- nvinfo : EIATTR_KPARAM_INFO
	.align		4
.L_296:
        /*0008*/ 	.byte	0x04, 0x17
        /*000a*/ 	.short	(.L_298 - .L_297)
.L_297:
        /*000c*/ 	.word	0x00000000
        /*0010*/ 	.short	0x0006
        /*0012*/ 	.short	0x0030
        /*0014*/ 	.byte	0x00, 0xf0, 0x11, 0x00


	//----- nvinfo : EIATTR_KPARAM_INFO
	.align		4
.L_298:
        /*0018*/ 	.byte	0x04, 0x17
        /*001a*/ 	.short	(.L_300 - .L_299)
.L_299:
        /*001c*/ 	.word	0x00000000
        /*0020*/ 	.short	0x0005
        /*0022*/ 	.short	0x0020
        /*0024*/ 	.byte	0x00, 0xf0, 0x41, 0x00


	//----- nvinfo : EIATTR_KPARAM_INFO
	.align		4
.L_300:
        /*0028*/ 	.byte	0x04, 0x17
        /*002a*/ 	.short	(.L_302 - .L_301)
.L_301:
        /*002c*/ 	.word	0x00000000
        /*0030*/ 	.short	0x0004
        /*0032*/ 	.short	0x001c
        /*0034*/ 	.byte	0x00, 0xf0, 0x05, 0x00


	//----- nvinfo : EIATTR_KPARAM_INFO
	.align		4
.L_302:
        /*0038*/ 	.byte	0x04, 0x17
        /*003a*/ 	.short	(.L_304 - .L_303)
.L_303:
        /*003c*/ 	.word	0x00000000
        /*0040*/ 	.short	0x0003
        /*0042*/ 	.short	0x0018
        /*0044*/ 	.byte	0x00, 0xf0, 0x11, 0x00


	//----- nvinfo : EIATTR_KPARAM_INFO
	.align		4
.L_304:
        /*0048*/ 	.byte	0x04, 0x17
        /*004a*/ 	.short	(.L_306 - .L_305)
.L_305:
        /*004c*/ 	.word	0x00000000
        /*0050*/ 	.short	0x0002
        /*0052*/ 	.short	0x0010
        /*0054*/ 	.byte	0x00, 0xf0, 0x21, 0x00


	//----- nvinfo : EIATTR_KPARAM_INFO
	.align		4
.L_306:
        /*0058*/ 	.byte	0x04, 0x17
        /*005a*/ 	.short	(.L_308 - .L_307)
.L_307:
        /*005c*/ 	.word	0x00000000
        /*0060*/ 	.short	0x0001
        /*0062*/ 	.short	0x0008
        /*0064*/ 	.byte	0x00, 0xf0, 0x21, 0x00


	//----- nvinfo : EIATTR_KPARAM_INFO
	.align		4
.L_308:
        /*0068*/ 	.byte	0x04, 0x17
        /*006a*/ 	.short	(.L_310 - .L_309)
.L_309:
        /*006c*/ 	.word	0x00000000
        /*0070*/ 	.short	0x0000
        /*0072*/ 	.short	0x0000
        /*0074*/ 	.byte	0x00, 0xf0, 0x21, 0x00


	//----- nvinfo : EIATTR_SPARSE_MMA_MASK
	.align		4
.L_310:
        /*0078*/ 	.byte	0x03, 0x50
        /*007a*/ 	.short	0x0000


	//----- nvinfo : EIATTR_MAXREG_COUNT
	.align		4
        /*007c*/ 	.byte	0x03, 0x1b
        /*007e*/ 	.short	0x00a8


	//----- nvinfo : EIATTR_NUM_BARRIERS
	.align		4
        /*0080*/ 	.byte	0x02, 0x4c
        /*0082*/ 	.byte	0x01
	.zero		1


	//----- nvinfo : EIATTR_MERCURY_ISA_VERSION
	.align		4
        /*0084*/ 	.byte	0x03, 0x5f
        /*0086*/ 	.short	0x0101


	//----- nvinfo : EIATTR_UNUSED_LOAD_BYTE_OFFSET
	.align		4
        /*0088*/ 	.byte	0x04, 0x44
        /*008a*/ 	.short	(.L_312 - .L_311)


	//   ....[0]....
.L_311:
        /*008c*/ 	.word	0x00002bf0
        /*0090*/ 	.word	0x00000fff


	//----- nvinfo : EIATTR_COOP_GROUP_MASK_REGIDS
	.align		4
.L_312:
        /*0094*/ 	.byte	0x04, 0x29
        /*0096*/ 	.short	(.L_314 - .L_313)


	//   ....[0]....
.L_313:
        /*0098*/ 	.word	0xffffffff


	//   ....[1]....
        /*009c*/ 	.word	0xffffffff


	//   ....[2]....
        /*00a0*/ 	.word	0xffffffff


	//   ....[3]....
        /*00a4*/ 	.word	0xffffffff


	//   ....[4]....
        /*00a8*/ 	.word	0xffffffff


	//   ....[5]....
        /*00ac*/ 	.word	0xffffffff


	//   ....[6]....
        /*00b0*/ 	.word	0xffffffff


	//   ....[7]....
        /*00b4*/ 	.word	0xffffffff


	//   ....[8]....
        /*00b8*/ 	.word	0xffffffff


	//   ....[9]....
        /*00bc*/ 	.word	0xffffffff


	//   ....[10]....
        /*00c0*/ 	.word	0xffffffff


	//   ....[11]....
        /*00c4*/ 	.word	0xffffffff


	//   ....[12]....
        /*00c8*/ 	.word	0xffffffff


	//   ....[13]....
        /*00cc*/ 	.word	0xffffffff


	//   ....[14]....
        /*00d0*/ 	.word	0xffffffff


	//   ....[15]....
        /*00d4*/ 	.word	0xffffffff


	//   ....[16]....
        /*00d8*/ 	.word	0xffffffff


	//   ....[17]....
        /*00dc*/ 	.word	0xffffffff


	//   ....[18]....
        /*00e0*/ 	.word	0xffffffff


	//   ....[19]....
        /*00e4*/ 	.word	0xffffffff


	//   ....[20]....
        /*00e8*/ 	.word	0xffffffff


	//   ....[21]....
        /*00ec*/ 	.word	0xffffffff


	//   ....[22]....
        /*00f0*/ 	.word	0xffffffff


	//   ....[23]....
        /*00f4*/ 	.word	0xffffffff


	//   ....[24]....
        /*00f8*/ 	.word	0xffffffff


	//   ....[25]....
        /*00fc*/ 	.word	0xffffffff


	//   ....[26]....
        /*0100*/ 	.word	0xffffffff


	//   ....[27]....
        /*0104*/ 	.word	0xffffffff


	//   ....[28]....
        /*0108*/ 	.word	0xffffffff


	//   ....[29]....
        /*010c*/ 	.word	0xffffffff


	//   ....[30]....
        /*0110*/ 	.word	0xffffffff


	//   ....[31]....
        /*0114*/ 	.word	0xffffffff


	//   ....[32]....
        /*0118*/ 	.word	0xffffffff


	//   ....[33]....
        /*011c*/ 	.word	0xffffffff


	//   ....[34]....
        /*0120*/ 	.word	0xffffffff


	//   ....[35]....
        /*0124*/ 	.word	0xffffffff


	//   ....[36]....
        /*0128*/ 	.word	0xffffffff


	//   ....[37]....
        /*012c*/ 	.word	0xffffffff


	//   ....[38]....
        /*0130*/ 	.word	0xffffffff


	//   ....[39]....
        /*0134*/ 	.word	0xffffffff


	//   ....[40]....
        /*0138*/ 	.word	0xffffffff


	//   ....[41]....
        /*013c*/ 	.word	0xffffffff


	//   ....[42]....
        /*0140*/ 	.word	0xffffffff


	//   ....[43]....
        /*0144*/ 	.word	0xffffffff


	//   ....[44]....
        /*0148*/ 	.word	0xffffffff


	//   ....[45]....
        /*014c*/ 	.word	0xffffffff


	//   ....[46]....
        /*0150*/ 	.word	0xffffffff


	//   ....[47]....
        /*0154*/ 	.word	0xffffffff


	//   ....[48]....
        /*0158*/ 	.word	0xffffffff


	//   ....[49]....
        /*015c*/ 	.word	0xffffffff


	//   ....[50]....
        /*0160*/ 	.word	0xffffffff


	//   ....[51]....
        /*0164*/ 	.word	0xffffffff


	//   ....[52]....
        /*0168*/ 	.word	0xffffffff


	//   ....[53]....
        /*016c*/ 	.word	0xffffffff


	//   ....[54]....
        /*0170*/ 	.word	0xffffffff


	//   ....[55]....
        /*0174*/ 	.word	0xffffffff


	//   ....[56]....
        /*0178*/ 	.word	0xffffffff


	//   ....[57]....
        /*017c*/ 	.word	0xffffffff


	//   ....[58]....
        /*0180*/ 	.word	0xffffffff


	//   ....[59]....
        /*0184*/ 	.word	0xffffffff


	//   ....[60]....
        /*0188*/ 	.word	0xffffffff


	//   ....[61]....
        /*018c*/ 	.word	0xffffffff


	//   ....[62]....
        /*0190*/ 	.word	0xffffffff


	//   ....[63]....
        /*0194*/ 	.word	0xffffffff


	//   ....[64]....
        /*0198*/ 	.word	0x05000015


	//   ....[65]....
        /*019c*/ 	.word	0x05000015


	//   ....[66]....
        /*01a0*/ 	.word	0x05000015


	//   ....[67]....
        /*01a4*/ 	.word	0x05000015


	//   ....[68]....
        /*01a8*/ 	.word	0x05000015


	//   ....[69]....
        /*01ac*/ 	.word	0x05000015


	//   ....[70]....
        /*01b0*/ 	.word	0x05000015


	//   ....[71]....
        /*01b4*/ 	.word	0x05000015


	//   ....[72]....
        /*01b8*/ 	.word	0x05000015


	//   ....[73]....
        /*01bc*/ 	.word	0x05000015


	//   ....[74]....
        /*01c0*/ 	.word	0x05000015


	//   ....[75]....
        /*01c4*/ 	.word	0x05000015


	//   ....[76]....
        /*01c8*/ 	.word	0x05000015


	//   ....[77]....
        /*01cc*/ 	.word	0x05000015


	//   ....[78]....
        /*01d0*/ 	.word	0x05000015


	//   ....[79]....
        /*01d4*/ 	.word	0x05000015


	//   ....[80]....
        /*01d8*/ 	.word	0x05000015


	//   ....[81]....
        /*01dc*/ 	.word	0x05000015


	//   ....[82]....
        /*01e0*/ 	.word	0x05000015


	//   ....[83]....
        /*01e4*/ 	.word	0x05000015


	//   ....[84]....
        /*01e8*/ 	.word	0x05000015


	//   ....[85]....
        /*01ec*/ 	.word	0x05000015


	//   ....[86]....
        /*01f0*/ 	.word	0x05000015


	//   ....[87]....
        /*01f4*/ 	.word	0x05000015


	//   ....[88]....
        /*01f8*/ 	.word	0x05000015


	//   ....[89]....
        /*01fc*/ 	.word	0x05000015


	//   ....[90]....
        /*0200*/ 	.word	0x05000015


	//   ....[91]....
        /*0204*/ 	.word	0x05000015


	//   ....[92]....
        /*0208*/ 	.word	0x05000015


	//   ....[93]....
        /*020c*/ 	.word	0x05000015


	//   ....[94]....
        /*0210*/ 	.word	0x05000015


	//   ....[95]....
        /*0214*/ 	.word	0x05000015


	//   ....[96]....
        /*0218*/ 	.word	0x05000015


	//   ....[97]....
        /*021c*/ 	.word	0x05000015


	//   ....[98]....
        /*0220*/ 	.word	0x05000015


	//   ....[99]....
        /*0224*/ 	.word	0x05000015


	//----- nvinfo : EIATTR_COOP_GROUP_INSTR_OFFSETS
	.align		4
.L_314:
        /*0228*/ 	.byte	0x04, 0x28
        /*022a*/ 	.short	(.L_316 - .L_315)


	//   ....[0]....
.L_315:
        /*022c*/ 	.word	0x00000520


	//   ....[1]....
        /*0230*/ 	.word	0x00000770


	//   ....[2]....
        /*0234*/ 	.word	0x000007a0


	//   ....[3]....
        /*0238*/ 	.word	0x000007c0


	//   ....[4]....
        /*023c*/ 	.word	0x000007e0


	//   ....[5]....
        /*0240*/ 	.word	0x00000800


	//   ....[6]....
        /*0244*/ 	.word	0x00000860


	//   ....[7]....
        /*0248*/ 	.word	0x00000c90


	//   ....[8]....
        /*024c*/ 	.word	0x00000cc0


	//   ....[9]....
        /*0250*/ 	.word	0x00000ce0


	//   ....[10]....
        /*0254*/ 	.word	0x00000d00


	//   ....[11]....
        /*0258*/ 	.word	0x00000d20


	//   ....[12]....
        /*025c*/ 	.word	0x00000d80


	//   ....[13]....
        /*0260*/ 	.word	0x000010c0


	//   ....[14]....
        /*0264*/ 	.word	0x00001290


	//   ....[15]....
        /*0268*/ 	.word	0x000012f0


	//   ....[16]....
        /*026c*/ 	.word	0x00001390


	//   ....[17]....
        /*0270*/ 	.word	0x00001400


	//   ....[18]....
        /*0274*/ 	.word	0x00001430


	//   ....[19]....
        /*0278*/ 	.word	0x00001460


	//   ....[20]....
        /*027c*/ 	.word	0x00001490


	//   ....[21]....
        /*0280*/ 	.word	0x000014a0


	//   ....[22]....
        /*0284*/ 	.word	0x00001580


	//   ....[23]....
        /*0288*/ 	.word	0x00001750


	//   ....[24]....
        /*028c*/ 	.word	0x000017a0


	//   ....[25]....
        /*0290*/ 	.word	0x00001800


	//   ....[26]....
        /*0294*/ 	.word	0x00001850


	//   ....[27]....
        /*0298*/ 	.word	0x00001880


	//   ....[28]....
        /*029c*/ 	.word	0x000018b0


	//   ....[29]....
        /*02a0*/ 	.word	0x000018e0


	//   ....[30]....
        /*02a4*/ 	.word	0x000018f0


	//   ....[31]....
        /*02a8*/ 	.word	0x00001da0


	//   ....[32]....
        /*02ac*/ 	.word	0x00002880


	//   ....[33]....
        /*02b0*/ 	.word	0x00002ae0


	//   ....[34]....
        /*02b4*/ 	.word	0x00002b10


	//   ....[35]....
        /*02b8*/ 	.word	0x00002b30


	//   ....[36]....
        /*02bc*/ 	.word	0x00002b50


	//   ....[37]....
        /*02c0*/ 	.word	0x00002b70


	//   ....[38]....
        /*02c4*/ 	.word	0x00002d50


	//   ....[39]....
        /*02c8*/ 	.word	0x00002f70


	//   ....[40]....
        /*02cc*/ 	.word	0x00002fa0


	//   ....[41]....
        /*02d0*/ 	.word	0x00002fc0


	//   ....[42]....
        /*02d4*/ 	.word	0x00002fe0


	//   ....[43]....
        /*02d8*/ 	.word	0x00003000


	//   ....[44]....
        /*02dc*/ 	.word	0x00003180


	//   ....[45]....
        /*02e0*/ 	.word	0x000033a0


	//   ....[46]....
        /*02e4*/ 	.word	0x00003570


	//   ....[47]....
        /*02e8*/ 	.word	0x000035d0


	//   ....[48]....
        /*02ec*/ 	.word	0x00003640


	//   ....[49]....
        /*02f0*/ 	.word	0x000036a0


	//   ....[50]....
        /*02f4*/ 	.word	0x000036e0


	//   ....[51]....
        /*02f8*/ 	.word	0x00003720


	//   ....[52]....
        /*02fc*/ 	.word	0x00003770


	//   ....[53]....
        /*0300*/ 	.word	0x00003780


	//   ....[54]....
        /*0304*/ 	.word	0x00003840


	//   ....[55]....
        /*0308*/ 	.word	0x00003a10


	//   ....[56]....
        /*030c*/ 	.word	0x00003a60


	//   ....[57]....
        /*0310*/ 	.word	0x00003ad0


	//   ....[58]....
        /*0314*/ 	.word	0x00003b20


	//   ....[59]....
        /*0318*/ 	.word	0x00003b60


	//   ....[60]....
        /*031c*/ 	.word	0x00003ba0


	//   ....[61]....
        /*0320*/ 	.word	0x00003be0


	//   ....[62]....
        /*0324*/ 	.word	0x00003bf0


	//   ....[63]....
        /*0328*/ 	.word	0x00004070


	//   ....[64]....
        /*032c*/ 	.word	0x000046f0


	//   ....[65]....
        /*0330*/ 	.word	0x00004770


	//   ....[66]....
        /*0334*/ 	.word	0x00004800


	//   ....[67]....
        /*0338*/ 	.word	0x00004900


	//   ....[68]....
        /*033c*/ 	.word	0x00004980


	//   ....[69]....
        /*0340*/ 	.word	0x000049f0


	//   ....[70]....
        /*0344*/ 	.word	0x00004a60


	//   ....[71]....
        /*0348*/ 	.word	0x00004ad0


	//   ....[72]....
        /*034c*/ 	.word	0x00004b50


	//   ....[73]....
        /*0350*/ 	.word	0x00004bc0


	//   ....[74]....
        /*0354*/ 	.word	0x00004c40


	//   ....[75]....
        /*0358*/ 	.word	0x00004cc0


	//   ....[76]....
        /*035c*/ 	.word	0x00004d80


	//   ....[77]....
        /*0360*/ 	.word	0x00004df0


	//   ....[78]....
        /*0364*/ 	.word	0x00004e60


	//   ....[79]....
        /*0368*/ 	.word	0x00004ed0


	//   ....[80]....
        /*036c*/ 	.word	0x00004f40


	//   ....[81]....
        /*0370*/ 	.word	0x00004fb0


	//   ....[82]....
        /*0374*/ 	.word	0x00005020


	//   ....[83]....
        /*0378*/ 	.word	0x000050a0


	//   ....[84]....
        /*037c*/ 	.word	0x00005130


	//   ....[85]....
        /*0380*/ 	.word	0x00005200


	//   ....[86]....
        /*0384*/ 	.word	0x00005270


	//   ....[87]....
        /*0388*/ 	.word	0x000052f0


	//   ....[88]....
        /*038c*/ 	.word	0x00005370


	//   ....[89]....
        /*0390*/ 	.word	0x00005400


	//   ....[90]....
        /*0394*/ 	.word	0x00005480


	//   ....[91]....
        /*0398*/ 	.word	0x000054f0


	//   ....[92]....
        /*039c*/ 	.word	0x00005570


	//   ....[93]....
        /*03a0*/ 	.word	0x000055f0


	//   ....[94]....
        /*03a4*/ 	.word	0x000056d0


	//   ....[95]....
        /*03a8*/ 	.word	0x00005750


	//   ....[96]....
        /*03ac*/ 	.word	0x000057d0


	//   ....[97]....
        /*03b0*/ 	.word	0x00005850


	//   ....[98]....
        /*03b4*/ 	.word	0x000058b0


	//   ....[99]....
        /*03b8*/ 	.word	0x00005920


	//----- nvinfo : EIATTR_VRC_CTA_INIT_COUNT
	.align		4
.L_316:
        /*03bc*/ 	.byte	0x02, 0x4a
	.zero		1
	.zero		1


	//----- nvinfo : EIATTR_EXIT_INSTR_OFFSETS
	.align		4
        /*03c0*/ 	.byte	0x04, 0x1c
        /*03c2*/ 	.short	(.L_318 - .L_317)


	//   ....[0]....
.L_317:
        /*03c4*/ 	.word	0x00002070


	//   ....[1]....
        /*03c8*/ 	.word	0x00002090


	//   ....[2]....
        /*03cc*/ 	.word	0x00004680


	//   ....[3]....
        /*03d0*/ 	.word	0x000046a0


	//----- nvinfo : EIATTR_MAX_THREADS
	.align		4
.L_318:
        /*03d4*/ 	.byte	0x04, 0x05
        /*03d6*/ 	.short	(.L_320 - .L_319)
.L_319:
        /*03d8*/ 	.word	0x00000180
        /*03dc*/ 	.word	0x00000001
        /*03e0*/ 	.word	0x00000001


	//----- nvinfo : EIATTR_CRS_STACK_SIZE
	.align		4
.L_320:
        /*03e4*/ 	.byte	0x04, 0x1e
        /*03e6*/ 	.short	(.L_322 - .L_321)
.L_321:
        /*03e8*/ 	.word	0x00000000


	//----- nvinfo : EIATTR_CBANK_PARAM_SIZE
	.align		4
.L_322:
        /*03ec*/ 	.byte	0x03, 0x19
        /*03ee*/ 	.short	0x0034


	//----- nvinfo : EIATTR_PARAM_CBANK
	.align		4
        /*03f0*/ 	.byte	0x04, 0x0a
        /*03f2*/ 	.short	(.L_324 - .L_323)
	.align		4
.L_323:
        /*03f4*/ 	.word	index@(.nv.constant0._ZN3cub18CUB_300001_SM_10006detail4scan16DeviceScanKernelINS2_10policy_hubIfffjN4cuda3std3__44plusIvEEE10Policy1000EN6thrust24THRUST_300001_SM_1000_NS6detail15normal_iteratorINSD_10device_ptrIfEEEESI_NS0_13ScanTileStateIfLb1EEES9_NS1_10InputValueIfPfEEjfLb0EfEEvT0_T1_T2_iT3_T4_T5_)
        /*03f8*/ 	.short	0x0380
        /*03fa*/ 	.short	0x0034


	//----- nvinfo : EIATTR_SW_WAR
	.align		4
.L_324:
        /*03fc*/ 	.byte	0x04, 0x36
        /*03fe*/ 	.short	(.L_326 - .L_325)
.L_325:
        /*0400*/ 	.word	0x00000008
.L_326:


//--------------------- .nv.info._ZN3cub18CUB_300001_SM_10006detail4scan20DeviceScanInitKernelINS0_13ScanTileStateIfLb1EEEEEvT_i --------------------------
	.section	.nv.info._ZN3cub18CUB_300001_SM_10006detail4scan20DeviceScanInitKernelINS0_13ScanTileStateIfLb1EEEEEvT_i,"",@"SHT_CUDA_INFO"
	.sectionflags	@""
	.align	4


	//----- nvinfo : EIATTR_CUDA_API_VERSION
	.align		4
        /*0000*/ 	.byte	0x04, 0x37
        /*0002*/ 	.short	(.L_328 - .L_327)
.L_327:
        /*0004*/ 	.word	0x00000082


	//----- nvinfo : EIATTR_KPARAM_INFO
	.align		4
.L_328:
        /*0008*/ 	.byte	0x04, 0x17
        /*000a*/ 	.short	(.L_330 - .L_329)
.L_329:
        /*000c*/ 	.word	0x00000000
        /*0010*/ 	.short	0x0001
        /*0012*/ 	.short	0x0008
        /*0014*/ 	.byte	0x00, 0xf0, 0x11, 0x00


	//----- nvinfo : EIATTR_KPARAM_INFO
	.align		4
.L_330:
        /*0018*/ 	.byte	0x04, 0x17
        /*001a*/ 	.short	(.L_332 - .L_331)
.L_331:
        /*001c*/ 	.word	0x00000000
        /*0020*/ 	.short	0x0000
        /*0022*/ 	.short	0x0000
        /*0024*/ 	.byte	0x00, 0xf0, 0x21, 0x00


	//----- nvinfo : EIATTR_SPARSE_MMA_MASK
	.align		4
.L_332:
        /*0028*/ 	.byte	0x03, 0x50
        /*002a*/ 	.short	0x0000


	//----- nvinfo : EIATTR_MAXREG_COUNT
	.align		4
        /*002c*/ 	.byte	0x03, 0x1b
        /*002e*/ 	.short	0x00ff


	//----- nvinfo : EIATTR_MERCURY_ISA_VERSION
	.align		4
        /*0030*/ 	.byte	0x03, 0x5f
        /*0032*/ 	.short	0x0101


	//----- nvinfo : EIATTR_VRC_CTA_INIT_COUNT
	.align		4
        /*0034*/ 	.byte	0x02, 0x4a
	.zero		1
	.zero		1


	//----- nvinfo : EIATTR_EXIT_INSTR_OFFSETS
	.align		4
        /*0038*/ 	.byte	0x04, 0x1c
        /*003a*/ 	.short	(.L_334 - .L_333)


	//   ....[0]....
.L_333:
        /*003c*/ 	.word	0x000000f0


	//   ....[1]....
        /*0040*/ 	.word	0x00000130


	//----- nvinfo : EIATTR_CBANK_PARAM_SIZE
	.align		4
.L_334:
        /*0044*/ 	.byte	0x03, 0x19
        /*0046*/ 	.short	0x000c


	//----- nvinfo : EIATTR_PARAM_CBANK
	.align		4
        /*0048*/ 	.byte	0x04, 0x0a
        /*004a*/ 	.short	(.L_336 - .L_335)
	.align		4
.L_335:
        /*004c*/ 	.word	index@(.nv.constant0._ZN3cub18CUB_300001_SM_10006detail4scan20DeviceScanInitKernelINS0_13ScanTileStateIfLb1EEEEEvT_i)
        /*0050*/ 	.short	0x0380
        /*0052*/ 	.short	0x000c


	//----- nvinfo : EIATTR_SW_WAR
	.align		4
.L_336:
        /*0054*/ 	.byte	0x04, 0x36
        /*0056*/ 	.short	(.L_338 - .L_337)
.L_337:
        /*0058*/ 	.word	0x00000008
.L_338:


//--------------------- .nv.info._ZN3cub18CUB_300001_SM_10006detail6reduce28DeviceReduceSingleTileKernelINS2_10policy_hubIfyN4cuda3std3__44plusIfEEE10Policy1000EPfSC_iS9_ffNS7_10__identityEEEvT0_T1_T2_T3_T4_T6_ --------------------------
	.section	.nv.info._ZN3cub18CUB_300001_SM_10006detail6reduce28DeviceReduceSingleTileKernelINS2_10policy_hubIfyN4cuda3std3__44plusIfEEE10Policy1000EPfSC_iS9_ffNS7_10__identityEEEvT0_T1_T2_T3_T4_T6_,"",@"SHT_CUDA_INFO"
	.sectionflags	@""
	.align	4


	//----- nvinfo : EIATTR_CUDA_API_VERSION
	.align		4
        /*0000*/ 	.byte	0x04, 0x37
        /*0002*/ 	.short	(.L_340 - .L_339)
.L_339:
        /*0004*/ 	.word	0x00000082


	//----- nvinfo : EIATTR_KPARAM_INFO
	.align		4
.L_340:
        /*0008*/ 	.byte	0x04, 0x17
        /*000a*/ 	.short	(.L_342 - .L_341)
.L_341:
        /*000c*/ 	.word	0x00000000
        /*0010*/ 	.short	0x0005
        /*0012*/ 	.short	0x001c
        /*0014*/ 	.byte	0x00, 0xf0, 0x05, 0x00


	//----- nvinfo : EIATTR_KPARAM_INFO
	.align		4
.L_342:
        /*0018*/ 	.byte	0x04, 0x17
        /*001a*/ 	.short	(.L_344 - .L_343)
.L_343:
        /*001c*/ 	.word	0x00000000
        /*0020*/ 	.short	0x0004
        /*0022*/ 	.short	0x0018
        /*0024*/ 	.byte	0x00, 0xf0, 0x11, 0x00


	//----- nvinfo : EIATTR_KPARAM_INFO
	.align		4
.L_344:
        /*0028*/ 	.byte	0x04, 0x17
        /*002a*/ 	.short	(.L_346 - .L_345)
.L_345:
        /*002c*/ 	.word	0x00000000
        /*0030*/ 	.short	0x0003
        /*0032*/ 	.short	0x0014
        /*0034*/ 	.byte	0x00, 0xf0, 0x05, 0x00


	//----- nvinfo : EIATTR_KPARAM_INFO
	.align		4
.L_346:
        /*0038*/ 	.byte	0x04, 0x17
        /*003a*/ 	.short	(.L_348 - .L_347)
.L_347:
        /*003c*/ 	.word	0x00000000
        /*0040*/ 	.short	0x0002
        /*0042*/ 	.short	0x0010
        /*0044*/ 	.byte	0x00, 0xf0, 0x11, 0x00


	//----- nvinfo : EIATTR_KPARAM_INFO
	.align		4
.L_348:
        /*0048*/ 	.byte	0x04, 0x17
        /*004a*/ 	.short	(.L_350 - .L_349)
.L_349:
        /*004c*/ 	.word	0x00000000
        /*0050*/ 	.short	0x0001
        /*0052*/ 	.short	0x0008
        /*0054*/ 	.byte	0x00, 0xf5, 0x21, 0x00


	//----- nvinfo : EIATTR_KPARAM_INFO
	.align		4
.L_350:
        /*0058*/ 	.byte	0x04, 0x17
        /*005a*/ 	.short	(.L_352 - .L_351)
.L_351:
        /*005c*/ 	.word	0x00000000
        /*0060*/ 	.short	0x0000
        /*0062*/ 	.short	0x0000
        /*0064*/ 	.byte	0x00, 0xf5, 0x21, 0x00


	//----- nvinfo : EIATTR_SPARSE_MMA_MASK
	.align		4
.L_352:
        /*0068*/ 	.byte	0x03, 0x50
        /*006a*/ 	.short	0x0000


	//----- nvinfo : EIATTR_MAXREG_COUNT
	.align		4
        /*006c*/ 	.byte	0x03, 0x1b
        /*006e*/ 	.short	0x00ff


	//----- nvinfo : EIATTR_NUM_BARRIERS
	.align		4
        /*0070*/ 	.byte	0x02, 0x4c
        /*0072*/ 	.byte	0x01
	.zero		1


	//----- nvinfo : EIATTR_MERCURY_ISA_VERSION
	.align		4
        /*0074*/ 	.byte	0x03, 0x5f
        /*0076*/ 	.short	0x0101


	//----- nvinfo : EIATTR_COOP_GROUP_MASK_REGIDS
	.align		4
        /*0078*/ 	.byte	0x04, 0x29
        /*007a*/ 	.short	(.L_354 - .L_353)


	//   ....[0]....
.L_353:
        /*007c*/ 	.word	0xffffffff


	//   ....[1]....
        /*0080*/ 	.word	0xffffffff


	//   ....[2]....
        /*0084*/ 	.word	0xffffffff


	//   ....[3]....
        /*0088*/ 	.word	0xffffffff


	//   ....[4]....
        /*008c*/ 	.word	0xffffffff


	//   ....[5]....
        /*0090*/ 	.word	0xffffffff


	//   ....[6]....
        /*0094*/ 	.word	0xffffffff


	//   ....[7]....
        /*0098*/ 	.word	0xffffffff


	//   ....[8]....
        /*009c*/ 	.word	0xffffffff


	//   ....[9]....
        /*00a0*/ 	.word	0xffffffff


	//   ....[10]....
        /*00a4*/ 	.word	0xffffffff


	//   ....[11]....
        /*00a8*/ 	.word	0xffffffff


	//   ....[12]....
        /*00ac*/ 	.word	0xffffffff


	//   ....[13]....
        /*00b0*/ 	.word	0xffffffff


	//   ....[14]....
        /*00b4*/ 	.word	0xffffffff


	//   ....[15]....
        /*00b8*/ 	.word	0xffffffff


	//   ....[16]....
        /*00bc*/ 	.word	0xffffffff


	//   ....[17]....
        /*00c0*/ 	.word	0xffffffff


	//   ....[18]....
        /*00c4*/ 	.word	0xffffffff


	//   ....[19]....
        /*00c8*/ 	.word	0xffffffff


	//   ....[20]....
        /*00cc*/ 	.word	0xffffffff


	//   ....[21]....
        /*00d0*/ 	.word	0xffffffff


	//   ....[22]....
        /*00d4*/ 	.word	0xffffffff


	//   ....[23]....
        /*00d8*/ 	.word	0xffffffff


	//   ....[24]....
        /*00dc*/ 	.word	0xffffffff


	//   ....[25]....
        /*00e0*/ 	.word	0xffffffff


	//   ....[26]....
        /*00e4*/ 	.word	0xffffffff


	//   ....[27]....
        /*00e8*/ 	.word	0xffffffff


	//   ....[28]....
        /*00ec*/ 	.word	0xffffffff


	//   ....[29]....
        /*00f0*/ 	.word	0xffffffff


	//----- nvinfo : EIATTR_COOP_GROUP_INSTR_OFFSETS
	.align		4
.L_354:
        /*00f4*/ 	.byte	0x04, 0x28
        /*00f6*/ 	.short	(.L_356 - .L_355)


	//   ....[0]....
.L_355:
        /*00f8*/ 	.word	0x00000980


	//   ....[1]....
        /*00fc*/ 	.word	0x000009e0


	//   ....[2]....
        /*0100*/ 	.word	0x00000a50


	//   ....[3]....
        /*0104*/ 	.word	0x00000aa0


	//   ....[4]....
        /*0108*/ 	.word	0x00000ad0


	//   ....[5]....
        /*010c*/ 	.word	0x00000c90


	//   ....[6]....
        /*0110*/ 	.word	0x00000d20


	//   ....[7]....
        /*0114*/ 	.word	0x00000d60


	//   ....[8]....
        /*0118*/ 	.word	0x00000db0


	//   ....[9]....
        /*011c*/ 	.word	0x00000df0


	//   ....[10]....
        /*0120*/ 	.word	0x00001c00


	//   ....[11]....
        /*0124*/ 	.word	0x00001c80


	//   ....[12]....
        /*0128*/ 	.word	0x00001cd0


	//   ....[13]....
        /*012c*/ 	.word	0x00001d10


	//   ....[14]....
        /*0130*/ 	.word	0x00001d40


	//   ....[15]....
        /*0134*/ 	.word	0x00002700


	//   ....[16]....
        /*0138*/ 	.word	0x00002760


	//   ....[17]....
        /*013c*/ 	.word	0x000027d0


	//   ....[18]....
        /*0140*/ 	.word	0x00002820


	//   ....[19]....
        /*0144*/ 	.word	0x00002850


	//   ....[20]....
        /*0148*/ 	.word	0x00002a10


	//   ....[21]....
        /*014c*/ 	.word	0x00002a90


	//   ....[22]....
        /*0150*/ 	.word	0x00002ad0


	//   ....[23]....
        /*0154*/ 	.word	0x00002b10


	//   ....[24]....
        /*0158*/ 	.word	0x00002b70


	//   ....[25]....
        /*015c*/ 	.word	0x00003b00


	//   ....[26]....
        /*0160*/ 	.word	0x00003b80


	//   ....[27]....
        /*0164*/ 	.word	0x00003bd0


	//   ....[28]....
        /*0168*/ 	.word	0x00003c10


	//   ....[29]....
        /*016c*/ 	.word	0x00003c40


	//----- nvinfo : EIATTR_VRC_CTA_INIT_COUNT
	.align		4
.L_356:
        /*0170*/ 	.byte	0x02, 0x4a
	.zero		1
	.zero		1


	//----- nvinfo : EIATTR_EXIT_INSTR_OFFSETS
	.align		4
        /*0174*/ 	.byte	0x04, 0x1c
        /*0176*/ 	.short	(.L_358 - .L_357)


	//   ....[0]....
.L_357:
        /*0178*/ 	.word	0x00000080


	//   ....[1]....
        /*017c*/ 	.word	0x000000c0


	//   ....[2]....
        /*0180*/ 	.word	0x00003d90


	//   ....[3]....
        /*0184*/ 	.word	0x00003de0


	//----- nvinfo : EIATTR_MAX_THREADS
	.align		4
.L_358:
        /*0188*/ 	.byte	0x04, 0x05
        /*018a*/ 	.short	(.L_360 - .L_359)
.L_359:
        /*018c*/ 	.word	0x00000100
        /*0190*/ 	.word	0x00000001
        /*0194*/ 	.word	0x00000001


	//----- nvinfo : EIATTR_CRS_STACK_SIZE
	.align		4
.L_360:
        /*0198*/ 	.byte	0x04, 0x1e
        /*019a*/ 	.short	(.L_362 - .L_361)
.L_361:
        /*019c*/ 	.word	0x00000000


	//----- nvinfo : EIATTR_CBANK_PARAM_SIZE
	.align		4
.L_362:
        /*01a0*/ 	.byte	0x03, 0x19
        /*01a2*/ 	.short	0x001d


	//----- nvinfo : EIATTR_PARAM_CBANK
	.align		4
        /*01a4*/ 	.byte	0x04, 0x0a
        /*01a6*/ 	.short	(.L_364 - .L_363)
	.align		4
.L_363:
        /*01a8*/ 	.word	index@(.nv.constant0._ZN3cub18CUB_300001_SM_10006detail6reduce28DeviceReduceSingleTileKernelINS2_10policy_hubIfyN4cuda3std3__44plusIfEEE10Policy1000EPfSC_iS9_ffNS7_10__identityEEEvT0_T1_T2_T3_T4_T6_)
        /*01ac*/ 	.short	0x0380
        /*01ae*/ 	.short	0x001d


	//----- nvinfo : EIATTR_SW_WAR
	.align		4
.L_364:
        /*01b0*/ 	.byte	0x04, 0x36
        /*01b2*/ 	.short	(.L_366 - .L_365)
.L_365:
        /*01b4*/ 	.word	0x00000008
.L_366:


//--------------------- .nv.info._ZN3cub18CUB_300001_SM_10006detail6reduce18DeviceReduceKernelINS2_10policy_hubIfyN4cuda3std3__44plusIfEEE10Policy1000EN6thrust24THRUST_300001_SM_1000_NS6detail15normal_iteratorINSD_10device_ptrIfEEEEyS9_fNS7_10__identityEEEvT0_PT3_T1_NS0_13GridEvenShareISN_EET2_T4_ --------------------------
	.section	.nv.info._ZN3cub18CUB_300001_SM_10006detail6reduce18DeviceReduceKernelINS2_10policy_hubIfyN4cuda3std3__44plusIfEEE10Policy1000EN6thrust24THRUST_300001_SM_1000_NS6detail15normal_iteratorINSD_10device_ptrIfEEEEyS9_fNS7_10__identityEEEvT0_PT3_T1_NS0_13GridEvenShareISN_EET2_T4_,"",@"SHT_CUDA_INFO"
	.sectionflags	@""
	.align	4


	//----- nvinfo : EIATTR_CUDA_API_VERSION
	.align		4
        /*0000*/ 	.byte	0x04, 0x37
        /*0002*/ 	.short	(.L_368 - .L_367)
.L_367:
        /*0004*/ 	.word	0x00000082


	//----- nvinfo : EIATTR_KPARAM_INFO
	.align		4
.L_368:
        /*0008*/ 	.byte	0x04, 0x17
        /*000a*/ 	.short	(.L_370 - .L_369)
.L_369:
        /*000c*/ 	.word	0x00000000
        /*0010*/ 	.short	0x0005
        /*0012*/ 	.short	0x0061
        /*0014*/ 	.byte	0x00, 0xf0, 0x05, 0x00


	//----- nvinfo : EIATTR_KPARAM_INFO
	.align		4
.L_370:
        /*0018*/ 	.byte	0x04, 0x17
        /*001a*/ 	.short	(.L_372 - .L_371)
.L_371:
        /*001c*/ 	.word	0x00000000
        /*0020*/ 	.short	0x0004
        /*0022*/ 	.short	0x0060
        /*0024*/ 	.byte	0x00, 0xf0, 0x05, 0x00


	//----- nvinfo : EIATTR_KPARAM_INFO
	.align		4
.L_372:
        /*0028*/ 	.byte	0x04, 0x17
        /*002a*/ 	.short	(.L_374 - .L_373)
.L_373:
        /*002c*/ 	.word	0x00000000
        /*0030*/ 	.short	0x0003
        /*0032*/ 	.short	0x0018
        /*0034*/ 	.byte	0x00, 0xf0, 0x21, 0x01


	//----- nvinfo : EIATTR_KPARAM_INFO
	.align		4
.L_374:
        /*0038*/ 	.byte	0x04, 0x17
        /*003a*/ 	.short	(.L_376 - .L_375)
.L_375:
        /*003c*/ 	.word	0x00000000
        /*0040*/ 	.short	0x0002
        /*0042*/ 	.short	0x0010
        /*0044*/ 	.byte	0x00, 0xf0, 0x21, 0x00


	//----- nvinfo : EIATTR_KPARAM_INFO
	.align		4
.L_376:
        /*0048*/ 	.byte	0x04, 0x17
        /*004a*/ 	.short	(.L_378 - .L_377)
.L_377:
        /*004c*/ 	.word	0x00000000
        /*0050*/ 	.short	0x0001
        /*0052*/ 	.short	0x0008
        /*0054*/ 	.byte	0x00, 0xf5, 0x21, 0x00


	//----- nvinfo : EIATTR_KPARAM_INFO
	.align		4
.L_378:
        /*0058*/ 	.byte	0x04, 0x17
        /*005a*/ 	.short	(.L_380 - .L_379)
.L_379:
        /*005c*/ 	.word	0x00000000
        /*0060*/ 	.short	0x0000
        /*0062*/ 	.short	0x0000
        /*0064*/ 	.byte	0x00, 0xf0, 0x21, 0x00


	//----- nvinfo : EIATTR_SPARSE_MMA_MASK
	.align		4
.L_380:
        /*0068*/ 	.byte	0x03, 0x50
        /*006a*/ 	.short	0x0000


	//----- nvinfo : EIATTR_MAXREG_COUNT
	.align		4
        /*006c*/ 	.byte	0x03, 0x1b
        /*006e*/ 	.short	0x00ff


	//----- nvinfo : EIATTR_NUM_BARRIERS
	.align		4
        /*0070*/ 	.byte	0x02, 0x4c
        /*0072*/ 	.byte	0x01
	.zero		1


	//----- nvinfo : EIATTR_MERCURY_ISA_VERSION
	.align		4
        /*0074*/ 	.byte	0x03, 0x5f
        /*0076*/ 	.short	0x0101


	//----- nvinfo : EIATTR_COOP_GROUP_MASK_REGIDS
	.align		4
        /*0078*/ 	.byte	0x04, 0x29
        /*007a*/ 	.short	(.L_382 - .L_381)


	//   ....[0]....
.L_381:
        /*007c*/ 	.word	0xffffffff


	//   ....[1]....
        /*0080*/ 	.word	0xffffffff


	//   ....[2]....
        /*0084*/ 	.word	0xffffffff


	//   ....[3]....
        /*0088*/ 	.word	0xffffffff


	//   ....[4]....
        /*008c*/ 	.word	0xffffffff


	//   ....[5]....
        /*0090*/ 	.word	0xffffffff


	//   ....[6]....
        /*0094*/ 	.word	0xffffffff


	//   ....[7]....
        /*0098*/ 	.word	0xffffffff


	//   ....[8]....
        /*009c*/ 	.word	0xffffffff


	//   ....[9]....
        /*00a0*/ 	.word	0xffffffff


	//   ....[10]....
        /*00a4*/ 	.word	0xffffffff


	//   ....[11]....
        /*00a8*/ 	.word	0xffffffff


	//   ....[12]....
        /*00ac*/ 	.word	0xffffffff


	//   ....[13]....
        /*00b0*/ 	.word	0xffffffff


	//   ....[14]....
        /*00b4*/ 	.word	0xffffffff


	//----- nvinfo : EIATTR_COOP_GROUP_INSTR_OFFSETS
	.align		4
.L_382:
        /*00b8*/ 	.byte	0x04, 0x28
        /*00ba*/ 	.short	(.L_384 - .L_383)


	//   ....[0]....
.L_383:
        /*00bc*/ 	.word	0x000009c0


	//   ....[1]....
        /*00c0*/ 	.word	0x00000a20


	//   ....[2]....
        /*00c4*/ 	.word	0x00000a90


	//   ....[3]....
        /*00c8*/ 	.word	0x00000ae0


	//   ....[4]....
        /*00cc*/ 	.word	0x00000b10


	//   ....[5]....
        /*00d0*/ 	.word	0x00000cd0


	//   ....[6]....
        /*00d4*/ 	.word	0x00000d60


	//   ....[7]....
        /*00d8*/ 	.word	0x00000dd0


	//   ....[8]....
        /*00dc*/ 	.word	0x00000e20


	//   ....[9]....
        /*00e0*/ 	.word	0x00000e50


	//   ....[10]....
        /*00e4*/ 	.word	0x00002030


	//   ....[11]....
        /*00e8*/ 	.word	0x000020c0


	//   ....[12]....
        /*00ec*/ 	.word	0x00002110


	//   ....[13]....
        /*00f0*/ 	.word	0x00002150


	//   ....[14]....
        /*00f4*/ 	.word	0x00002180


	//----- nvinfo : EIATTR_VRC_CTA_INIT_COUNT
	.align		4
.L_384:
        /*00f8*/ 	.byte	0x02, 0x4a
	.zero		1
	.zero		1


	//----- nvinfo : EIATTR_EXIT_INSTR_OFFSETS
	.align		4
        /*00fc*/ 	.byte	0x04, 0x1c
        /*00fe*/ 	.short	(.L_386 - .L_385)


	//   ....[0]....
.L_385:
        /*0100*/ 	.word	0x000022d0


	//   ....[1]....
        /*0104*/ 	.word	0x00002330


	//----- nvinfo : EIATTR_MAX_THREADS
	.align		4
.L_386:
        /*0108*/ 	.byte	0x04, 0x05
        /*010a*/ 	.short	(.L_388 - .L_387)
.L_387:
        /*010c*/ 	.word	0x00000100
        /*0110*/ 	.word	0x00000001
        /*0114*/ 	.word	0x00000001


	//----- nvinfo : EIATTR_CRS_STACK_SIZE
	.align		4
.L_388:
        /*0118*/ 	.byte	0x04, 0x1e
        /*011a*/ 	.short	(.L_390 - .L_389)
.L_389:
        /*011c*/ 	.word	0x00000000


	//----- nvinfo : EIATTR_CBANK_PARAM_SIZE
	.align		4
.L_390:
        /*0120*/ 	.byte	0x03, 0x19
        /*0122*/ 	.short	0x0062


	//----- nvinfo : EIATTR_PARAM_CBANK
	.align		4
        /*0124*/ 	.byte	0x04, 0x0a
        /*0126*/ 	.short	(.L_392 - .L_391)
	.align		4
.L_391:
        /*0128*/ 	.word	index@(.nv.constant0._ZN3cub18CUB_300001_SM_10006detail6reduce18DeviceReduceKernelINS2_10policy_hubIfyN4cuda3std3__44plusIfEEE10Policy1000EN6thrust24THRUST_300001_SM_1000_NS6detail15normal_iteratorINSD_10device_ptrIfEEEEyS9_fNS7_10__identityEEEvT0_PT3_T1_NS0_13GridEvenShareISN_EET2_T4_)
        /*012c*/ 	.short	0x0380
        /*012e*/ 	.short	0x0062


	//----- nvinfo : EIATTR_SW_WAR
	.align		4
.L_392:
        /*0130*/ 	.byte	0x04, 0x36
        /*0132*/ 	.short	(.L_394 - .L_393)
.L_393:
        /*0134*/ 	.word	0x00000008
.L_394:


//--------------------- .nv.info._ZN3cub18CUB_300001_SM_10006detail6reduce28DeviceReduceSingleTileKernelINS2_10policy_hubIfyN4cuda3std3__44plusIfEEE10Policy1000EN6thrust24THRUST_300001_SM_1000_NS6detail15normal_iteratorINSD_10device_ptrIfEEEEPfyS9_ffNS7_10__identityEEEvT0_T1_T2_T3_T4_T6_ --------------------------
	.section	.nv.info._ZN3cub18CUB_300001_SM_10006detail6reduce28DeviceReduceSingleTileKernelINS2_10policy_hubIfyN4cuda3std3__44plusIfEEE10Policy1000EN6thrust24THRUST_300001_SM_1000_NS6detail15normal_iteratorINSD_10device_ptrIfEEEEPfyS9_ffNS7_10__identityEEEvT0_T1_T2_T3_T4_T6_,"",@"SHT_CUDA_INFO"
	.sectionflags	@""
	.align	4


	//----- nvinfo : EIATTR_CUDA_API_VERSION
	.align		4
        /*0000*/ 	.byte	0x04, 0x37
        /*0002*/ 	.short	(.L_396 - .L_395)
.L_395:
        /*0004*/ 	.word	0x00000082


	//----- nvinfo : EIATTR_KPARAM_INFO
	.align		4
.L_396:
        /*0008*/ 	.byte	0x04, 0x17
        /*000a*/ 	.short	(.L_398 - .L_397)
.L_397:
        /*000c*/ 	.word	0x00000000
        /*0010*/ 	.short	0x0005
        /*0012*/ 	.short	0x0020
        /*0014*/ 	.byte	0x00, 0xf0, 0x05, 0x00


	//----- nvinfo : EIATTR_KPARAM_INFO
	.align		4
.L_398:
        /*0018*/ 	.byte	0x04, 0x17
        /*001a*/ 	.short	(.L_400 - .L_399)
.L_399:
        /*001c*/ 	.word	0x00000000
        /*0020*/ 	.short	0x0004
        /*0022*/ 	.short	0x001c
        /*0024*/ 	.byte	0x00, 0xf0, 0x11, 0x00


	//----- nvinfo : EIATTR_KPARAM_INFO
	.align		4
.L_400:
        /*0028*/ 	.byte	0x04, 0x17
        /*002a*/ 	.short	(.L_402 - .L_401)
.L_401:
        /*002c*/ 	.word	0x00000000
        /*0030*/ 	.short	0x0003
        /*0032*/ 	.short	0x0018
        /*0034*/ 	.byte	0x00, 0xf0, 0x05, 0x00


	//----- nvinfo : EIATTR_KPARAM_INFO
	.align		4
.L_402:
        /*0038*/ 	.byte	0x04, 0x17
        /*003a*/ 	.short	(.L_404 - .L_403)
.L_403:
        /*003c*/ 	.word	0x00000000
        /*0040*/ 	.short	0x0002
        /*0042*/ 	.short	0x0010
        /*0044*/ 	.byte	0x00, 0xf0, 0x21, 0x00


	//----- nvinfo : EIATTR_KPARAM_INFO
	.align		4
.L_404:
        /*0048*/ 	.byte	0x04, 0x17
        /*004a*/ 	.short	(.L_406 - .L_405)
.L_405:
        /*004c*/ 	.word	0x00000000
        /*0050*/ 	.short	0x0001
        /*0052*/ 	.short	0x0008
        /*0054*/ 	.byte	0x00, 0xf5, 0x21, 0x00


	//----- nvinfo : EIATTR_KPARAM_INFO
	.align		4
.L_406:
        /*0058*/ 	.byte	0x04, 0x17
        /*005a*/ 	.short	(.L_408 - .L_407)
.L_407:
        /*005c*/ 	.word	0x00000000
        /*0060*/ 	.short	0x0000
        /*0062*/ 	.short	0x0000
        /*0064*/ 	.byte	0x00, 0xf0, 0x21, 0x00


	//----- nvinfo : EIATTR_SPARSE_MMA_MASK
	.align		4
.L_408:
        /*0068*/ 	.byte	0x03, 0x50
        /*006a*/ 	.short	0x0000


	//----- nvinfo : EIATTR_MAXREG_COUNT
	.align		4
        /*006c*/ 	.byte	0x03, 0x1b
        /*006e*/ 	.short	0x00ff


	//----- nvinfo : EIATTR_NUM_BARRIERS
	.align		4
        /*0070*/ 	.byte	0x02, 0x4c
        /*0072*/ 	.byte	0x01
	.zero		1


	//----- nvinfo : EIATTR_MERCURY_ISA_VERSION
	.align		4
        /*0074*/ 	.byte	0x03, 0x5f
        /*0076*/ 	.short	0x0101


	//----- nvinfo : EIATTR_COOP_GROUP_MASK_REGIDS
	.align		4
        /*0078*/ 	.byte	0x04, 0x29
        /*007a*/ 	.short	(.L_410 - .L_409)


	//   ....[0]....
.L_409:
        /*007c*/ 	.word	0xffffffff


	//   ....[1]....
        /*0080*/ 	.word	0xffffffff


	//   ....[2]....
        /*0084*/ 	.word	0xffffffff


	//   ....[3]....
        /*0088*/ 	.word	0xffffffff


	//   ....[4]....
        /*008c*/ 	.word	0xffffffff


	//   ....[5]....
        /*0090*/ 	.word	0xffffffff


	//   ....[6]....
        /*0094*/ 	.word	0xffffffff


	//   ....[7]....
        /*0098*/ 	.word	0xffffffff


	//   ....[8]....
        /*009c*/ 	.word	0xffffffff


	//   ....[9]....
        /*00a0*/ 	.word	0xffffffff


	//   ....[10]....
        /*00a4*/ 	.word	0xffffffff


	//   ....[11]....
        /*00a8*/ 	.word	0xffffffff


	//   ....[12]....
        /*00ac*/ 	.word	0xffffffff


	//   ....[13]....
        /*00b0*/ 	.word	0xffffffff


	//   ....[14]....
        /*00b4*/ 	.word	0xffffffff


	//----- nvinfo : EIATTR_COOP_GROUP_INSTR_OFFSETS
	.align		4
.L_410:
        /*00b8*/ 	.byte	0x04, 0x28
        /*00ba*/ 	.short	(.L_412 - .L_411)


	//   ....[0]....
.L_411:
        /*00bc*/ 	.word	0x00000930


	//   ....[1]....
        /*00c0*/ 	.word	0x00000990


	//   ....[2]....
        /*00c4*/ 	.word	0x00000a00


	//   ....[3]....
        /*00c8*/ 	.word	0x00000a50


	//   ....[4]....
        /*00cc*/ 	.word	0x00000a80


	//   ....[5]....
        /*00d0*/ 	.word	0x00000c40


	//   ....[6]....
        /*00d4*/ 	.word	0x00000cd0


	//   ....[7]....
        /*00d8*/ 	.word	0x00000d20


	//   ....[8]....
        /*00dc*/ 	.word	0x00000d60


	//   ....[9]....
        /*00e0*/ 	.word	0x00000da0


	//   ....[10]....
        /*00e4*/ 	.word	0x00001dc0


	//   ....[11]....
        /*00e8*/ 	.word	0x00001e40


	//   ....[12]....
        /*00ec*/ 	.word	0x00001e90


	//   ....[13]....
        /*00f0*/ 	.word	0x00001ed0


	//   ....[14]....
        /*00f4*/ 	.word	0x00001f00


	//----- nvinfo : EIATTR_VRC_CTA_INIT_COUNT
	.align		4
.L_412:
        /*00f8*/ 	.byte	0x02, 0x4a
	.zero		1
	.zero		1


	//----- nvinfo : EIATTR_EXIT_INSTR_OFFSETS
	.align		4
        /*00fc*/ 	.byte	0x04, 0x1c
        /*00fe*/ 	.short	(.L_414 - .L_413)


	//   ....[0]....
.L_413:
        /*0100*/ 	.word	0x000000a0


	//   ....[1]....
        /*0104*/ 	.word	0x000000e0


	//   ....[2]....
        /*0108*/ 	.word	0x00002040


	//   ....[3]....
        /*010c*/ 	.word	0x00002090


	//----- nvinfo : EIATTR_MAX_THREADS
	.align		4
.L_414:
        /*0110*/ 	.byte	0x04, 0x05
        /*0112*/ 	.short	(.L_416 - .L_415)
.L_415:
        /*0114*/ 	.word	0x00000100
        /*0118*/ 	.word	0x00000001
        /*011c*/ 	.word	0x00000001


	//----- nvinfo : EIATTR_CRS_STACK_SIZE
	.align		4
.L_416:
        /*0120*/ 	.byte	0x04, 0x1e
        /*0122*/ 	.short	(.L_418 - .L_417)
.L_417:
        /*0124*/ 	.word	0x00000000


	//----- nvinfo : EIATTR_CBANK_PARAM_SIZE
	.align		4
.L_418:
        /*0128*/ 	.byte	0x03, 0x19
        /*012a*/ 	.short	0x0021


	//----- nvinfo : EIATTR_PARAM_CBANK
	.align		4
        /*012c*/ 	.byte	0x04, 0x0a
        /*012e*/ 	.short	(.L_420 - .L_419)
	.align		4
.L_419:
        /*0130*/ 	.word	index@(.nv.constant0._ZN3cub18CUB_300001_SM_10006detail6reduce28DeviceReduceSingleTileKernelINS2_10policy_hubIfyN4cuda3std3__44plusIfEEE10Policy1000EN6thrust24THRUST_300001_SM_1000_NS6detail15normal_iteratorINSD_10device_ptrIfEEEEPfyS9_ffNS7_10__identityEEEvT0_T1_T2_T3_T4_T6_)
        /*0134*/ 	.short	0x0380
        /*0136*/ 	.short	0x0021


	//----- nvinfo : EIATTR_SW_WAR
	.align		4
.L_420:
        /*0138*/ 	.byte	0x04, 0x36
        /*013a*/ 	.short	(.L_422 - .L_421)
.L_421:
        /*013c*/ 	.word	0x00000008
.L_422:


//--------------------- .nv.info._ZN3cub18CUB_300001_SM_10006detail6reduce28DeviceReduceSingleTileKernelINS2_10policy_hubIfjN4cuda3std3__44plusIfEEE10Policy1000EPfSC_iS9_ffNS7_10__identityEEEvT0_T1_T2_T3_T4_T6_ --------------------------
	.section	.nv.info._ZN3cub18CUB_300001_SM_10006detail6reduce28DeviceReduceSingleTileKernelINS2_10policy_hubIfjN4cuda3std3__44plusIfEEE10Policy1000EPfSC_iS9_ffNS7_10__identityEEEvT0_T1_T2_T3_T4_T6_,"",@"SHT_CUDA_INFO"
	.sectionflags	@""
	.align	4


	//----- nvinfo : EIATTR_CUDA_API_VERSION
	.align		4
        /*0000*/ 	.byte	0x04, 0x37
        /*0002*/ 	.short	(.L_424 - .L_423)
.L_423:
        /*0004*/ 	.word	0x00000082


	//----- nvinfo : EIATTR_KPARAM_INFO
	.align		4
.L_424:
        /*0008*/ 	.byte	0x04, 0x17
        /*000a*/ 	.short	(.L_426 - .L_425)
.L_425:
        /*000c*/ 	.word	0x00000000
        /*0010*/ 	.short	0x0005
        /*0012*/ 	.short	0x001c
        /*0014*/ 	.byte	0x00, 0xf0, 0x05, 0x00


	//----- nvinfo : EIATTR_KPARAM_INFO
	.align		4
.L_426:
        /*0018*/ 	.byte	0x04, 0x17
        /*001a*/ 	.short	(.L_428 - .L_427)
.L_427:
        /*001c*/ 	.word	0x00000000
        /*0020*/ 	.short	0x0004
        /*0022*/ 	.short	0x0018
        /*0024*/ 	.byte	0x00, 0xf0, 0x11, 0x00


	//----- nvinfo : EIATTR_KPARAM_INFO
	.align		4
.L_428:
        /*0028*/ 	.byte	0x04, 0x17
        /*002a*/ 	.short	(.L_430 - .L_429)
.L_429:
        /*002c*/ 	.word	0x00000000
        /*0030*/ 	.short	0x0003
        /*0032*/ 	.short	0x0014
        /*0034*/ 	.byte	0x00, 0xf0, 0x05, 0x00


	//----- nvinfo : EIATTR_KPARAM_INFO
	.align		4
.L_430:
        /*0038*/ 	.byte	0x04, 0x17
        /*003a*/ 	.short	(.L_432 - .L_431)
.L_431:
        /*003c*/ 	.word	0x00000000
        /*0040*/ 	.short	0x0002
        /*0042*/ 	.short	0x0010
        /*0044*/ 	.byte	0x00, 0xf0, 0x11, 0x00


	//----- nvinfo : EIATTR_KPARAM_INFO
	.align		4
.L_432:
        /*0048*/ 	.byte	0x04, 0x17
        /*004a*/ 	.short	(.L_434 - .L_433)
.L_433:
        /*004c*/ 	.word	0x00000000
        /*0050*/ 	.short	0x0001
        /*0052*/ 	.short	0x0008
        /*0054*/ 	.byte	0x00, 0xf5, 0x21, 0x00


	//----- nvinfo : EIATTR_KPARAM_INFO
	.align		4
.L_434:
        /*0058*/ 	.byte	0x04, 0x17
        /*005a*/ 	.short	(.L_436 - .L_435)
.L_435:
        /*005c*/ 	.word	0x00000000
        /*0060*/ 	.short	0x0000
        /*0062*/ 	.short	0x0000
        /*0064*/ 	.byte	0x00, 0xf5, 0x21, 0x00


	//----- nvinfo : EIATTR_SPARSE_MMA_MASK
	.align		4
.L_436:
        /*0068*/ 	.byte	0x03, 0x50
        /*006a*/ 	.short	0x0000


	//----- nvinfo : EIATTR_MAXREG_COUNT
	.align		4
        /*006c*/ 	.byte	0x03, 0x1b
        /*006e*/ 	.short	0x0080


	//----- nvinfo : EIATTR_NUM_BARRIERS
	.align		4
        /*0070*/ 	.byte	0x02, 0x4c
        /*0072*/ 	.byte	0x01
	.zero		1


	//----- nvinfo : EIATTR_MERCURY_ISA_VERSION
	.align		4
        /*0074*/ 	.byte	0x03, 0x5f
        /*0076*/ 	.short	0x0101


	//----- nvinfo : EIATTR_UNUSED_LOAD_BYTE_OFFSET
	.align		4
        /*0078*/ 	.byte	0x04, 0x44
        /*007a*/ 	.short	(.L_438 - .L_437)


	//   ....[0]....
.L_437:
        /*007c*/ 	.word	0x00000b70
        /*0080*/ 	.word	0x0000fff0


	//   ....[1]....
        /*0084*/ 	.word	0x00000f80
        /*0088*/ 	.word	0x0000fff0


	//   ....[2]....
        /*008c*/ 	.word	0x00002010
        /*0090*/ 	.word	0x0000fff0


	//   ....[3]....
        /*0094*/ 	.word	0x00002bb0
        /*0098*/ 	.word	0x0000fff0


	//   ....[4]....
        /*009c*/ 	.word	0x00002fc0
        /*00a0*/ 	.word	0x0000fff0


	//   ....[5]....
        /*00a4*/ 	.word	0x00004140
        /*00a8*/ 	.word	0x0000fff0


	//----- nvinfo : EIATTR_COOP_GROUP_MASK_REGIDS
	.align		4
.L_438:
        /*00ac*/ 	.byte	0x04, 0x29
        /*00ae*/ 	.short	(.L_440 - .L_439)


	//   ....[0]....
.L_439:
        /*00b0*/ 	.word	0xffffffff


	//   ....[1]....
        /*00b4*/ 	.word	0xffffffff


	//   ....[2]....
        /*00b8*/ 	.word	0xffffffff


	//   ....[3]....
        /*00bc*/ 	.word	0xffffffff


	//   ....[4]....
        /*00c0*/ 	.word	0xffffffff


	//   ....[5]....
        /*00c4*/ 	.word	0xffffffff


	//   ....[6]....
        /*00c8*/ 	.word	0xffffffff


	//   ....[7]....
        /*00cc*/ 	.word	0xffffffff


	//   ....[8]....
        /*00d0*/ 	.word	0xffffffff


	//   ....[9]....
        /*00d4*/ 	.word	0xffffffff


	//   ....[10]....
        /*00d8*/ 	.word	0xffffffff


	//   ....[11]....
        /*00dc*/ 	.word	0xffffffff


	//   ....[12]....
        /*00e0*/ 	.word	0xffffffff


	//   ....[13]....
        /*00e4*/ 	.word	0xffffffff


	//   ....[14]....
        /*00e8*/ 	.word	0xffffffff


	//   ....[15]....
        /*00ec*/ 	.word	0xffffffff


	//   ....[16]....
        /*00f0*/ 	.word	0xffffffff


	//   ....[17]....
        /*00f4*/ 	.word	0xffffffff


	//   ....[18]....
        /*00f8*/ 	.word	0xffffffff


	//   ....[19]....
        /*00fc*/ 	.word	0xffffffff


	//   ....[20]....
        /*0100*/ 	.word	0xffffffff


	//   ....[21]....
        /*0104*/ 	.word	0xffffffff


	//   ....[22]....
        /*0108*/ 	.word	0xffffffff


	//   ....[23]....
        /*010c*/ 	.word	0xffffffff


	//   ....[24]....
        /*0110*/ 	.word	0xffffffff


	//   ....[25]....
        /*0114*/ 	.word	0xffffffff


	//   ....[26]....
        /*0118*/ 	.word	0xffffffff


	//   ....[27]....
        /*011c*/ 	.word	0xffffffff


	//   ....[28]....
        /*0120*/ 	.word	0xffffffff


	//   ....[29]....
        /*0124*/ 	.word	0xffffffff


	//----- nvinfo : EIATTR_COOP_GROUP_INSTR_OFFSETS
	.align		4
.L_440:
        /*0128*/ 	.byte	0x04, 0x28
        /*012a*/ 	.short	(.L_442 - .L_441)


	//   ....[0]....
.L_441:
        /*012c*/ 	.word	0x00000980


	//   ....[1]....
        /*0130*/ 	.word	0x000009e0


	//   ....[2]....
        /*0134*/ 	.word	0x00000a50


	//   ....[3]....
        /*0138*/ 	.word	0x00000aa0


	//   ....[4]....
        /*013c*/ 	.word	0x00000ad0


	//   ....[5]....
        /*0140*/ 	.word	0x00000d20


	//   ....[6]....
        /*0144*/ 	.word	0x00000db0


	//   ....[7]....
        /*0148*/ 	.word	0x00000df0


	//   ....[8]....
        /*014c*/ 	.word	0x00000e40


	//   ....[9]....
        /*0150*/ 	.word	0x00000e80


	//   ....[10]....
        /*0154*/ 	.word	0x00001e30


	//   ....[11]....
        /*0158*/ 	.word	0x00001eb0


	//   ....[12]....
        /*015c*/ 	.word	0x00001f00


	//   ....[13]....
        /*0160*/ 	.word	0x00001f40


	//   ....[14]....
        /*0164*/ 	.word	0x00001f70


	//   ....[15]....
        /*0168*/ 	.word	0x000029c0


	//   ....[16]....
        /*016c*/ 	.word	0x00002a20


	//   ....[17]....
        /*0170*/ 	.word	0x00002a90


	//   ....[18]....
        /*0174*/ 	.word	0x00002ae0


	//   ....[19]....
        /*0178*/ 	.word	0x00002b10


	//   ....[20]....
        /*017c*/ 	.word	0x00002d60


	//   ....[21]....
        /*0180*/ 	.word	0x00002de0


	//   ....[22]....
        /*0184*/ 	.word	0x00002e20


	//   ....[23]....
        /*0188*/ 	.word	0x00002e60


	//   ....[24]....
        /*018c*/ 	.word	0x00002ec0


	//   ....[25]....
        /*0190*/ 	.word	0x00003f60


	//   ....[26]....
        /*0194*/ 	.word	0x00003fe0


	//   ....[27]....
        /*0198*/ 	.word	0x00004030


	//   ....[28]....
        /*019c*/ 	.word	0x00004070


	//   ....[29]....
        /*01a0*/ 	.word	0x000040a0


	//----- nvinfo : EIATTR_VRC_CTA_INIT_COUNT
	.align		4
.L_442:
        /*01a4*/ 	.byte	0x02, 0x4a
	.zero		1
	.zero		1


	//----- nvinfo : EIATTR_EXIT_INSTR_OFFSETS
	.align		4
        /*01a8*/ 	.byte	0x04, 0x1c
        /*01aa*/ 	.short	(.L_444 - .L_443)


	//   ....[0]....
.L_443:
        /*01ac*/ 	.word	0x00000080


	//   ....[1]....
        /*01b0*/ 	.word	0x000000c0


	//   ....[2]....
        /*01b4*/ 	.word	0x00004280


	//   ....[3]....
        /*01b8*/ 	.word	0x000042d0


	//----- nvinfo : EIATTR_MAX_THREADS
	.align		4
.L_444:
        /*01bc*/ 	.byte	0x04, 0x05
        /*01be*/ 	.short	(.L_446 - .L_445)
.L_445:
        /*01c0*/ 	.word	0x00000200
        /*01c4*/ 	.word	0x00000001
        /*01c8*/ 	.word	0x00000001


	//----- nvinfo : EIATTR_CRS_STACK_SIZE
	.align		4
.L_446:
        /*01cc*/ 	.byte	0x04, 0x1e
        /*01ce*/ 	.short	(.L_448 - .L_447)
.L_447:
        /*01d0*/ 	.word	0x00000000


	//----- nvinfo : EIATTR_CBANK_PARAM_SIZE
	.align		4
.L_448:
        /*01d4*/ 	.byte	0x03, 0x19
        /*01d6*/ 	.short	0x001d


	//----- nvinfo : EIATTR_PARAM_CBANK
	.align		4
        /*01d8*/ 	.byte	0x04, 0x0a
        /*01da*/ 	.short	(.L_450 - .L_449)
	.align		4
.L_449:
        /*01dc*/ 	.word	index@(.nv.constant0._ZN3cub18CUB_300001_SM_10006detail6reduce28DeviceReduceSingleTileKernelINS2_10policy_hubIfjN4cuda3std3__44plusIfEEE10Policy1000EPfSC_iS9_ffNS7_10__identityEEEvT0_T1_T2_T3_T4_T6_)
        /*01e0*/ 	.short	0x0380
        /*01e2*/ 	.short	0x001d


	//----- nvinfo : EIATTR_SW_WAR
	.align		4
.L_450:
        /*01e4*/ 	.byte	0x04, 0x36
        /*01e6*/ 	.short	(.L_452 - .L_451)
.L_451:
        /*01e8*/ 	.word	0x00000008
.L_452:


//--------------------- .nv.info._ZN3cub18CUB_300001_SM_10006detail6reduce18DeviceReduceKernelINS2_10policy_hubIfjN4cuda3std3__44plusIfEEE10Policy1000EN6thrust24THRUST_300001_SM_1000_NS6detail15normal_iteratorINSD_10device_ptrIfEEEEjS9_fNS7_10__identityEEEvT0_PT3_T1_NS0_13GridEvenShareISN_EET2_T4_ --------------------------
	.section	.nv.info._ZN3cub18CUB_300001_SM_10006detail6reduce18DeviceReduceKernelINS2_10policy_hubIfjN4cuda3std3__44plusIfEEE10Policy1000EN6thrust24THRUST_300001_SM_1000_NS6detail15normal_iteratorINSD_10device_ptrIfEEEEjS9_fNS7_10__identityEEEvT0_PT3_T1_NS0_13GridEvenShareISN_EET2_T4_,"",@"SHT_CUDA_INFO"
	.sectionflags	@""
	.align	4


	//----- nvinfo : EIATTR_CUDA_API_VERSION
	.align		4
        /*0000*/ 	.byte	0x04, 0x37
        /*0002*/ 	.short	(.L_454 - .L_453)
.L_453:
        /*0004*/ 	.word	0x00000082


	//----- nvinfo : EIATTR_KPARAM_INFO
	.align		4
.L_454:
        /*0008*/ 	.byte	0x04, 0x17
        /*000a*/ 	.short	(.L_456 - .L_455)
.L_455:
        /*000c*/ 	.word	0x00000000
        /*0010*/ 	.short	0x0005
        /*0012*/ 	.short	0x003d
        /*0014*/ 	.byte	0x00, 0xf0, 0x05, 0x00


	//----- nvinfo : EIATTR_KPARAM_INFO
	.align		4
.L_456:
        /*0018*/ 	.byte	0x04, 0x17
        /*001a*/ 	.short	(.L_458 - .L_457)
.L_457:
        /*001c*/ 	.word	0x00000000
        /*0020*/ 	.short	0x0004
        /*0022*/ 	.short	0x003c
        /*0024*/ 	.byte	0x00, 0xf0, 0x05, 0x00


	//----- nvinfo : EIATTR_KPARAM_INFO
	.align		4
.L_458:
        /*0028*/ 	.byte	0x04, 0x17
        /*002a*/ 	.short	(.L_460 - .L_459)
.L_459:
        /*002c*/ 	.word	0x00000000
        /*0030*/ 	.short	0x0003
        /*0032*/ 	.short	0x0014
        /*0034*/ 	.byte	0x00, 0xf0, 0xa1, 0x00


	//----- nvinfo : EIATTR_KPARAM_INFO
	.align		4
.L_460:
        /*0038*/ 	.byte	0x04, 0x17
        /*003a*/ 	.short	(.L_462 - .L_461)
.L_461:
        /*003c*/ 	.word	0x00000000
        /*0040*/ 	.short	0x0002
        /*0042*/ 	.short	0x0010
        /*0044*/ 	.byte	0x00, 0xf0, 0x11, 0x00


	//----- nvinfo : EIATTR_KPARAM_INFO
	.align		4
.L_462:
        /*0048*/ 	.byte	0x04, 0x17
        /*004a*/ 	.short	(.L_464 - .L_463)
.L_463:
        /*004c*/ 	.word	0x00000000
        /*0050*/ 	.short	0x0001
        /*0052*/ 	.short	0x0008
        /*0054*/ 	.byte	0x00, 0xf5, 0x21, 0x00


	//----- nvinfo : EIATTR_KPARAM_INFO
	.align		4
.L_464:
        /*0058*/ 	.byte	0x04, 0x17
        /*005a*/ 	.short	(.L_466 - .L_465)
.L_465:
        /*005c*/ 	.word	0x00000000
        /*0060*/ 	.short	0x0000
        /*0062*/ 	.short	0x0000
        /*0064*/ 	.byte	0x00, 0xf0, 0x21, 0x00


	//----- nvinfo : EIATTR_SPARSE_MMA_MASK
	.align		4
.L_466:
        /*0068*/ 	.byte	0x03, 0x50
        /*006a*/ 	.short	0x0000


	//----- nvinfo : EIATTR_MAXREG_COUNT
	.align		4
        /*006c*/ 	.byte	0x03, 0x1b
        /*006e*/ 	.short	0x0080


	//----- nvinfo : EIATTR_NUM_BARRIERS
	.align		4
        /*0070*/ 	.byte	0x02, 0x4c
        /*0072*/ 	.byte	0x01
	.zero		1


	//----- nvinfo : EIATTR_MERCURY_ISA_VERSION
	.align		4
        /*0074*/ 	.byte	0x03, 0x5f
        /*0076*/ 	.short	0x0101


	//----- nvinfo : EIATTR_UNUSED_LOAD_BYTE_OFFSET
	.align		4
        /*0078*/ 	.byte	0x04, 0x44
        /*007a*/ 	.short	(.L_468 - .L_467)


	//   ....[0]....
.L_467:
        /*007c*/ 	.word	0x00000de0
        /*0080*/ 	.word	0x0000fff0


	//   ....[1]....
        /*0084*/ 	.word	0x000011f0
        /*0088*/ 	.word	0x0000fff0


	//   ....[2]....
        /*008c*/ 	.word	0x000026b0
        /*0090*/ 	.word	0x0000fff0


	//----- nvinfo : EIATTR_COOP_GROUP_MASK_REGIDS
	.align		4
.L_468:
        /*0094*/ 	.byte	0x04, 0x29
        /*0096*/ 	.short	(.L_470 - .L_469)


	//   ....[0]....
.L_469:
        /*0098*/ 	.word	0xffffffff


	//   ....[1]....
        /*009c*/ 	.word	0xffffffff


	//   ....[2]....
        /*00a0*/ 	.word	0xffffffff


	//   ....[3]....
        /*00a4*/ 	.word	0xffffffff


	//   ....[4]....
        /*00a8*/ 	.word	0xffffffff


	//   ....[5]....
        /*00ac*/ 	.word	0xffffffff


	//   ....[6]....
        /*00b0*/ 	.word	0xffffffff


	//   ....[7]....
        /*00b4*/ 	.word	0xffffffff


	//   ....[8]....
        /*00b8*/ 	.word	0xffffffff


	//   ....[9]....
        /*00bc*/ 	.word	0xffffffff


	//   ....[10]....
        /*00c0*/ 	.word	0xffffffff


	//   ....[11]....
        /*00c4*/ 	.word	0xffffffff


	//   ....[12]....
        /*00c8*/ 	.word	0xffffffff


	//   ....[13]....
        /*00cc*/ 	.word	0xffffffff


	//   ....[14]....
        /*00d0*/ 	.word	0xffffffff


	//----- nvinfo : EIATTR_COOP_GROUP_INSTR_OFFSETS
	.align		4
.L_470:
        /*00d4*/ 	.byte	0x04, 0x28
        /*00d6*/ 	.short	(.L_472 - .L_471)


	//   ....[0]....
.L_471:
        /*00d8*/ 	.word	0x00000bf0


	//   ....[1]....
        /*00dc*/ 	.word	0x00000c50


	//   ....[2]....
        /*00e0*/ 	.word	0x00000cc0


	//   ....[3]....
        /*00e4*/ 	.word	0x00000d10


	//   ....[4]....
        /*00e8*/ 	.word	0x00000d40


	//   ....[5]....
        /*00ec*/ 	.word	0x00000f90


	//   ....[6]....
        /*00f0*/ 	.word	0x00001020


	//   ....[7]....
        /*00f4*/ 	.word	0x00001070


	//   ....[8]....
        /*00f8*/ 	.word	0x000010b0


	//   ....[9]....
        /*00fc*/ 	.word	0x000010f0


	//   ....[10]....
        /*0100*/ 	.word	0x000024c0


	//   ....[11]....
        /*0104*/ 	.word	0x00002550


	//   ....[12]....
        /*0108*/ 	.word	0x000025a0


	//   ....[13]....
        /*010c*/ 	.word	0x000025e0


	//   ....[14]....
        /*0110*/ 	.word	0x00002610


	//----- nvinfo : EIATTR_VRC_CTA_INIT_COUNT
	.align		4
.L_472:
        /*0114*/ 	.byte	0x02, 0x4a
	.zero		1
	.zero		1


	//----- nvinfo : EIATTR_EXIT_INSTR_OFFSETS
	.align		4
        /*0118*/ 	.byte	0x04, 0x1c
        /*011a*/ 	.short	(.L_474 - .L_473)


	//   ....[0]....
.L_473:
        /*011c*/ 	.word	0x000027f0


	//   ....[1]....
        /*0120*/ 	.word	0x00002830


	//----- nvinfo : EIATTR_MAX_THREADS
	.align		4
.L_474:
        /*0124*/ 	.byte	0x04, 0x05
        /*0126*/ 	.short	(.L_476 - .L_475)
.L_475:
        /*0128*/ 	.word	0x00000200
        /*012c*/ 	.word	0x00000001
        /*0130*/ 	.word	0x00000001


	//----- nvinfo : EIATTR_CRS_STACK_SIZE
	.align		4
.L_476:
        /*0134*/ 	.byte	0x04, 0x1e
        /*0136*/ 	.short	(.L_478 - .L_477)
.L_477:
        /*0138*/ 	.word	0x00000000


	//----- nvinfo : EIATTR_CBANK_PARAM_SIZE
	.align		4
.L_478:
        /*013c*/ 	.byte	0x03, 0x19
        /*013e*/ 	.short	0x003e


	//----- nvinfo : EIATTR_PARAM_CBANK
	.align		4
        /*0140*/ 	.byte	0x04, 0x0a
        /*0142*/ 	.short	(.L_480 - .L_479)
	.align		4
.L_479:
        /*0144*/ 	.word	index@(.nv.constant0._ZN3cub18CUB_300001_SM_10006detail6reduce18DeviceReduceKernelINS2_10policy_hubIfjN4cuda3std3__44plusIfEEE10Policy1000EN6thrust24THRUST_300001_SM_1000_NS6detail15normal_iteratorINSD_10device_ptrIfEEEEjS9_fNS7_10__identityEEEvT0_PT3_T1_NS0_13GridEvenShareISN_EET2_T4_)
        /*0148*/ 	.short	0x0380
        /*014a*/ 	.short	0x003e


	//----- nvinfo : EIATTR_SW_WAR
	.align		4
.L_480:
        /*014c*/ 	.byte	0x04, 0x36
        /*014e*/ 	.short	(.L_482 - .L_481)
.L_481:
        /*0150*/ 	.word	0x00000008
.L_482:


//--------------------- .nv.info._ZN3cub18CUB_300001_SM_10006detail6reduce28DeviceReduceSingleTileKernelINS2_10policy_hubIfjN4cuda3std3__44plusIfEEE10Policy1000EN6thrust24THRUST_300001_SM_1000_NS6detail15normal_iteratorINSD_10device_ptrIfEEEEPfjS9_ffNS7_10__identityEEEvT0_T1_T2_T3_T4_T6_ --------------------------
	.section	.nv.info._ZN3cub18CUB_300001_SM_10006detail6reduce28DeviceReduceSingleTileKernelINS2_10policy_hubIfjN4cuda3std3__44plusIfEEE10Policy1000EN6thrust24THRUST_300001_SM_1000_NS6detail15normal_iteratorINSD_10device_ptrIfEEEEPfjS9_ffNS7_10__identityEEEvT0_T1_T2_T3_T4_T6_,"",@"SHT_CUDA_INFO"
	.sectionflags	@""
	.align	4


	//----- nvinfo : EIATTR_CUDA_API_VERSION
	.align		4
        /*0000*/ 	.byte	0x04, 0x37
        /*0002*/ 	.short	(.L_484 - .L_483)
.L_483:
        /*0004*/ 	.word	0x00000082


	//----- nvinfo : EIATTR_KPARAM_INFO
	.align		4
.L_484:
        /*0008*/ 	.byte	0x04, 0x17
        /*000a*/ 	.short	(.L_486 - .L_485)
.L_485:
        /*000c*/ 	.word	0x00000000
        /*0010*/ 	.short	0x0005
        /*0012*/ 	.short	0x001c
        /*0014*/ 	.byte	0x00, 0xf0, 0x05, 0x00


	//----- nvinfo : EIATTR_KPARAM_INFO
	.align		4
.L_486:
        /*0018*/ 	.byte	0x04, 0x17
        /*001a*/ 	.short	(.L_488 - .L_487)
.L_487:
        /*001c*/ 	.word	0x00000000
        /*0020*/ 	.short	0x0004
        /*0022*/ 	.short	0x0018
        /*0024*/ 	.byte	0x00, 0xf0, 0x11, 0x00


	//----- nvinfo : EIATTR_KPARAM_INFO
	.align		4
.L_488:
        /*0028*/ 	.byte	0x04, 0x17
        /*002a*/ 	.short	(.L_490 - .L_489)
.L_489:
        /*002c*/ 	.word	0x00000000
        /*0030*/ 	.short	0x0003
        /*0032*/ 	.short	0x0014
        /*0034*/ 	.byte	0x00, 0xf0, 0x05, 0x00


	//----- nvinfo : EIATTR_KPARAM_INFO
	.align		4
.L_490:
        /*0038*/ 	.byte	0x04, 0x17
        /*003a*/ 	.short	(.L_492 - .L_491)
.L_491:
        /*003c*/ 	.word	0x00000000
        /*0040*/ 	.short	0x0002
        /*0042*/ 	.short	0x0010
        /*0044*/ 	.byte	0x00, 0xf0, 0x11, 0x00


	//----- nvinfo : EIATTR_KPARAM_INFO
	.align		4
.L_492:
        /*0048*/ 	.byte	0x04, 0x17
        /*004a*/ 	.short	(.L_494 - .L_493)
.L_493:
        /*004c*/ 	.word	0x00000000
        /*0050*/ 	.short	0x0001
        /*0052*/ 	.short	0x0008
        /*0054*/ 	.byte	0x00, 0xf5, 0x21, 0x00


	//----- nvinfo : EIATTR_KPARAM_INFO
	.align		4
.L_494:
        /*0058*/ 	.byte	0x04, 0x17
        /*005a*/ 	.short	(.L_496 - .L_495)
.L_495:
        /*005c*/ 	.word	0x00000000
        /*0060*/ 	.short	0x0000
        /*0062*/ 	.short	0x0000
        /*0064*/ 	.byte	0x00, 0xf0, 0x21, 0x00


	//----- nvinfo : EIATTR_SPARSE_MMA_MASK
	.align		4
.L_496:
        /*0068*/ 	.byte	0x03, 0x50
        /*006a*/ 	.short	0x0000


	//----- nvinfo : EIATTR_MAXREG_COUNT
	.align		4
        /*006c*/ 	.byte	0x03, 0x1b
        /*006e*/ 	.short	0x0080


	//----- nvinfo : EIATTR_NUM_BARRIERS
	.align		4
        /*0070*/ 	.byte	0x02, 0x4c
        /*0072*/ 	.byte	0x01
	.zero		1


	//----- nvinfo : EIATTR_MERCURY_ISA_VERSION
	.align		4
        /*0074*/ 	.byte	0x03, 0x5f
        /*0076*/ 	.short	0x0101


	//----- nvinfo : EIATTR_UNUSED_LOAD_BYTE_OFFSET
	.align		4
        /*0078*/ 	.byte	0x04, 0x44
        /*007a*/ 	.short	(.L_498 - .L_497)


	//   ....[0]....
.L_497:
        /*007c*/ 	.word	0x00000b00
        /*0080*/ 	.word	0x0000fff0


	//   ....[1]....
        /*0084*/ 	.word	0x00000f10
        /*0088*/ 	.word	0x0000fff0


	//   ....[2]....
        /*008c*/ 	.word	0x00002270
        /*0090*/ 	.word	0x0000fff0


	//----- nvinfo : EIATTR_COOP_GROUP_MASK_REGIDS
	.align		4
.L_498:
        /*0094*/ 	.byte	0x04, 0x29
        /*0096*/ 	.short	(.L_500 - .L_499)


	//   ....[0]....
.L_499:
        /*0098*/ 	.word	0xffffffff


	//   ....[1]....
        /*009c*/ 	.word	0xffffffff


	//   ....[2]....
        /*00a0*/ 	.word	0xffffffff


	//   ....[3]....
        /*00a4*/ 	.word	0xffffffff


	//   ....[4]....
        /*00a8*/ 	.word	0xffffffff


	//   ....[5]....
        /*00ac*/ 	.word	0xffffffff


	//   ....[6]....
        /*00b0*/ 	.word	0xffffffff


	//   ....[7]....
        /*00b4*/ 	.word	0xffffffff


	//   ....[8]....
        /*00b8*/ 	.word	0xffffffff


	//   ....[9]....
        /*00bc*/ 	.word	0xffffffff


	//   ....[10]....
        /*00c0*/ 	.word	0xffffffff


	//   ....[11]....
        /*00c4*/ 	.word	0xffffffff


	//   ....[12]....
        /*00c8*/ 	.word	0xffffffff


	//   ....[13]....
        /*00cc*/ 	.word	0xffffffff


	//   ....[14]....
        /*00d0*/ 	.word	0xffffffff


	//----- nvinfo : EIATTR_COOP_GROUP_INSTR_OFFSETS
	.align		4
.L_500:
        /*00d4*/ 	.byte	0x04, 0x28
        /*00d6*/ 	.short	(.L_502 - .L_501)


	//   ....[0]....
.L_501:
        /*00d8*/ 	.word	0x00000910


	//   ....[1]....
        /*00dc*/ 	.word	0x00000970


	//   ....[2]....
        /*00e0*/ 	.word	0x000009e0


	//   ....[3]....
        /*00e4*/ 	.word	0x00000a30


	//   ....[4]....
        /*00e8*/ 	.word	0x00000a60


	//   ....[5]....
        /*00ec*/ 	.word	0x00000cb0


	//   ....[6]....
        /*00f0*/ 	.word	0x00000d40


	//   ....[7]....
        /*00f4*/ 	.word	0x00000d80


	//   ....[8]....
        /*00f8*/ 	.word	0x00000dd0


	//   ....[9]....
        /*00fc*/ 	.word	0x00000e10


	//   ....[10]....
        /*0100*/ 	.word	0x00002090


	//   ....[11]....
        /*0104*/ 	.word	0x00002110


	//   ....[12]....
        /*0108*/ 	.word	0x00002160


	//   ....[13]....
        /*010c*/ 	.word	0x000021a0


	//   ....[14]....
        /*0110*/ 	.word	0x000021d0


	//----- nvinfo : EIATTR_VRC_CTA_INIT_COUNT
	.align		4
.L_502:
        /*0114*/ 	.byte	0x02, 0x4a
	.zero		1
	.zero		1


	//----- nvinfo : EIATTR_EXIT_INSTR_OFFSETS
	.align		4
        /*0118*/ 	.byte	0x04, 0x1c
        /*011a*/ 	.short	(.L_504 - .L_503)


	//   ....[0]....
.L_503:
        /*011c*/ 	.word	0x00000080


	//   ....[1]....
        /*0120*/ 	.word	0x000000c0


	//   ....[2]....
        /*0124*/ 	.word	0x000023b0


	//   ....[3]....
        /*0128*/ 	.word	0x00002400


	//----- nvinfo : EIATTR_MAX_THREADS
	.align		4
.L_504:
        /*012c*/ 	.byte	0x04, 0x05
        /*012e*/ 	.short	(.L_506 - .L_505)
.L_505:
        /*0130*/ 	.word	0x00000200
        /*0134*/ 	.word	0x00000001
        /*0138*/ 	.word	0x00000001


	//----- nvinfo : EIATTR_CRS_STACK_SIZE
	.align		4
.L_506:
        /*013c*/ 	.byte	0x04, 0x1e
        /*013e*/ 	.short	(.L_508 - .L_507)
.L_507:
        /*0140*/ 	.word	0x00000000


	//----- nvinfo : EIATTR_CBANK_PARAM_SIZE
	.align		4
.L_508:
        /*0144*/ 	.byte	0x03, 0x19
        /*0146*/ 	.short	0x001d


	//----- nvinfo : EIATTR_PARAM_CBANK
	.align		4
        /*0148*/ 	.byte	0x04, 0x0a
        /*014a*/ 	.short	(.L_510 - .L_509)
	.align		4
.L_509:
        /*014c*/ 	.word	index@(.nv.constant0._ZN3cub18CUB_300001_SM_10006detail6reduce28DeviceReduceSingleTileKernelINS2_10policy_hubIfjN4cuda3std3__44plusIfEEE10Policy1000EN6thrust24THRUST_300001_SM_1000_NS6detail15normal_iteratorINSD_10device_ptrIfEEEEPfjS9_ffNS7_10__identityEEEvT0_T1_T2_T3_T4_T6_)
        /*0150*/ 	.short	0x0380
        /*0152*/ 	.short	0x001d


	//----- nvinfo : EIATTR_SW_WAR
	.align		4
.L_510:
        /*0154*/ 	.byte	0x04, 0x36
        /*0156*/ 	.short	(.L_512 - .L_511)
.L_511:
        /*0158*/ 	.word	0x00000008
.L_512:


//--------------------- .nv.info._ZN3cub18CUB_300001_SM_10006detail8for_each13static_kernelINS2_12policy_hub_t12policy_500_tEmN6thrust24THRUST_300001_SM_1000_NS8cuda_cub20__uninitialized_fill7functorINS7_10device_ptrIfEEfEEEEvT0_T1_ --------------------------
	.section	.nv.info._ZN3cub18CUB_300001_SM_10006detail8for_each13static_kernelINS2_12policy_hub_t12policy_500_tEmN6thrust24THRUST_300001_SM_1000_NS8cuda_cub20__uninitialized_fill7functorINS7_10device_ptrIfEEfEEEEvT0_T1_,"",@"SHT_CUDA_INFO"
	.sectionflags	@""
	.align	4


	//----- nvinfo : EIATTR_CUDA_API_VERSION
	.align		4
        /*0000*/ 	.byte	0x04, 0x37
        /*0002*/ 	.short	(.L_514 - .L_513)
.L_513:
        /*0004*/ 	.word	0x00000082


	//----- nvinfo : EIATTR_KPARAM_INFO
	.align		4
.L_514:
        /*0008*/ 	.byte	0x04, 0x17
        /*000a*/ 	.short	(.L_516 - .L_515)
.L_515:
        /*000c*/ 	.word	0x00000000
        /*0010*/ 	.short	0x0001
        /*0012*/ 	.short	0x0008
        /*0014*/ 	.byte	0x00, 0xf0, 0x41, 0x00


	//----- nvinfo : EIATTR_KPARAM_INFO
	.align		4
.L_516:
        /*0018*/ 	.byte	0x04, 0x17
        /*001a*/ 	.short	(.L_518 - .L_517)
.L_517:
        /*001c*/ 	.word	0x00000000
        /*0020*/ 	.short	0x0000
        /*0022*/ 	.short	0x0000
        /*0024*/ 	.byte	0x00, 0xf0, 0x21, 0x00


	//----- nvinfo : EIATTR_SPARSE_MMA_MASK
	.align		4
.L_518:
        /*0028*/ 	.byte	0x03, 0x50
        /*002a*/ 	.short	0x0000


	//----- nvinfo : EIATTR_MAXREG_COUNT
	.align		4
        /*002c*/ 	.byte	0x03, 0x1b
        /*002e*/ 	.short	0x00ff


	//----- nvinfo : EIATTR_MERCURY_ISA_VERSION
	.align		4
        /*0030*/ 	.byte	0x03, 0x5f
        /*0032*/ 	.short	0x0101


	//----- nvinfo : EIATTR_VRC_CTA_INIT_COUNT
	.align		4
        /*0034*/ 	.byte	0x02, 0x4a
	.zero		1
	.zero		1


	//----- nvinfo : EIATTR_EXIT_INSTR_OFFSETS
	.align		4
        /*0038*/ 	.byte	0x04, 0x1c
        /*003a*/ 	.short	(.L_520 - .L_519)


	//   ....[0]....
.L_519:
        /*003c*/ 	.word	0x00000130


	//   ....[1]....
        /*0040*/ 	.word	0x00000230


	//   ....[2]....
        /*0044*/ 	.word	0x00000260


	//----- nvinfo : EIATTR_MAX_THREADS
	.align		4
.L_520:
        /*0048*/ 	.byte	0x04, 0x05
        /*004a*/ 	.short	(.L_522 - .L_521)
.L_521:
        /*004c*/ 	.word	0x00000100
        /*0050*/ 	.word	0x00000001
        /*0054*/ 	.word	0x00000001


	//----- nvinfo : EIATTR_CBANK_PARAM_SIZE
	.align		4
.L_522:
        /*0058*/ 	.byte	0x03, 0x19
        /*005a*/ 	.short	0x0018


	//----- nvinfo : EIATTR_PARAM_CBANK
	.align		4
        /*005c*/ 	.byte	0x04, 0x0a
        /*005e*/ 	.short	(.L_524 - .L_523)
	.align		4
.L_523:
        /*0060*/ 	.word	index@(.nv.constant0._ZN3cub18CUB_300001_SM_10006detail8for_each13static_kernelINS2_12policy_hub_t12policy_500_tEmN6thrust24THRUST_300001_SM_1000_NS8cuda_cub20__uninitialized_fill7functorINS7_10device_ptrIfEEfEEEEvT0_T1_)
        /*0064*/ 	.short	0x0380
        /*0066*/ 	.short	0x0018


	//----- nvinfo : EIATTR_SW_WAR
	.align		4
.L_524:
        /*0068*/ 	.byte	0x04, 0x36
        /*006a*/ 	.short	(.L_526 - .L_525)
.L_525:
        /*006c*/ 	.word	0x00000008
.L_526:


//--------------------- .nv.info._ZN3cub18CUB_300001_SM_10006detail11EmptyKernelIvEEvv --------------------------
	.section	.nv.info._ZN3cub18CUB_300001_SM_10006detail11EmptyKernelIvEEvv,"",@"SHT_CUDA_INFO"
	.sectionflags	@""
	.align	4


	//----- nvinfo : EIATTR_CUDA_API_VERSION
	.align		4
        /*0000*/ 	.byte	0x04, 0x37
        /*0002*/ 	.short	(.L_528 - .L_527)
.L_527:
        /*0004*/ 	.word	0x00000082


	//----- nvinfo : EIATTR_SPARSE_MMA_MASK
	.align		4
.L_528:
        /*0008*/ 	.byte	0x03, 0x50
        /*000a*/ 	.short	0x0000


	//----- nvinfo : EIATTR_MAXREG_COUNT
	.align		4
        /*000c*/ 	.byte	0x03, 0x1b
        /*000e*/ 	.short	0x00ff


	//----- nvinfo : EIATTR_MERCURY_ISA_VERSION
	.align		4
        /*0010*/ 	.byte	0x03, 0x5f
        /*0012*/ 	.short	0x0101


	//----- nvinfo : EIATTR_VRC_CTA_INIT_COUNT
	.align		4
        /*0014*/ 	.byte	0x02, 0x4a
	.zero		1
	.zero		1


	//----- nvinfo : EIATTR_EXIT_INSTR_OFFSETS
	.align		4
        /*0018*/ 	.byte	0x04, 0x1c
        /*001a*/ 	.short	(.L_530 - .L_529)


	//   ....[0]....
.L_529:
        /*001c*/ 	.word	0x00000010


	//----- nvinfo : EIATTR_SW_WAR
	.align		4
.L_530:
        /*0020*/ 	.byte	0x04, 0x36
        /*0022*/ 	.short	(.L_532 - .L_531)
.L_531:
        /*0024*/ 	.word	0x00000008
.L_532:


//--------------------- .nv.info._Z21insertion_sort_masterPfii --------------------------
	.section	.nv.info._Z21insertion_sort_masterPfii,"",@"SHT_CUDA_INFO"
	.sectionflags	@""
	.align	4


	//----- nvinfo : EIATTR_CUDA_API_VERSION
	.align		4
        /*0000*/ 	.byte	0x04, 0x37
        /*0002*/ 	.short	(.L_534 - .L_533)
.L_533:
        /*0004*/ 	.word	0x00000082


	//----- nvinfo : EIATTR_KPARAM_INFO
	.align		4
.L_534:
        /*0008*/ 	.byte	0x04, 0x17
        /*000a*/ 	.short	(.L_536 - .L_535)
.L_535:
        /*000c*/ 	.word	0x00000000
        /*0010*/ 	.short	0x0002
        /*0012*/ 	.short	0x000c
        /*0014*/ 	.byte	0x00, 0xf0, 0x11, 0x00


	//----- nvinfo : EIATTR_KPARAM_INFO
	.align		4
.L_536:
        /*0018*/ 	.byte	0x04, 0x17
        /*001a*/ 	.short	(.L_538 - .L_537)
.L_537:
        /*001c*/ 	.word	0x00000000
        /*0020*/ 	.short	0x0001
        /*0022*/ 	.short	0x0008
        /*0024*/ 	.byte	0x00, 0xf0, 0x11, 0x00


	//----- nvinfo : EIATTR_KPARAM_INFO
	.align		4
.L_538:
        /*0028*/ 	.byte	0x04, 0x17
        /*002a*/ 	.short	(.L_540 - .L_539)
.L_539:
        /*002c*/ 	.word	0x00000000
        /*0030*/ 	.short	0x0000
        /*0032*/ 	.short	0x0000
        /*0034*/ 	.byte	0x00, 0xf5, 0x21, 0x00


	//----- nvinfo : EIATTR_SPARSE_MMA_MASK
	.align		4
.L_540:
        /*0038*/ 	.byte	0x03, 0x50
        /*003a*/ 	.short	0x0000


	//----- nvinfo : EIATTR_MAXREG_COUNT
	.align		4
        /*003c*/ 	.byte	0x03, 0x1b
        /*003e*/ 	.short	0x00ff


	//----- nvinfo : EIATTR_MERCURY_ISA_VERSION
	.align		4
        /*0040*/ 	.byte	0x03, 0x5f
        /*0042*/ 	.short	0x0101


	//----- nvinfo : EIATTR_VRC_CTA_INIT_COUNT
	.align		4
        /*0044*/ 	.byte	0x02, 0x4a
	.zero		1
	.zero		1


	//----- nvinfo : EIATTR_EXIT_INSTR_OFFSETS
	.align		4
        /*0048*/ 	.byte	0x04, 0x1c
        /*004a*/ 	.short	(.L_542 - .L_541)


	//   ....[0]....
.L_541:
        /*004c*/ 	.word	0x00000040


	//   ....[1]....
        /*0050*/ 	.word	0x00000080


	//   ....[2]....
        /*0054*/ 	.word	0x00000220


	//----- nvinfo : EIATTR_CBANK_PARAM_SIZE
	.align		4
.L_542:
        /*0058*/ 	.byte	0x03, 0x19
        /*005a*/ 	.short	0x0010


	//----- nvinfo : EIATTR_PARAM_CBANK
	.align		4
        /*005c*/ 	.byte	0x04, 0x0a
        /*005e*/ 	.short	(.L_544 - .L_543)
	.align		4
.L_543:
        /*0060*/ 	.word	index@(.nv.constant0._Z21insertion_sort_masterPfii)
        /*0064*/ 	.short	0x0380
        /*0066*/ 	.short	0x0010


	//----- nvinfo : EIATTR_SW_WAR
	.align		4
.L_544:
        /*0068*/ 	.byte	0x04, 0x36
        /*006a*/ 	.short	(.L_546 - .L_545)
.L_545:
        /*006c*/ 	.word	0x00000008
.L_546:


//--------------------- .nv.info._Z13reduce_kernelPfiiS_S_S_S_S_ --------------------------
	.section	.nv.info._Z13reduce_kernelPfiiS_S_S_S_S_,"",@"SHT_CUDA_INFO"
	.sectionflags	@""
	.align	4


	//----- nvinfo : EIATTR_CUDA_API_VERSION
	.align		4
        /*0000*/ 	.byte	0x04, 0x37
        /*0002*/ 	.short	(.L_548 - .L_547)
.L_547:
        /*0004*/ 	.word	0x00000082


	//----- nvinfo : EIATTR_KPARAM_INFO
	.align		4
.L_548:
        /*0008*/ 	.byte	0x04, 0x17
        /*000a*/ 	.short	(.L_550 - .L_549)
.L_549:
        /*000c*/ 	.word	0x00000000
        /*0010*/ 	.short	0x0007
        /*0012*/ 	.short	0x0030
        /*0014*/ 	.byte	0x00, 0xf5, 0x21, 0x00


	//----- nvinfo : EIATTR_KPARAM_INFO
	.align		4
.L_550:
        /*0018*/ 	.byte	0x04, 0x17
        /*001a*/ 	.short	(.L_552 - .L_551)
.L_551:
        /*001c*/ 	.word	0x00000000
        /*0020*/ 	.short	0x0006
        /*0022*/ 	.short	0x0028
        /*0024*/ 	.byte	0x00, 0xf5, 0x21, 0x00


	//----- nvinfo : EIATTR_KPARAM_INFO
	.align		4
.L_552:
        /*0028*/ 	.byte	0x04, 0x17
        /*002a*/ 	.short	(.L_554 - .L_553)
.L_553:
        /*002c*/ 	.word	0x00000000
        /*0030*/ 	.short	0x0005
        /*0032*/ 	.short	0x0020
        /*0034*/ 	.byte	0x00, 0xf5, 0x21, 0x00


	//----- nvinfo : EIATTR_KPARAM_INFO
	.align		4
.L_554:
        /*0038*/ 	.byte	0x04, 0x17
        /*003a*/ 	.short	(.L_556 - .L_555)
.L_555:
        /*003c*/ 	.word	0x00000000
        /*0040*/ 	.short	0x0004
        /*0042*/ 	.short	0x0018
        /*0044*/ 	.byte	0x00, 0xf5, 0x21, 0x00


	//----- nvinfo : EIATTR_KPARAM_INFO
	.align		4
.L_556:
        /*0048*/ 	.byte	0x04, 0x17
        /*004a*/ 	.short	(.L_558 - .L_557)
.L_557:
        /*004c*/ 	.word	0x00000000
        /*0050*/ 	.short	0x0003
        /*0052*/ 	.short	0x0010
        /*0054*/ 	.byte	0x00, 0xf5, 0x21, 0x00


	//----- nvinfo : EIATTR_KPARAM_INFO
	.align		4
.L_558:
        /*0058*/ 	.byte	0x04, 0x17
        /*005a*/ 	.short	(.L_560 - .L_559)
.L_559:
        /*005c*/ 	.word	0x00000000
        /*0060*/ 	.short	0x0002
        /*0062*/ 	.short	0x000c
        /*0064*/ 	.byte	0x00, 0xf0, 0x11, 0x00


	//----- nvinfo : EIATTR_KPARAM_INFO
	.align		4
.L_560:
        /*0068*/ 	.byte	0x04, 0x17
        /*006a*/ 	.short	(.L_562 - .L_561)
.L_561:
        /*006c*/ 	.word	0x00000000
        /*0070*/ 	.short	0x0001
        /*0072*/ 	.short	0x0008
        /*0074*/ 	.byte	0x00, 0xf0, 0x11, 0x00


	//----- nvinfo : EIATTR_KPARAM_INFO
	.align		4
.L_562:
        /*0078*/ 	.byte	0x04, 0x17
        /*007a*/ 	.short	(.L_564 - .L_563)
.L_563:
        /*007c*/ 	.word	0x00000000
        /*0080*/ 	.short	0x0000
        /*0082*/ 	.short	0x0000
        /*0084*/ 	.byte	0x00, 0xf5, 0x21, 0x00


	//----- nvinfo : EIATTR_SPARSE_MMA_MASK
	.align		4
.L_564:
        /*0088*/ 	.byte	0x03, 0x50
        /*008a*/ 	.short	0x0000


	//----- nvinfo : EIATTR_MAXREG_COUNT
	.align		4
        /*008c*/ 	.byte	0x03, 0x1b
        /*008e*/ 	.short	0x00ff


	//----- nvinfo : EIATTR_MERCURY_ISA_VERSION
	.align		4
        /*0090*/ 	.byte	0x03, 0x5f
        /*0092*/ 	.short	0x0101


	//----- nvinfo : EIATTR_VRC_CTA_INIT_COUNT
	.align		4
        /*0094*/ 	.byte	0x02, 0x4a
	.zero		1
	.zero		1


	//----- nvinfo : EIATTR_EXIT_INSTR_OFFSETS
	.align		4
        /*0098*/ 	.byte	0x04, 0x1c
        /*009a*/ 	.short	(.L_566 - .L_565)


	//   ....[0]....
.L_565:
        /*009c*/ 	.word	0x00000040


	//   ....[1]....
        /*00a0*/ 	.word	0x00001e80


	//   ....[2]....
        /*00a4*/ 	.word	0x00001fe0


	//----- nvinfo : EIATTR_CRS_STACK_SIZE
	.align		4
.L_566:
        /*00a8*/ 	.byte	0x04, 0x1e
        /*00aa*/ 	.short	(.L_568 - .L_567)
.L_567:
        /*00ac*/ 	.word	0x00000000


	//----- nvinfo : EIATTR_CBANK_PARAM_SIZE
	.align		4
.L_568:
        /*00b0*/ 	.byte	0x03, 0x19
        /*00b2*/ 	.short	0x0038


	//----- nvinfo : EIATTR_PARAM_CBANK
	.align		4
        /*00b4*/ 	.byte	0x04, 0x0a
        /*00b6*/ 	.short	(.L_570 - .L_569)
	.align		4
.L_569:
        /*00b8*/ 	.word	index@(.nv.constant0._Z13reduce_kernelPfiiS_S_S_S_S_)
        /*00bc*/ 	.short	0x0380
        /*00be*/ 	.short	0x0038


	//----- nvinfo : EIATTR_SW_WAR
	.align		4
.L_570:
        /*00c0*/ 	.byte	0x04, 0x36
        /*00c2*/ 	.short	(.L_572 - .L_571)
.L_571:
        /*00c4*/ 	.word	0x00000008
.L_572:


//--------------------- .nv.info._Z12count_kernelPfiS_ --------------------------
	.section	.nv.info._Z12count_kernelPfiS_,"",@"SHT_CUDA_INFO"
	.sectionflags	@""
	.align	4


	//----- nvinfo : EIATTR_CUDA_API_VERSION
	.align		4
        /*0000*/ 	.byte	0x04, 0x37
        /*0002*/ 	.short	(.L_574 - .L_573)
.L_573:
        /*0004*/ 	.word	0x00000082


	//----- nvinfo : EIATTR_KPARAM_INFO
	.align		4
.L_574:
        /*0008*/ 	.byte	0x04, 0x17
        /*000a*/ 	.short	(.L_576 - .L_575)
.L_575:
        /*000c*/ 	.word	0x00000000
        /*0010*/ 	.short	0x0002
        /*0012*/ 	.short	0x0010
        /*0014*/ 	.byte	0x00, 0xf5, 0x21, 0x00


	//----- nvinfo : EIATTR_KPARAM_INFO
	.align		4
.L_576:
        /*0018*/ 	.byte	0x04, 0x17
        /*001a*/ 	.short	(.L_578 - .L_577)
.L_577:
        /*001c*/ 	.word	0x00000000
        /*0020*/ 	.short	0x0001
        /*0022*/ 	.short	0x0008
        /*0024*/ 	.byte	0x00, 0xf0, 0x11, 0x00


	//----- nvinfo : EIATTR_KPARAM_INFO
	.align		4
.L_578:
        /*0028*/ 	.byte	0x04, 0x17
        /*002a*/ 	.short	(.L_580 - .L_579)
.L_579:
        /*002c*/ 	.word	0x00000000
        /*0030*/ 	.short	0x0000
        /*0032*/ 	.short	0x0000
        /*0034*/ 	.byte	0x00, 0xf5, 0x21, 0x00


	//----- nvinfo : EIATTR_SPARSE_MMA_MASK
	.align		4
.L_580:
        /*0038*/ 	.byte	0x03, 0x50
        /*003a*/ 	.short	0x0000


	//----- nvinfo : EIATTR_MAXREG_COUNT
	.align		4
        /*003c*/ 	.byte	0x03, 0x1b
        /*003e*/ 	.short	0x00ff


	//----- nvinfo : EIATTR_MERCURY_ISA_VERSION
	.align		4
        /*0040*/ 	.byte	0x03, 0x5f
        /*0042*/ 	.short	0x0101


	//----- nvinfo : EIATTR_VRC_CTA_INIT_COUNT
	.align		4
        /*0044*/ 	.byte	0x02, 0x4a
	.zero		1
	.zero		1


	//----- nvinfo : EIATTR_EXIT_INSTR_OFFSETS
	.align		4
        /*0048*/ 	.byte	0x04, 0x1c
        /*004a*/ 	.short	(.L_582 - .L_581)


	//   ....[0]....
.L_581:
        /*004c*/ 	.word	0x00000040


	//   ....[1]....
        /*0050*/ 	.word	0x00000a20


	//----- nvinfo : EIATTR_CBANK_PARAM_SIZE
	.align		4
.L_582:
        /*0054*/ 	.byte	0x03, 0x19
        /*0056*/ 	.short	0x0018


	//----- nvinfo : EIATTR_PARAM_CBANK
	.align		4
        /*0058*/ 	.byte	0x04, 0x0a
        /*005a*/ 	.short	(.L_584 - .L_583)
	.align		4
.L_583:
        /*005c*/ 	.word	index@(.nv.constant0._Z12count_kernelPfiS_)
        /*0060*/ 	.short	0x0380
        /*0062*/ 	.short	0x0018


	//----- nvinfo : EIATTR_SW_WAR
	.align		4
.L_584:
        /*0064*/ 	.byte	0x04, 0x36
        /*0066*/ 	.short	(.L_586 - .L_585)
.L_585:
        /*0068*/ 	.word	0x00000008
.L_586:


//--------------------- .nv.callgraph             --------------------------
	.section	.nv.callgraph,"",@"SHT_CUDA_CALLGRAPH"
	.align	4
	.sectionentsize	8
	.align		4
        /*0000*/ 	.word	0x00000000
	.align		4
        /*0004*/ 	.word	0xffffffff
	.align		4
        /*0008*/ 	.word	0x00000000
	.align		4
        /*000c*/ 	.word	0xfffffffe
	.align		4
        /*0010*/ 	.word	0x00000000
	.align		4
        /*0014*/ 	.word	0xfffffffd
	.align		4
        /*0018*/ 	.word	0x00000000
	.align		4
        /*001c*/ 	.word	0xfffffffc


//--------------------- .nv.constant4             --------------------------
	.section	.nv.constant4,"a",@progbits
	.align	8
	.align		8
.nv.constant4:
        /*0000*/ 	.dword	_ZN34_INTERNAL_42b9dc8a_4_k_cu_c04beb064cuda3std3__45__cpo5beginE
	.align		8
        /*0008*/ 	.dword	_ZN34_INTERNAL_42b9dc8a_4_k_cu_c04beb064cuda3std3__45__cpo3endE
	.align		8
        /*0010*/ 	.dword	_ZN34_INTERNAL_42b9dc8a_4_k_cu_c04beb064cuda3std3__45__cpo6cbeginE
	.align		8
        /*0018*/ 	.dword	_ZN34_INTERNAL_42b9dc8a_4_k_cu_c04beb064cuda3std3__45__cpo4cendE
	.align		8
        /*0020*/ 	.dword	_ZN34_INTERNAL_42b9dc8a_4_k_cu_c04beb064cuda3std3__45__cpo6rbeginE
	.align		8
        /*0028*/ 	.dword	_ZN34_INTERNAL_42b9dc8a_4_k_cu_c04beb064cuda3std3__45__cpo4rendE
	.align		8
        /*0030*/ 	.dword	_ZN34_INTERNAL_42b9dc8a_4_k_cu_c04beb064cuda3std3__45__cpo7crbeginE
	.align		8
        /*0038*/ 	.dword	_ZN34_INTERNAL_42b9dc8a_4_k_cu_c04beb064cuda3std3__45__cpo5crendE
	.align		8
        /*0040*/ 	.dword	_ZN34_INTERNAL_42b9dc8a_4_k_cu_c04beb064cuda3std3__436_GLOBAL__N__42b9dc8a_4_k_cu_c04beb066ignoreE
	.align		8
        /*0048*/ 	.dword	_ZN34_INTERNAL_42b9dc8a_4_k_cu_c04beb064cuda3std3__419piecewise_constructE
	.align		8
        /*0050*/ 	.dword	_ZN34_INTERNAL_42b9dc8a_4_k_cu_c04beb064cuda3std3__48in_placeE
	.align		8
        /*0058*/ 	.dword	_ZN34_INTERNAL_42b9dc8a_4_k_cu_c04beb064cuda3std3__420unreachable_sentinelE
	.align		8
        /*0060*/ 	.dword	_ZN34_INTERNAL_42b9dc8a_4_k_cu_c04beb064cuda3std3__47nulloptE
	.align		8
        /*0068*/ 	.dword	_ZN34_INTERNAL_42b9dc8a_4_k_cu_c04beb064cuda3std3__48unexpectE
	.align		8
        /*0070*/ 	.dword	_ZN34_INTERNAL_42b9dc8a_4_k_cu_c04beb064cuda3std6ranges3__45__cpo4swapE
	.align		8
        /*0078*/ 	.dword	_ZN34_INTERNAL_42b9dc8a_4_k_cu_c04beb064cuda3std6ranges3__45__cpo9iter_moveE
	.align		8
        /*0080*/ 	.dword	_ZN34_INTERNAL_42b9dc8a_4_k_cu_c04beb064cuda3std6ranges3__45__cpo5beginE
	.align		8
        /*0088*/ 	.dword	_ZN34_INTERNAL_42b9dc8a_4_k_cu_c04beb064cuda3std6ranges3__45__cpo3endE
	.align		8
        /*0090*/ 	.dword	_ZN34_INTERNAL_42b9dc8a_4_k_cu_c04beb064cuda3std6ranges3__45__cpo6cbeginE
	.align		8
        /*0098*/ 	.dword	_ZN34_INTERNAL_42b9dc8a_4_k_cu_c04beb064cuda3std6ranges3__45__cpo4cendE
	.align		8
        /*00a0*/ 	.dword	_ZN34_INTERNAL_42b9dc8a_4_k_cu_c04beb064cuda3std6ranges3__45__cpo7advanceE
	.align		8
        /*00a8*/ 	.dword	_ZN34_INTERNAL_42b9dc8a_4_k_cu_c04beb064cuda3std6ranges3__45__cpo9iter_swapE
	.align		8
        /*00b0*/ 	.dword	_ZN34_INTERNAL_42b9dc8a_4_k_cu_c04beb064cuda3std6ranges3__45__cpo4nextE
	.align		8
        /*00b8*/ 	.dword	_ZN34_INTERNAL_42b9dc8a_4_k_cu_c04beb064cuda3std6ranges3__45__cpo4prevE
	.align		8
        /*00c0*/ 	.dword	_ZN34_INTERNAL_42b9dc8a_4_k_cu_c04beb064cuda3std6ranges3__45__cpo4dataE
	.align		8
        /*00c8*/ 	.dword	_ZN34_INTERNAL_42b9dc8a_4_k_cu_c04beb064cuda3std6ranges3__45__cpo5cdataE
	.align		8
        /*00d0*/ 	.dword	_ZN34_INTERNAL_42b9dc8a_4_k_cu_c04beb064cuda3std6ranges3__45__cpo4sizeE
	.align		8
        /*00d8*/ 	.dword	_ZN34_INTERNAL_42b9dc8a_4_k_cu_c04beb064cuda3std6ranges3__45__cpo5ssizeE
	.align		8
        /*00e0*/ 	.dword	_ZN34_INTERNAL_42b9dc8a_4_k_cu_c04beb064cuda3std6ranges3__45__cpo8distanceE
	.align		8
        /*00e8*/ 	.dword	_ZN34_INTERNAL_42b9dc8a_4_k_cu_c04beb066thrust24THRUST_300001_SM_1000_NS8cuda_cub3parE
	.align		8
        /*00f0*/ 	.dword	_ZN34_INTERNAL_42b9dc8a_4_k_cu_c04beb066thrust24THRUST_300001_SM_1000_NS8cuda_cub10par_nosyncE
	.align		8
        /*00f8*/ 	.dword	_ZN34_INTERNAL_42b9dc8a_4_k_cu_c04beb066thrust24THRUST_300001_SM_1000_NS6system6detail10sequential3seqE
	.align		8
        /*0100*/ 	.dword	_ZN34_INTERNAL_42b9dc8a_4_k_cu_c04beb066thrust24THRUST_300001_SM_1000_NS6system3cpp3parE
	.align		8
        /*0108*/ 	.dword	_ZN34_INTERNAL_42b9dc8a_4_k_cu_c04beb066thrust24THRUST_300001_SM_1000_NS12placeholders2_1E
	.align		8
        /*0110*/ 	.dword	_ZN34_INTERNAL_42b9dc8a_4_k_cu_c04beb066thrust24THRUST_300001_SM_1000_NS12placeholders2_2E
	.align		8
        /*0118*/ 	.dword	_ZN34_INTERNAL_42b9dc8a_4_k_cu_c04beb066thrust24THRUST_300001_SM_1000_NS12placeholders2_3E
	.align		8
        /*0120*/ 	.dword	_ZN34_INTERNAL_42b9dc8a_4_k_cu_c04beb066thrust24THRUST_300001_SM_1000_NS12placeholders2_4E
	.align		8
        /*0128*/ 	.dword	_ZN34_INTERNAL_42b9dc8a_4_k_cu_c04beb066thrust24THRUST_300001_SM_1000_NS12placeholders2_5E
	.align		8
        /*0130*/ 	.dword	_ZN34_INTERNAL_42b9dc8a_4_k_cu_c04beb066thrust24THRUST_300001_SM_1000_NS12placeholders2_6E
	.align		8
        /*0138*/ 	.dword	_ZN34_INTERNAL_42b9dc8a_4_k_cu_c04beb066thrust24THRUST_300001_SM_1000_NS12placeholders2_7E
	.align		8
        /*0140*/ 	.dword	_ZN34_INTERNAL_42b9dc8a_4_k_cu_c04beb066thrust24THRUST_300001_SM_1000_NS12placeholders2_8E
	.align		8
        /*0148*/ 	.dword	_ZN34_INTERNAL_42b9dc8a_4_k_cu_c04beb066thrust24THRUST_300001_SM_1000_NS12placeholders2_9E
	.align		8
        /*0150*/ 	.dword	_ZN34_INTERNAL_42b9dc8a_4_k_cu_c04beb066thrust24THRUST_300001_SM_1000_NS12placeholders3_10E
	.align		8
        /*0158*/ 	.dword	_ZN34_INTERNAL_42b9dc8a_4_k_cu_c04beb066thrust24THRUST_300001_SM_1000_NS3seqE
	.align		8
        /*0160*/ 	.dword	_ZN34_INTERNAL_42b9dc8a_4_k_cu_c04beb066thrust24THRUST_300001_SM_1000_NS6deviceE


//--------------------- .text._ZN3cub18CUB_300001_SM_10006detail10radix_sort29DeviceRadixSortOnesweepKernelINS1_5radix10policy_hubIffyE10Policy1000ELNS0_9SortOrderE0EffyiiNS1_21identity_decomposer_tEEEvPT5_SB_PT3_PKSC_PT1_PKSG_PT2_PKSK_T4_iiT6_ --------------------------
	.section	.text._ZN3cub18CUB_300001_SM_10006detail10radix_sort29DeviceRadixSortOnesweepKernelINS1_5radix10policy_hubIffyE10Policy1000ELNS0_9SortOrderE0EffyiiNS1_21identity_decomposer_tEEEvPT5_SB_PT3_PKSC_PT1_PKSG_PT2_PKSK_T4_iiT6_,"ax",@progbits
	.align	128
        .global         _ZN3cub18CUB_300001_SM_10006detail10radix_sort29DeviceRadixSortOnesweepKernelINS1_5radix10policy_hubIffyE10Policy1000ELNS0_9SortOrderE0EffyiiNS1_21identity_decomposer_tEEEvPT5_SB_PT3_PKSC_PT1_PKSG_PT2_PKSK_T4_iiT6_
        .type           _ZN3cub18CUB_300001_SM_10006detail10radix_sort29DeviceRadixSortOnesweepKernelINS1_5radix10policy_hubIffyE10Policy1000ELNS0_9SortOrderE0EffyiiNS1_21identity_decomposer_tEEEvPT5_SB_PT3_PKSC_PT1_PKSG_PT2_PKSK_T4_iiT6_,@function
        .size           _ZN3cub18CUB_300001_SM_10006detail10radix_sort29DeviceRadixSortOnesweepKernelINS1_5radix10policy_hubIffyE10Policy1000ELNS0_9SortOrderE0EffyiiNS1_21identity_decomposer_tEEEvPT5_SB_PT3_PKSC_PT1_PKSG_PT2_PKSK_T4_iiT6_,(.L_x_710 - _ZN3cub18CUB_300001_SM_10006detail10radix_sort29DeviceRadixSortOnesweepKernelINS1_5radix10policy_hubIffyE10Policy1000ELNS0_9SortOrderE0EffyiiNS1_21identity_decomposer_tEEEvPT5_SB_PT3_PKSC_PT1_PKSG_PT2_PKSK_T4_iiT6_)
        .other          _ZN3cub18CUB_300001_SM_10006detail10radix_sort29DeviceRadixSortOnesweepKernelINS1_5radix10policy_hubIffyE10Policy1000ELNS0_9SortOrderE0EffyiiNS1_21identity_decomposer_tEEEvPT5_SB_PT3_PKSC_PT1_PKSG_PT2_PKSK_T4_iiT6_,@"STO_CUDA_ENTRY STV_DEFAULT"
_ZN3cub18CUB_300001_SM_10006detail10radix_sort29DeviceRadixSortOnesweepKernelINS1_5radix10policy_hubIffyE10Policy1000ELNS0_9SortOrderE0EffyiiNS1_21identity_decomposer_tEEEvPT5_SB_PT3_PKSC_PT1_PKSG_PT2_PKSK_T4_iiT6_:
.text._ZN3cub18CUB_300001_SM_10006detail10radix_sort29DeviceRadixSortOnesweepKernelINS1_5radix10policy_hubIffyE10Policy1000ELNS0_9SortOrderE0EffyiiNS1_21identity_decomposer_tEEEvPT5_SB_PT3_PKSC_PT1_PKSG_PT2_PKSK_T4_iiT6_:
[----:B------:R-:W-:Y:S01]  /*0000*/  LDC R1, c[0x0][0x37c] ;  /* 0x0000df00ff017b82 */ /* 0x000fe20000000800 */
[----:B------:R-:W0:Y:S01]  /*0010*/  S2R R3, SR_TID.X ;  /* 0x0000000000037919 */ /* 0x000e220000002100 */
[----:B------:R-:W-:Y:S01]  /*0020*/  MOV R23, 0x400 ;  /* 0x0000040000177802 */ /* 0x000fe20000000f00 */
[----:B------:R-:W1:Y:S01]  /*0030*/  LDCU.64 UR6, c[0x0][0x358] ;  /* 0x00006b00ff0677ac */ /* 0x000e620008000a00 */
[----:B------:R-:W-:Y:S01]  /*0040*/  BSSY.RECONVERGENT B0, `(.L_x_0) ;  /* 0x000000c000007945 */ /* 0x000fe20003800200 */
[----:B------:R-:W2:Y:S01]  /*0050*/  S2R R0, SR_CgaCtaId ;  /* 0x0000000000007919 */ /* 0x000ea20000008800 */
[----:B0-----:R-:W-:Y:S02]  /*0060*/  ISETP.NE.AND P0, PT, R3, RZ, PT ;  /* 0x000000ff0300720c */ /* 0x001fe40003f05270 */
[----:B--2---:R-:W-:-:S11]  /*0070*/  LEA R23, R0, R23, 0x18 ;  /* 0x0000001700177211 */ /* 0x004fd600078ec0ff */
[----:B-1----:R-:W-:Y:S05]  /*0080*/  @P0 BRA `(.L_x_1) ;  /* 0x00000000001c0947 */ /* 0x002fea0003800000 */
[----:B------:R-:W0:Y:S01]  /*0090*/  LDC.64 R4, c[0x0][0x388] ;  /* 0x0000e200ff047b82 */ /* 0x000e220000000a00 */
[----:B------:R-:W-:-:S05]  /*00a0*/  IMAD.MOV.U32 R7, RZ, RZ, 0x1 ;  /* 0x00000001ff077424 */ /* 0x000fca00078e00ff */
[----:B0-----:R-:W2:Y:S02]  /*00b0*/  ATOMG.E.ADD.STRONG.GPU PT, R4, desc[UR6][R4.64], R7 ;  /* 0x80000007040479a8 */ /* 0x001ea400081ef106 */
[----:B------:R-:W0:Y:S01]  /*00c0*/  S2UR UR5, SR_CgaCtaId ;  /* 0x00000000000579c3 */ /* 0x000e220000008800 */
[----:B------:R-:W-:Y:S02]  /*00d0*/  UMOV UR4, 0x400 ;  /* 0x0000040000047882 */ /* 0x000fe40000000000 */
[----:B0-----:R-:W-:-:S09]  /*00e0*/  ULEA UR4, UR5, UR4, 0x18 ;  /* 0x0000000405047291 */ /* 0x001fd2000f8ec0ff */
[----:B--2---:R0:W-:Y:S03]  /*00f0*/  STS [UR4+0x6600], R4 ;  /* 0x00660004ff007988 */ /* 0x0041e60008000804 */
.L_x_1:
[----:B------:R-:W-:Y:S05]  /*0100*/  BSYNC.RECONVERGENT B0 ;  /* 0x0000000000007941 */ /* 0x000fea0003800200 */
.L_x_0:
[----:B------:R-:W-:Y:S01]  /*0110*/  BAR.SYNC.DEFER_BLOCKING 0x0 ;  /* 0x0000000000007b1d */ /* 0x000fe20000010000 */
[----:B0-----:R-:W-:-:S05]  /*0120*/  SHF.R.U32.HI R4, RZ, 0x5, R3 ;  /* 0x00000005ff047819 */ /* 0x001fca0000011603 */
[----:B------:R-:W0:Y:S01]  /*0130*/  LDCU UR4, c[0x0][0x3c0] ;  /* 0x00007800ff0477ac */ /* 0x000e220008000800 */
[----:B------:R-:W1:Y:S01]  /*0140*/  S2R R0, SR_LANEID ;  /* 0x0000000000007919 */ /* 0x000e620000000000 */
[----:B------:R-:W2:Y:S02]  /*0150*/  LDS R5, [R23+0x6600] ;  /* 0x0066000017057984 */ /* 0x000ea40000000800 */
[----:B--2---:R-:W-:-:S04]  /*0160*/  IMAD R18, R5, 0x1980, RZ ;  /* 0x0000198005127824 */ /* 0x004fc800078e02ff */
[----:B------:R-:W-:Y:S01]  /*0170*/  VIADD R35, R18, 0x1980 ;  /* 0x0000198012237836 */ /* 0x000fe20000000000 */
[----:B------:R-:W-:-:S04]  /*0180*/  SHF.R.S32.HI R47, RZ, 0x1f, R18 ;  /* 0x0000001fff2f7819 */ /* 0x000fc80000011412 */
[----:B0-----:R-:W-:-:S13]  /*0190*/  ISETP.GT.AND P0, PT, R35, UR4, PT ;  /* 0x0000000423007c0c */ /* 0x001fda000bf04270 */
[----:B-1----:R-:W-:Y:S05]  /*01a0*/  @P0 BRA `(.L_x_2) ;  /* 0x0000000000680947 */ /* 0x002fea0003800000 */
[----:B------:R-:W0:Y:S01]  /*01b0*/  LDCU.64 UR4, c[0x0][0x3a8] ;  /* 0x00007500ff0477ac */ /* 0x000e220008000a00 */
[C---:B------:R-:W-:Y:S02]  /*01c0*/  LOP3.LUT R50, R3.reuse, 0x1f, RZ, 0xc0, !PT ;  /* 0x0000001f03327812 */ /* 0x040fe400078ec0ff */
[----:B------:R-:W-:-:S05]  /*01d0*/  LOP3.LUT R21, R3, 0x3e0, RZ, 0xc0, !PT ;  /* 0x000003e003157812 */ /* 0x000fca00078ec0ff */
[----:B------:R-:W-:-:S05]  /*01e0*/  IMAD R7, R21, 0x11, R50 ;  /* 0x0000001115077824 */ /* 0x000fca00078e0232 */
[----:B------:R-:W-:-:S05]  /*01f0*/  IADD3 R7, P0, PT, R18, R7, RZ ;  /* 0x0000000712077210 */ /* 0x000fca0007f1e0ff */
[----:B------:R-:W-:Y:S01]  /*0200*/  IMAD.X R8, RZ, RZ, R47, P0 ;  /* 0x000000ffff087224 */ /* 0x000fe200000e062f */
[----:B0-----:R-:W-:-:S04]  /*0210*/  LEA R6, P0, R7, UR4, 0x2 ;  /* 0x0000000407067c11 */ /* 0x001fc8000f8010ff */
[----:B------:R-:W-:-:S05]  /*0220*/  LEA.HI.X R7, R7, UR5, R8, 0x2, P0 ;  /* 0x0000000507077c11 */ /* 0x000fca00080f1408 */
[----:B------:R0:W5:Y:S04]  /*0230*/  LDG.E R13, desc[UR6][R6.64] ;  /* 0x00000006060d7981 */ /* 0x000168000c1e1900 */
        /* <DEDUP_REMOVED lines=15> */
[----:B------:R0:W5:Y:S01]  /*0330*/  LDG.E R28, desc[UR6][R6.64+0x800] ;  /* 0x00080006061c7981 */ /* 0x000162000c1e1900 */
[----:B------:R-:W-:Y:S05]  /*0340*/  BRA `(.L_x_3) ;  /* 0x0000000400307947 */ /* 0x000fea0003800000 */
.L_x_2:
[C---:B------:R-:W-:Y:S01]  /*0350*/  LOP3.LUT R50, R3.reuse, 0x1f, RZ, 0xc0, !PT ;  /* 0x0000001f03327812 */ /* 0x040fe200078ec0ff */
[----:B------:R-:W0:Y:S01]  /*0360*/  LDCU.64 UR8, c[0x0][0x3a8] ;  /* 0x00007500ff0877ac */ /* 0x000e220008000a00 */
[----:B------:R-:W-:Y:S01]  /*0370*/  LOP3.LUT R21, R3, 0x3e0, RZ, 0xc0, !PT ;  /* 0x000003e003157812 */ /* 0x000fe200078ec0ff */
[----:B------:R-:W-:Y:S01]  /*0380*/  IMAD.MOV.U32 R13, RZ, RZ, 0x7fffffff ;  /* 0x7fffffffff0d7424 */ /* 0x000fe200078e00ff */
[----:B------:R-:W-:-:S03]  /*0390*/  IADD3 R8, PT, PT, -R18, UR4, RZ ;  /* 0x0000000412087c10 */ /* 0x000fc6000fffe1ff */
[----:B------:R-:W-:-:S04]  /*03a0*/  IMAD R15, R21, 0x11, R50 ;  /* 0x00000011150f7824 */ /* 0x000fc800078e0232 */
[C---:B------:R-:W-:Y:S01]  /*03b0*/  VIADD R9, R15.reuse, 0x40 ;  /* 0x000000400f097836 */ /* 0x040fe20000000000 */
[----:B------:R-:W-:Y:S01]  /*03c0*/  IADD3 R10, P0, PT, R18, R15, RZ ;  /* 0x0000000f120a7210 */ /* 0x000fe20007f1e0ff */
[C---:B------:R-:W-:Y:S01]  /*03d0*/  VIADD R7, R15.reuse, 0x20 ;  /* 0x000000200f077836 */ /* 0x040fe20000000000 */
[-C--:B------:R-:W-:Y:S02]  /*03e0*/  ISETP.GE.AND P2, PT, R15, R8.reuse, PT ;  /* 0x000000080f00720c */ /* 0x080fe40003f46270 */
[-C--:B------:R-:W-:Y:S01]  /*03f0*/  ISETP.GE.AND P4, PT, R9, R8.reuse, PT ;  /* 0x000000080900720c */ /* 0x080fe20003f86270 */
[----:B------:R-:W-:Y:S01]  /*0400*/  VIADD R9, R15, 0x80 ;  /* 0x000000800f097836 */ /* 0x000fe20000000000 */
[-C--:B------:R-:W-:Y:S01]  /*0410*/  ISETP.GE.AND P3, PT, R7, R8.reuse, PT ;  /* 0x000000080700720c */ /* 0x080fe20003f66270 */
[----:B------:R-:W-:Y:S02]  /*0420*/  VIADD R7, R15, 0x60 ;  /* 0x000000600f077836 */ /* 0x000fe40000000000 */
[----:B------:R-:W-:Y:S01]  /*0430*/  IMAD.X R11, RZ, RZ, R47, P0 ;  /* 0x000000ffff0b7224 */ /* 0x000fe200000e062f */
[----:B------:R-:W-:Y:S01]  /*0440*/  ISETP.GE.AND P6, PT, R9, R8, PT ;  /* 0x000000080900720c */ /* 0x000fe20003fc6270 */
[----:B------:R-:W-:Y:S01]  /*0450*/  VIADD R9, R15, 0xa0 ;  /* 0x000000a00f097836 */ /* 0x000fe20000000000 */
[----:B0-----:R-:W-:-:S02]  /*0460*/  LEA R6, P0, R10, UR8, 0x2 ;  /* 0x000000080a067c11 */ /* 0x001fc4000f8010ff */
[-C--:B------:R-:W-:Y:S02]  /*0470*/  ISETP.GE.AND P5, PT, R7, R8.reuse, PT ;  /* 0x000000080700720c */ /* 0x080fe40003fa6270 */
[----:B------:R-:W-:Y:S01]  /*0480*/  LEA.HI.X R7, R10, UR9, R11, 0x2, P0 ;  /* 0x000000090a077c11 */ /* 0x000fe200080f140b */
[----:B------:R-:W-:Y:S01]  /*0490*/  IMAD.MOV.U32 R12, RZ, RZ, 0x7fffffff ;  /* 0x7fffffffff0c7424 */ /* 0x000fe200078e00ff */
[-C--:B------:R-:W-:Y:S01]  /*04a0*/  ISETP.GE.AND P0, PT, R9, R8.reuse, PT ;  /* 0x000000080900720c */ /* 0x080fe20003f06270 */
[C---:B------:R-:W-:Y:S02]  /*04b0*/  VIADD R9, R15.reuse, 0xe0 ;  /* 0x000000e00f097836 */ /* 0x040fe40000000000 */
[----:B------:R1:W5:Y:S01]  /*04c0*/  @!P2 LDG.E R13, desc[UR6][R6.64] ;  /* 0x00000006060da981 */ /* 0x000362000c1e1900 */
[----:B------:R-:W-:Y:S02]  /*04d0*/  VIADD R11, R15, 0xc0 ;  /* 0x000000c00f0b7836 */ /* 0x000fe40000000000 */
[-C--:B------:R-:W-:Y:S01]  /*04e0*/  ISETP.GE.AND P2, PT, R9, R8.reuse, PT ;  /* 0x000000080900720c */ /* 0x080fe20003f46270 */
[----:B------:R-:W-:Y:S01]  /*04f0*/  VIADD R9, R15, 0x100 ;  /* 0x000001000f097836 */ /* 0x000fe20000000000 */
[----:B------:R1:W5:Y:S01]  /*0500*/  @!P3 LDG.E R12, desc[UR6][R6.64+0x80] ;  /* 0x00008006060cb981 */ /* 0x000362000c1e1900 */
[----:B------:R-:W-:Y:S01]  /*0510*/  IMAD.MOV.U32 R24, RZ, RZ, 0x7fffffff ;  /* 0x7fffffffff187424 */ /* 0x000fe200078e00ff */
[----:B------:R-:W-:-:S02]  /*0520*/  ISETP.GE.AND P1, PT, R11, R8, PT ;  /* 0x000000080b00720c */ /* 0x000fc40003f26270 */
[-C--:B------:R-:W-:Y:S01]  /*0530*/  ISETP.GE.AND P3, PT, R9, R8.reuse, PT ;  /* 0x000000080900720c */ /* 0x080fe20003f66270 */
[----:B------:R-:W-:Y:S02]  /*0540*/  VIADD R9, R15, 0x140 ;  /* 0x000001400f097836 */ /* 0x000fe40000000000 */
[----:B------:R1:W5:Y:S01]  /*0550*/  @!P5 LDG.E R24, desc[UR6][R6.64+0x180] ;  /* 0x000180060618d981 */ /* 0x000362000c1e1900 */
[----:B------:R-:W-:Y:S02]  /*0560*/  IMAD.MOV.U32 R27, RZ, RZ, 0x7fffffff ;  /* 0x7fffffffff1b7424 */ /* 0x000fe400078e00ff */
[-C--:B------:R-:W-:Y:S01]  /*0570*/  ISETP.GE.AND P5, PT, R9, R8.reuse, PT ;  /* 0x000000080900720c */ /* 0x080fe20003fa6270 */
[C---:B------:R-:W-:Y:S02]  /*0580*/  VIADD R9, R15.reuse, 0x160 ;  /* 0x000001600f097836 */ /* 0x040fe40000000000 */
[----:B------:R-:W-:Y:S01]  /*0590*/  IMAD.MOV.U32 R43, RZ, RZ, 0x7fffffff ;  /* 0x7fffffffff2b7424 */ /* 0x000fe200078e00ff */
[----:B------:R1:W5:Y:S01]  /*05a0*/  @!P6 LDG.E R27, desc[UR6][R6.64+0x200] ;  /* 0x00020006061be981 */ /* 0x000362000c1e1900 */
[----:B------:R-:W-:Y:S01]  /*05b0*/  VIADD R11, R15, 0x120 ;  /* 0x000001200f0b7836 */ /* 0x000fe20000000000 */
[----:B------:R-:W-:Y:S01]  /*05c0*/  ISETP.GE.AND P6, PT, R9, R8, PT ;  /* 0x000000080900720c */ /* 0x000fe20003fc6270 */
[----:B------:R-:W-:-:S02]  /*05d0*/  IMAD.MOV.U32 R17, RZ, RZ, 0x7fffffff ;  /* 0x7fffffffff117424 */ /* 0x000fc400078e00ff */
[----:B------:R-:W-:Y:S01]  /*05e0*/  VIADD R9, R15, 0x1a0 ;  /* 0x000001a00f097836 */ /* 0x000fe20000000000 */
[----:B------:R1:W5:Y:S01]  /*05f0*/  @!P4 LDG.E R43, desc[UR6][R6.64+0x100] ;  /* 0x00010006062bc981 */ /* 0x000362000c1e1900 */
[-C--:B------:R-:W-:Y:S01]  /*0600*/  ISETP.GE.AND P4, PT, R11, R8.reuse, PT ;  /* 0x000000080b00720c */ /* 0x080fe20003f86270 */
[----:B------:R-:W-:Y:S02]  /*0610*/  IMAD.MOV.U32 R25, RZ, RZ, 0x7fffffff ;  /* 0x7fffffffff197424 */ /* 0x000fe400078e00ff */
[----:B------:R1:W5:Y:S01]  /*0620*/  @!P1 LDG.E R17, desc[UR6][R6.64+0x300] ;  /* 0x0003000606119981 */ /* 0x000362000c1e1900 */
[----:B------:R-:W-:Y:S01]  /*0630*/  IMAD.MOV.U32 R41, RZ, RZ, 0x7fffffff ;  /* 0x7fffffffff297424 */ /* 0x000fe200078e00ff */
[----:B------:R-:W-:Y:S01]  /*0640*/  ISETP.GE.AND P1, PT, R9, R8, PT ;  /* 0x000000080900720c */ /* 0x000fe20003f26270 */
[C---:B------:R-:W-:Y:S01]  /*0650*/  VIADD R11, R15.reuse, 0x180 ;  /* 0x000001800f0b7836 */ /* 0x040fe20000000000 */
[----:B------:R1:W5:Y:S01]  /*0660*/  @!P0 LDG.E R25, desc[UR6][R6.64+0x280] ;  /* 0x0002800606198981 */ /* 0x000362000c1e1900 */
[----:B------:R-:W-:-:S02]  /*0670*/  VIADD R9, R15, 0x1c0 ;  /* 0x000001c00f097836 */ /* 0x000fc40000000000 */
[----:B------:R-:W-:Y:S01]  /*0680*/  IMAD.MOV.U32 R36, RZ, RZ, 0x7fffffff ;  /* 0x7fffffffff247424 */ /* 0x000fe200078e00ff */
[----:B------:R1:W5:Y:S01]  /*0690*/  @!P2 LDG.E R41, desc[UR6][R6.64+0x380] ;  /* 0x000380060629a981 */ /* 0x000362000c1e1900 */
[----:B------:R-:W-:Y:S01]  /*06a0*/  IMAD.MOV.U32 R39, RZ, RZ, 0x7fffffff ;  /* 0x7fffffffff277424 */ /* 0x000fe200078e00ff */
[-C--:B------:R-:W-:Y:S01]  /*06b0*/  ISETP.GE.AND P0, PT, R11, R8.reuse, PT ;  /* 0x000000080b00720c */ /* 0x080fe20003f06270 */
[----:B------:R-:W-:Y:S01]  /*06c0*/  VIADD R11, R15, 0x1e0 ;  /* 0x000001e00f0b7836 */ /* 0x000fe20000000000 */
[-C--:B------:R-:W-:Y:S01]  /*06d0*/  ISETP.GE.AND P2, PT, R9, R8.reuse, PT ;  /* 0x000000080900720c */ /* 0x080fe20003f46270 */
[----:B------:R-:W-:Y:S01]  /*06e0*/  VIADD R9, R15, 0x200 ;  /* 0x000002000f097836 */ /* 0x000fe20000000000 */
[----:B------:R1:W5:Y:S02]  /*06f0*/  @!P3 LDG.E R36, desc[UR6][R6.64+0x400] ;  /* 0x000400060624b981 */ /* 0x000364000c1e1900 */
[-C--:B------:R-:W-:Y:S02]  /*0700*/  ISETP.GE.AND P3, PT, R11, R8.reuse, PT ;  /* 0x000000080b00720c */ /* 0x080fe40003f66270 */
[----:B------:R1:W5:Y:S01]  /*0710*/  @!P4 LDG.E R39, desc[UR6][R6.64+0x480] ;  /* 0x000480060627c981 */ /* 0x000362000c1e1900 */
[----:B------:R-:W-:Y:S01]  /*0720*/  ISETP.GE.AND P4, PT, R9, R8, PT ;  /* 0x000000080900720c */ /* 0x000fe20003f86270 */
[----:B------:R-:W-:-:S02]  /*0730*/  IMAD.MOV.U32 R34, RZ, RZ, 0x7fffffff ;  /* 0x7fffffffff227424 */ /* 0x000fc400078e00ff */
[----:B------:R-:W-:Y:S02]  /*0740*/  IMAD.MOV.U32 R37, RZ, RZ, 0x7fffffff ;  /* 0x7fffffffff257424 */ /* 0x000fe400078e00ff */
[----:B------:R-:W-:Y:S02]  /*0750*/  IMAD.MOV.U32 R32, RZ, RZ, 0x7fffffff ;  /* 0x7fffffffff207424 */ /* 0x000fe400078e00ff */
[----:B------:R-:W-:Y:S01]  /*0760*/  IMAD.MOV.U32 R33, RZ, RZ, 0x7fffffff ;  /* 0x7fffffffff217424 */ /* 0x000fe200078e00ff */
[----:B------:R1:W5:Y:S01]  /*0770*/  @!P5 LDG.E R34, desc[UR6][R6.64+0x500] ;  /* 0x000500060622d981 */ /* 0x000362000c1e1900 */
[----:B------:R-:W-:Y:S02]  /*0780*/  IMAD.MOV.U32 R30, RZ, RZ, 0x7fffffff ;  /* 0x7fffffffff1e7424 */ /* 0x000fe400078e00ff */
[----:B------:R-:W-:Y:S01]  /*0790*/  IMAD.MOV.U32 R31, RZ, RZ, 0x7fffffff ;  /* 0x7fffffffff1f7424 */ /* 0x000fe200078e00ff */
[----:B------:R1:W5:Y:S01]  /*07a0*/  @!P6 LDG.E R37, desc[UR6][R6.64+0x580] ;  /* 0x000580060625e981 */ /* 0x000362000c1e1900 */
[----:B------:R-:W-:-:S03]  /*07b0*/  IMAD.MOV.U32 R28, RZ, RZ, 0x7fffffff ;  /* 0x7fffffffff1c7424 */ /* 0x000fc600078e00ff */
[----:B------:R1:W5:Y:S04]  /*07c0*/  @!P0 LDG.E R32, desc[UR6][R6.64+0x600] ;  /* 0x0006000606208981 */ /* 0x000368000c1e1900 */
[----:B------:R1:W5:Y:S04]  /*07d0*/  @!P1 LDG.E R33, desc[UR6][R6.64+0x680] ;  /* 0x0006800606219981 */ /* 0x000368000c1e1900 */
[----:B------:R1:W5:Y:S04]  /*07e0*/  @!P2 LDG.E R30, desc[UR6][R6.64+0x700] ;  /* 0x00070006061ea981 */ /* 0x000368000c1e1900 */
[----:B------:R1:W5:Y:S04]  /*07f0*/  @!P3 LDG.E R31, desc[UR6][R6.64+0x780] ;  /* 0x00078006061fb981 */ /* 0x000368000c1e1900 */
[----:B------:R1:W5:Y:S02]  /*0800*/  @!P4 LDG.E R28, desc[UR6][R6.64+0x800] ;  /* 0x00080006061cc981 */ /* 0x000364000c1e1900 */
.L_x_3:
[----:B------:R-:W-:Y:S01]  /*0810*/  IMAD.MOV.U32 R19, RZ, RZ, -0x1 ;  /* 0xffffffffff137424 */ /* 0x000fe200078e00ff */
[----:B-----5:R-:W-:Y:S01]  /*0820*/  ISETP.GT.AND P0, PT, R13, -0x1, PT ;  /* 0xffffffff0d00780c */ /* 0x020fe20003f04270 */
[----:B------:R-:W2:Y:S01]  /*0830*/  LDC R14, c[0x0][0x3c8] ;  /* 0x0000f200ff0e7b82 */ /* 0x000ea20000000800 */
[----:B------:R-:W-:Y:S01]  /*0840*/  ISETP.GT.AND P1, PT, R12, -0x1, PT ;  /* 0xffffffff0c00780c */ /* 0x000fe20003f24270 */
[----:B------:R-:W-:Y:S01]  /*0850*/  BSSY.RECONVERGENT B0, `(.L_x_4) ;  /* 0x0000055000007945 */ /* 0x000fe20003800200 */
[----:B01----:R-:W-:Y:S01]  /*0860*/  SEL R6, R19, 0x80000000, !P0 ;  /* 0x8000000013067807 */ /* 0x003fe20004000000 */
[----:B------:R-:W-:Y:S01]  /*0870*/  IMAD.SHL.U32 R4, R4, 0x400, RZ ;  /* 0x0000040004047824 */ /* 0x000fe200078e00ff */
[----:B------:R-:W-:Y:S02]  /*0880*/  ISETP.GT.AND P0, PT, R43, -0x1, PT ;  /* 0xffffffff2b00780c */ /* 0x000fe40003f04270 */
[----:B------:R-:W-:Y:S02]  /*0890*/  LOP3.LUT R13, R6, R13, RZ, 0x3c, !PT ;  /* 0x0000000d060d7212 */ /* 0x000fe400078e3cff */
[----:B------:R-:W-:-:S02]  /*08a0*/  SEL R6, R19, 0x80000000, !P0 ;  /* 0x8000000013067807 */ /* 0x000fc40004000000 */
[----:B------:R-:W-:Y:S02]  /*08b0*/  ISETP.GT.AND P0, PT, R25, -0x1, PT ;  /* 0xffffffff1900780c */ /* 0x000fe40003f04270 */
[----:B------:R-:W-:Y:S02]  /*08c0*/  LOP3.LUT R43, R6, R43, RZ, 0x3c, !PT ;  /* 0x0000002b062b7212 */ /* 0x000fe400078e3cff */
[C---:B------:R-:W-:Y:S02]  /*08d0*/  SEL R7, R19.reuse, 0x80000000, !P1 ;  /* 0x8000000013077807 */ /* 0x040fe40004800000 */
[----:B------:R-:W-:Y:S02]  /*08e0*/  SEL R6, R19, 0x80000000, !P0 ;  /* 0x8000000013067807 */ /* 0x000fe40004000000 */
[----:B------:R-:W-:Y:S02]  /*08f0*/  ISETP.GT.AND P1, PT, R24, -0x1, PT ;  /* 0xffffffff1800780c */ /* 0x000fe40003f24270 */
[----:B------:R-:W-:-:S02]  /*0900*/  ISETP.GT.AND P2, PT, R27, -0x1, PT ;  /* 0xffffffff1b00780c */ /* 0x000fc40003f44270 */
[----:B------:R-:W-:Y:S02]  /*0910*/  ISETP.GT.AND P0, PT, R17, -0x1, PT ;  /* 0xffffffff1100780c */ /* 0x000fe40003f04270 */
[----:B------:R-:W-:Y:S02]  /*0920*/  VIMNMX R11, PT, PT, R0, 0xe0, !PT ;  /* 0x000000e0000b7848 */ /* 0x000fe40007fe0100 */
[----:B------:R-:W-:Y:S02]  /*0930*/  LOP3.LUT R12, R7, R12, RZ, 0x3c, !PT ;  /* 0x0000000c070c7212 */ /* 0x000fe400078e3cff */
[----:B------:R-:W-:Y:S02]  /*0940*/  LOP3.LUT R25, R6, R25, RZ, 0x3c, !PT ;  /* 0x0000001906197212 */ /* 0x000fe400078e3cff */
[C---:B------:R-:W-:Y:S02]  /*0950*/  SEL R7, R19.reuse, 0x80000000, !P1 ;  /* 0x8000000013077807 */ /* 0x040fe40004800000 */
[----:B------:R-:W-:-:S02]  /*0960*/  SEL R8, R19, 0x80000000, !P2 ;  /* 0x8000000013087807 */ /* 0x000fc40005000000 */
[----:B------:R-:W-:Y:S02]  /*0970*/  SEL R6, R19, 0x80000000, !P0 ;  /* 0x8000000013067807 */ /* 0x000fe40004000000 */
[----:B------:R-:W-:Y:S02]  /*0980*/  ISETP.GT.AND P1, PT, R41, -0x1, PT ;  /* 0xffffffff2900780c */ /* 0x000fe40003f24270 */
[----:B------:R-:W-:Y:S02]  /*0990*/  ISETP.GT.AND P2, PT, R36, -0x1, PT ;  /* 0xffffffff2400780c */ /* 0x000fe40003f44270 */
[----:B------:R-:W-:Y:S02]  /*09a0*/  ISETP.GT.AND P0, PT, R39, -0x1, PT ;  /* 0xffffffff2700780c */ /* 0x000fe40003f04270 */
[----:B------:R-:W-:Y:S02]  /*09b0*/  IADD3 R11, PT, PT, R11, 0x1f, -R0 ;  /* 0x0000001f0b0b7810 */ /* 0x000fe40007ffe800 */
[----:B------:R-:W-:-:S02]  /*09c0*/  LOP3.LUT R24, R7, R24, RZ, 0x3c, !PT ;  /* 0x0000001807187212 */ /* 0x000fc400078e3cff */
[----:B------:R-:W-:Y:S02]  /*09d0*/  LOP3.LUT R27, R8, R27, RZ, 0x3c, !PT ;  /* 0x0000001b081b7212 */ /* 0x000fe400078e3cff */
[----:B------:R-:W-:Y:S02]  /*09e0*/  LOP3.LUT R17, R6, R17, RZ, 0x3c, !PT ;  /* 0x0000001106117212 */ /* 0x000fe400078e3cff */
[C---:B------:R-:W-:Y:S02]  /*09f0*/  SEL R8, R19.reuse, 0x80000000, !P1 ;  /* 0x8000000013087807 */ /* 0x040fe40004800000 */
[C---:B------:R-:W-:Y:S02]  /*0a00*/  SEL R7, R19.reuse, 0x80000000, !P2 ;  /* 0x8000000013077807 */ /* 0x040fe40005000000 */
[----:B------:R-:W-:Y:S02]  /*0a10*/  SEL R6, R19, 0x80000000, !P0 ;  /* 0x8000000013067807 */ /* 0x000fe40004000000 */
[----:B------:R-:W-:-:S02]  /*0a20*/  ISETP.GE.U32.AND P4, PT, R11, 0x1e0, PT ;  /* 0x000001e00b00780c */ /* 0x000fc40003f86070 */
[----:B------:R-:W-:Y:S02]  /*0a30*/  ISETP.GT.AND P0, PT, R34, -0x1, PT ;  /* 0xffffffff2200780c */ /* 0x000fe40003f04270 */
[----:B------:R-:W-:Y:S02]  /*0a40*/  ISETP.GT.AND P1, PT, R37, -0x1, PT ;  /* 0xffffffff2500780c */ /* 0x000fe40003f24270 */
[----:B------:R-:W-:Y:S02]  /*0a50*/  ISETP.GT.AND P2, PT, R32, -0x1, PT ;  /* 0xffffffff2000780c */ /* 0x000fe40003f44270 */
[----:B------:R-:W-:Y:S02]  /*0a60*/  LOP3.LUT R36, R7, R36, RZ, 0x3c, !PT ;  /* 0x0000002407247212 */ /* 0x000fe400078e3cff */
[----:B------:R-:W-:Y:S02]  /*0a70*/  LOP3.LUT R39, R6, R39, RZ, 0x3c, !PT ;  /* 0x0000002706277212 */ /* 0x000fe400078e3cff */
[----:B------:R-:W-:-:S02]  /*0a80*/  SEL R7, R19, 0x80000000, !P0 ;  /* 0x8000000013077807 */ /* 0x000fc40004000000 */
[C---:B------:R-:W-:Y:S02]  /*0a90*/  SEL R6, R19.reuse, 0x80000000, !P1 ;  /* 0x8000000013067807 */ /* 0x040fe40004800000 */
[----:B------:R-:W-:Y:S02]  /*0aa0*/  SEL R9, R19, 0x80000000, !P2 ;  /* 0x8000000013097807 */ /* 0x000fe40005000000 */
[----:B------:R-:W-:Y:S02]  /*0ab0*/  ISETP.GT.AND P0, PT, R33, -0x1, PT ;  /* 0xffffffff2100780c */ /* 0x000fe40003f04270 */
[----:B------:R-:W-:Y:S02]  /*0ac0*/  LEA.HI R10, R11, 0x1, RZ, 0x1b ;  /* 0x000000010b0a7811 */ /* 0x000fe400078fd8ff */
[----:B------:R-:W-:Y:S02]  /*0ad0*/  ISETP.GT.AND P1, PT, R30, -0x1, PT ;  /* 0xffffffff1e00780c */ /* 0x000fe40003f24270 */
[----:B------:R-:W-:-:S02]  /*0ae0*/  ISETP.GT.AND P2, PT, R31, -0x1, PT ;  /* 0xffffffff1f00780c */ /* 0x000fc40003f44270 */
[----:B------:R-:W-:Y:S02]  /*0af0*/  ISETP.GT.AND P3, PT, R28, -0x1, PT ;  /* 0xffffffff1c00780c */ /* 0x000fe40003f64270 */
[----:B------:R-:W-:Y:S02]  /*0b00*/  LOP3.LUT R37, R6, R37, RZ, 0x3c, !PT ;  /* 0x0000002506257212 */ /* 0x000fe400078e3cff */
[----:B------:R-:W-:Y:S02]  /*0b10*/  LOP3.LUT R41, R8, R41, RZ, 0x3c, !PT ;  /* 0x0000002908297212 */ /* 0x000fe400078e3cff */
[----:B------:R-:W-:Y:S02]  /*0b20*/  LOP3.LUT R34, R7, R34, RZ, 0x3c, !PT ;  /* 0x0000002207227212 */ /* 0x000fe400078e3cff */
[----:B------:R-:W-:Y:S02]  /*0b30*/  LOP3.LUT R32, R9, R32, RZ, 0x3c, !PT ;  /* 0x0000002009207212 */ /* 0x000fe400078e3cff */
[----:B------:R-:W-:-:S02]  /*0b40*/  SEL R6, R19, 0x80000000, !P0 ;  /* 0x8000000013067807 */ /* 0x000fc40004000000 */
[----:B------:R-:W-:Y:S02]  /*0b50*/  LOP3.LUT R15, R10, 0xf, RZ, 0xc0, !PT ;  /* 0x0000000f0a0f7812 */ /* 0x000fe400078ec0ff */
[C---:B------:R-:W-:Y:S02]  /*0b60*/  SEL R7, R19.reuse, 0x80000000, !P1 ;  /* 0x8000000013077807 */ /* 0x040fe40004800000 */
[C---:B------:R-:W-:Y:S02]  /*0b70*/  SEL R8, R19.reuse, 0x80000000, !P2 ;  /* 0x8000000013087807 */ /* 0x040fe40005000000 */
[----:B------:R-:W-:Y:S02]  /*0b80*/  SEL R9, R19, 0x80000000, !P3 ;  /* 0x8000000013097807 */ /* 0x000fe40005800000 */
[----:B------:R-:W-:Y:S01]  /*0b90*/  LOP3.LUT R33, R6, R33, RZ, 0x3c, !PT ;  /* 0x0000002106217212 */ /* 0x000fe200078e3cff */
[----:B------:R-:W-:Y:S01]  /*0ba0*/  IMAD.MOV.U32 R6, RZ, RZ, R0 ;  /* 0x000000ffff067224 */ /* 0x000fe200078e0000 */
[----:B------:R-:W-:-:S02]  /*0bb0*/  ISETP.NE.AND P1, PT, R15, RZ, PT ;  /* 0x000000ff0f00720c */ /* 0x000fc40003f25270 */
[----:B------:R-:W-:Y:S02]  /*0bc0*/  LOP3.LUT R30, R7, R30, RZ, 0x3c, !PT ;  /* 0x0000001e071e7212 */ /* 0x000fe400078e3cff */
[----:B------:R-:W-:Y:S02]  /*0bd0*/  LOP3.LUT R31, R8, R31, RZ, 0x3c, !PT ;  /* 0x0000001f081f7212 */ /* 0x000fe400078e3cff */
[----:B------:R-:W-:Y:S01]  /*0be0*/  LOP3.LUT R28, R9, R28, RZ, 0x3c, !PT ;  /* 0x0000001c091c7212 */ /* 0x000fe200078e3cff */
[----:B--2---:R-:W-:Y:S06]  /*0bf0*/  @!P4 BRA `(.L_x_5) ;  /* 0x000000000068c947 */ /* 0x004fec0003800000 */
[----:B------:R-:W-:Y:S01]  /*0c00*/  IMAD R8, R0, 0x4, R4 ;  /* 0x0000000400087824 */ /* 0x000fe200078e0204 */
[----:B------:R-:W-:Y:S01]  /*0c10*/  LOP3.LUT R7, R10, 0xffffff0, RZ, 0xc0, !PT ;  /* 0x0ffffff00a077812 */ /* 0x000fe200078ec0ff */
[----:B------:R-:W-:-:S03]  /*0c20*/  IMAD.MOV.U32 R6, RZ, RZ, R0 ;  /* 0x000000ffff067224 */ /* 0x000fc600078e0000 */
[----:B------:R-:W-:Y:S01]  /*0c30*/  IADD3 R8, PT, PT, R8, 0x400, R23 ;  /* 0x0000040008087810 */ /* 0x000fe20007ffe017 */
[----:B------:R-:W-:-:S07]  /*0c40*/  IMAD.MOV R7, RZ, RZ, -R7 ;  /* 0x000000ffff077224 */ /* 0x000fce00078e0a07 */
.L_x_6:
[----:B------:R-:W-:Y:S01]  /*0c50*/  VIADD R7, R7, 0x10 ;  /* 0x0000001007077836 */ /* 0x000fe20000000000 */
[----:B------:R-:W-:Y:S01]  /*0c60*/  STS [R8+-0x400], RZ ;  /* 0xfffc00ff08007388 */ /* 0x000fe20000000800 */
[----:B------:R-:W-:-:S03]  /*0c70*/  VIADD R6, R6, 0x200 ;  /* 0x0000020006067836 */ /* 0x000fc60000000000 */
[----:B------:R-:W-:Y:S01]  /*0c80*/  ISETP.NE.AND P0, PT, R7, RZ, PT ;  /* 0x000000ff0700720c */ /* 0x000fe20003f05270 */
[----:B------:R-:W-:Y:S04]  /*0c90*/  STS [R8+-0x380], RZ ;  /* 0xfffc80ff08007388 */ /* 0x000fe80000000800 */
[----:B------:R-:W-:Y:S04]  /*0ca0*/  STS [R8+-0x300], RZ ;  /* 0xfffd00ff08007388 */ /* 0x000fe80000000800 */
[----:B------:R-:W-:Y:S04]  /*0cb0*/  STS [R8+-0x280], RZ ;  /* 0xfffd80ff08007388 */ /* 0x000fe80000000800 */
[----:B------:R-:W-:Y:S04]  /*0cc0*/  STS [R8+-0x200], RZ ;  /* 0xfffe00ff08007388 */ /* 0x000fe80000000800 */
[----:B------:R-:W-:Y:S04]  /*0cd0*/  STS [R8+-0x180], RZ ;  /* 0xfffe80ff08007388 */ /* 0x000fe80000000800 */
[----:B------:R-:W-:Y:S04]  /*0ce0*/  STS [R8+-0x100], RZ ;  /* 0xffff00ff08007388 */ /* 0x000fe80000000800 */
[----:B------:R-:W-:Y:S04]  /*0cf0*/  STS [R8+-0x80], RZ ;  /* 0xffff80ff08007388 */ /* 0x000fe80000000800 */
[----:B------:R-:W-:Y:S04]  /*0d00*/  STS [R8], RZ ;  /* 0x000000ff08007388 */ /* 0x000fe80000000800 */
[----:B------:R-:W-:Y:S04]  /*0d10*/  STS [R8+0x80], RZ ;  /* 0x000080ff08007388 */ /* 0x000fe80000000800 */
[----:B------:R-:W-:Y:S04]  /*0d20*/  STS [R8+0x100], RZ ;  /* 0x000100ff08007388 */ /* 0x000fe80000000800 */
[----:B------:R-:W-:Y:S04]  /*0d30*/  STS [R8+0x180], RZ ;  /* 0x000180ff08007388 */ /* 0x000fe80000000800 */
[----:B------:R-:W-:Y:S04]  /*0d40*/  STS [R8+0x200], RZ ;  /* 0x000200ff08007388 */ /* 0x000fe80000000800 */
[----:B------:R-:W-:Y:S04]  /*0d50*/  STS [R8+0x280], RZ ;  /* 0x000280ff08007388 */ /* 0x000fe80000000800 */
[----:B------:R-:W-:Y:S04]  /*0d60*/  STS [R8+0x300], RZ ;  /* 0x000300ff08007388 */ /* 0x000fe80000000800 */
[----:B------:R0:W-:Y:S02]  /*0d70*/  STS [R8+0x380], RZ ;  /* 0x000380ff08007388 */ /* 0x0001e40000000800 */
[----:B0-----:R-:W-:Y:S01]  /*0d80*/  VIADD R8, R8, 0x800 ;  /* 0x0000080008087836 */ /* 0x001fe20000000000 */
[----:B------:R-:W-:Y:S06]  /*0d90*/  @P0 BRA `(.L_x_6) ;  /* 0xfffffffc00ac0947 */ /* 0x000fec000383ffff */
.L_x_5:
[----:B------:R-:W-:Y:S05]  /*0da0*/  BSYNC.RECONVERGENT B0 ;  /* 0x0000000000007941 */ /* 0x000fea0003800200 */
.L_x_4:
[----:B------:R-:W-:Y:S01]  /*0db0*/  BSSY.RECONVERGENT B0, `(.L_x_7) ;  /* 0x0000027000007945 */ /* 0x000fe20003800200 */
[----:B------:R-:W-:Y:S01]  /*0dc0*/  SHF.L.U32 R19, R19, R14, RZ ;  /* 0x0000000e13137219 */ /* 0x000fe200000006ff */
[----:B------:R-:W-:Y:S02]  /*0dd0*/  IMAD.IADD R11, R23, 0x1, R4 ;  /* 0x00000001170b7824 */ /* 0x000fe400078e0204 */
[----:B------:R-:W-:Y:S05]  /*0de0*/  @!P1 BRA `(.L_x_8) ;  /* 0x00000000008c9947 */ /* 0x000fea0003800000 */
[----:B------:R-:W-:Y:S01]  /*0df0*/  ISETP.GE.U32.AND P0, PT, R15, 0x8, PT ;  /* 0x000000080f00780c */ /* 0x000fe20003f06070 */
[----:B------:R-:W-:Y:S01]  /*0e00*/  BSSY.RECONVERGENT B1, `(.L_x_9) ;  /* 0x000000e000017945 */ /* 0x000fe20003800200 */
[----:B------:R-:W-:-:S04]  /*0e10*/  LOP3.LUT R8, R10, 0x7, RZ, 0xc0, !PT ;  /* 0x000000070a087812 */ /* 0x000fc800078ec0ff */
[----:B------:R-:W-:-:S07]  /*0e20*/  ISETP.NE.AND P1, PT, R8, RZ, PT ;  /* 0x000000ff0800720c */ /* 0x000fce0003f25270 */
[----:B------:R-:W-:Y:S06]  /*0e30*/  @!P0 BRA `(.L_x_10) ;  /* 0x0000000000288947 */ /* 0x000fec0003800000 */
[C---:B------:R-:W-:Y:S02]  /*0e40*/  IMAD R7, R6.reuse, 0x4, R11 ;  /* 0x0000000406077824 */ /* 0x040fe400078e020b */
[----:B------:R-:W-:-:S03]  /*0e50*/  VIADD R6, R6, 0x100 ;  /* 0x0000010006067836 */ /* 0x000fc60000000000 */
[----:B------:R0:W-:Y:S04]  /*0e60*/  STS [R7], RZ ;  /* 0x000000ff07007388 */ /* 0x0001e80000000800 */
[----:B------:R0:W-:Y:S04]  /*0e70*/  STS [R7+0x80], RZ ;  /* 0x000080ff07007388 */ /* 0x0001e80000000800 */
[----:B------:R0:W-:Y:S04]  /*0e80*/  STS [R7+0x100], RZ ;  /* 0x000100ff07007388 */ /* 0x0001e80000000800 */
[----:B------:R0:W-:Y:S04]  /*0e90*/  STS [R7+0x180], RZ ;  /* 0x000180ff07007388 */ /* 0x0001e80000000800 */
[----:B------:R0:W-:Y:S04]  /*0ea0*/  STS [R7+0x200], RZ ;  /* 0x000200ff07007388 */ /* 0x0001e80000000800 */
[----:B------:R0:W-:Y:S04]  /*0eb0*/  STS [R7+0x280], RZ ;  /* 0x000280ff07007388 */ /* 0x0001e80000000800 */
[----:B------:R0:W-:Y:S04]  /*0ec0*/  STS [R7+0x300], RZ ;  /* 0x000300ff07007388 */ /* 0x0001e80000000800 */
[----:B------:R0:W-:Y:S02]  /*0ed0*/  STS [R7+0x380], RZ ;  /* 0x000380ff07007388 */ /* 0x0001e40000000800 */
.L_x_10:
[----:B------:R-:W-:Y:S05]  /*0ee0*/  BSYNC.RECONVERGENT B1 ;  /* 0x0000000000017941 */ /* 0x000fea0003800200 */
.L_x_9:
[----:B------:R-:W-:Y:S05]  /*0ef0*/  @!P1 BRA `(.L_x_8) ;  /* 0x0000000000489947 */ /* 0x000fea0003800000 */
[----:B------:R-:W-:Y:S02]  /*0f00*/  ISETP.GE.U32.AND P0, PT, R8, 0x4, PT ;  /* 0x000000040800780c */ /* 0x000fe40003f06070 */
[----:B------:R-:W-:-:S04]  /*0f10*/  LOP3.LUT R10, R10, 0x3, RZ, 0xc0, !PT ;  /* 0x000000030a0a7812 */ /* 0x000fc800078ec0ff */
[----:B------:R-:W-:-:S07]  /*0f20*/  ISETP.NE.AND P1, PT, R10, RZ, PT ;  /* 0x000000ff0a00720c */ /* 0x000fce0003f25270 */
[C---:B0-----:R-:W-:Y:S02]  /*0f30*/  @P0 IMAD R7, R6.reuse, 0x4, R11 ;  /* 0x0000000406070824 */ /* 0x041fe400078e020b */
[----:B------:R-:W-:-:S03]  /*0f40*/  @P0 VIADD R6, R6, 0x80 ;  /* 0x0000008006060836 */ /* 0x000fc60000000000 */
[----:B------:R1:W-:Y:S04]  /*0f50*/  @P0 STS [R7], RZ ;  /* 0x000000ff07000388 */ /* 0x0003e80000000800 */
[----:B------:R1:W-:Y:S04]  /*0f60*/  @P0 STS [R7+0x80], RZ ;  /* 0x000080ff07000388 */ /* 0x0003e80000000800 */
[----:B------:R1:W-:Y:S04]  /*0f70*/  @P0 STS [R7+0x100], RZ ;  /* 0x000100ff07000388 */ /* 0x0003e80000000800 */
[----:B------:R1:W-:Y:S01]  /*0f80*/  @P0 STS [R7+0x180], RZ ;  /* 0x000180ff07000388 */ /* 0x0003e20000000800 */
[----:B------:R-:W-:Y:S05]  /*0f90*/  @!P1 BRA `(.L_x_8) ;  /* 0x0000000000209947 */ /* 0x000fea0003800000 */
[----:B------:R-:W-:Y:S02]  /*0fa0*/  IMAD R4, R6, 0x4, R4 ;  /* 0x0000000406047824 */ /* 0x000fe400078e0204 */
[----:B------:R-:W-:Y:S02]  /*0fb0*/  IMAD.MOV R10, RZ, RZ, -R10 ;  /* 0x000000ffff0a7224 */ /* 0x000fe400078e0a0a */
[----:B------:R-:W-:-:S07]  /*0fc0*/  IMAD.IADD R4, R23, 0x1, R4 ;  /* 0x0000000117047824 */ /* 0x000fce00078e0204 */
.L_x_11:
[----:B------:R-:W-:Y:S01]  /*0fd0*/  VIADD R10, R10, 0x1 ;  /* 0x000000010a0a7836 */ /* 0x000fe20000000000 */
[----:B------:R0:W-:Y:S04]  /*0fe0*/  STS [R4], RZ ;  /* 0x000000ff04007388 */ /* 0x0001e80000000800 */
[----:B------:R-:W-:Y:S01]  /*0ff0*/  ISETP.NE.AND P0, PT, R10, RZ, PT ;  /* 0x000000ff0a00720c */ /* 0x000fe20003f05270 */
[----:B0-----:R-:W-:-:S12]  /*1000*/  VIADD R4, R4, 0x80 ;  /* 0x0000008004047836 */ /* 0x001fd80000000000 */
[----:B------:R-:W-:Y:S05]  /*1010*/  @P0 BRA `(.L_x_11) ;  /* 0xfffffffc00ec0947 */ /* 0x000fea000383ffff */
.L_x_8:
[----:B------:R-:W-:Y:S05]  /*1020*/  BSYNC.RECONVERGENT B0 ;  /* 0x0000000000007941 */ /* 0x000fea0003800200 */
.L_x_7:
[----:B------:R-:W2:Y:S01]  /*1030*/  LDCU UR4, c[0x0][0x3c4] ;  /* 0x00007880ff0477ac */ /* 0x000ea20008000800 */
[----:B------:R-:W-:Y:S01]  /*1040*/  ISETP.NE.AND P0, PT, R13, 0x7fffffff, PT ;  /* 0x7fffffff0d00780c */ /* 0x000fe20003f05270 */
[----:B------:R-:W-:Y:S01]  /*1050*/  BSSY.RECONVERGENT B0, `(.L_x_12) ;  /* 0x0000091000007945 */ /* 0x000fe20003800200 */
[C---:B------:R-:W-:Y:S01]  /*1060*/  ISETP.NE.AND P1, PT, R12.reuse, 0x7fffffff, PT ;  /* 0x7fffffff0c00780c */ /* 0x040fe20003f25270 */
[----:B------:R-:W-:Y:S01]  /*1070*/  IMAD R22, R3, 0x4, R23 ;  /* 0x0000000403167824 */ /* 0x000fe200078e0217 */
[----:B------:R-:W-:Y:S02]  /*1080*/  SEL R4, R13, 0x80000000, P0 ;  /* 0x800000000d047807 */ /* 0x000fe40000000000 */
[----:B------:R-:W-:Y:S02]  /*1090*/  SEL R6, R12, 0x80000000, P1 ;  /* 0x800000000c067807 */ /* 0x000fe40000800000 */
[----:B------:R-:W-:Y:S02]  /*10a0*/  ISETP.NE.AND P0, PT, R43, 0x7fffffff, PT ;  /* 0x7fffffff2b00780c */ /* 0x000fe40003f05270 */
[----:B------:R-:W-:-:S02]  /*10b0*/  ISETP.NE.AND P1, PT, R24, 0x7fffffff, PT ;  /* 0x7fffffff1800780c */ /* 0x000fc40003f25270 */
[----:B------:R-:W-:Y:S02]  /*10c0*/  ISETP.NE.AND P2, PT, R27, 0x7fffffff, PT ;  /* 0x7fffffff1b00780c */ /* 0x000fe40003f45270 */
[----:B01----:R-:W-:Y:S02]  /*10d0*/  SEL R7, R43, 0x80000000, P0 ;  /* 0x800000002b077807 */ /* 0x003fe40000000000 */
[----:B------:R-:W-:Y:S02]  /*10e0*/  SEL R8, R24, 0x80000000, P1 ;  /* 0x8000000018087807 */ /* 0x000fe40000800000 */
[----:B--2---:R-:W-:Y:S02]  /*10f0*/  SHF.R.U32.HI R4, RZ, UR4, R4 ;  /* 0x00000004ff047c19 */ /* 0x004fe40008011604 */
[----:B------:R-:W-:Y:S02]  /*1100*/  SHF.R.U32.HI R6, RZ, UR4, R6 ;  /* 0x00000004ff067c19 */ /* 0x000fe40008011606 */
[----:B------:R-:W-:-:S02]  /*1110*/  LOP3.LUT R45, R4, R19, RZ, 0x30, !PT ;  /* 0x00000013042d7212 */ /* 0x000fc400078e30ff */
[----:B------:R-:W-:Y:S02]  /*1120*/  LOP3.LUT R52, R6, R19, RZ, 0x30, !PT ;  /* 0x0000001306347212 */ /* 0x000fe400078e30ff */
[----:B------:R-:W-:Y:S01]  /*1130*/  SEL R9, R27, 0x80000000, P2 ;  /* 0x800000001b097807 */ /* 0x000fe20001000000 */
[----:B------:R-:W-:Y:S01]  /*1140*/  IMAD R4, R45, 0x4, R11 ;  /* 0x000000042d047824 */ /* 0x000fe200078e020b */
[----:B------:R-:W-:Y:S01]  /*1150*/  SHF.R.U32.HI R54, RZ, UR4, R7 ;  /* 0x00000004ff367c19 */ /* 0x000fe20008011607 */
[----:B------:R-:W-:Y:S01]  /*1160*/  IMAD R6, R52, 0x4, R11 ;  /* 0x0000000434067824 */ /* 0x000fe200078e020b */
[----:B------:R-:W-:Y:S01]  /*1170*/  SHF.R.U32.HI R8, RZ, UR4, R8 ;  /* 0x00000004ff087c19 */ /* 0x000fe20008011608 */
[----:B------:R-:W-:Y:S01]  /*1180*/  NOP ;  /* 0x0000000000007918 */ /* 0x000fe20000000000 */
[----:B------:R-:W-:Y:S01]  /*1190*/  ISETP.NE.AND P3, PT, R25, 0x7fffffff, PT ;  /* 0x7fffffff1900780c */ /* 0x000fe20003f65270 */
[----:B------:R0:W-:Y:S01]  /*11a0*/  ATOMS.POPC.INC.32 RZ, [R4+URZ] ;  /* 0x0000000004ff7f8c */ /* 0x0001e2000d8000ff */
[----:B------:R-:W-:-:S02]  /*11b0*/  SHF.R.U32.HI R46, RZ, UR4, R9 ;  /* 0x00000004ff2e7c19 */ /* 0x000fc40008011609 */
[-C--:B------:R-:W-:Y:S01]  /*11c0*/  LOP3.LUT R54, R54, R19.reuse, RZ, 0x30, !PT ;  /* 0x0000001336367212 */ /* 0x080fe200078e30ff */
[----:B------:R1:W-:Y:S01]  /*11d0*/  ATOMS.POPC.INC.32 RZ, [R6+URZ] ;  /* 0x0000000006ff7f8c */ /* 0x0003e2000d8000ff */
[-C--:B------:R-:W-:Y:S02]  /*11e0*/  LOP3.LUT R48, R8, R19.reuse, RZ, 0x30, !PT ;  /* 0x0000001308307212 */ /* 0x080fe400078e30ff */
[----:B------:R-:W-:Y:S01]  /*11f0*/  SEL R10, R25, 0x80000000, P3 ;  /* 0x80000000190a7807 */ /* 0x000fe20001800000 */
[--C-:B0-----:R-:W-:Y:S01]  /*1200*/  IMAD R4, R54, 0x4, R11.reuse ;  /* 0x0000000436047824 */ /* 0x101fe200078e020b */
[----:B------:R-:W-:Y:S02]  /*1210*/  LOP3.LUT R46, R46, R19, RZ, 0x30, !PT ;  /* 0x000000132e2e7212 */ /* 0x000fe400078e30ff */
[----:B------:R-:W-:Y:S01]  /*1220*/  ISETP.NE.AND P4, PT, R17, 0x7fffffff, PT ;  /* 0x7fffffff1100780c */ /* 0x000fe20003f85270 */
[--C-:B-1----:R-:W-:Y:S01]  /*1230*/  IMAD R6, R48, 0x4, R11.reuse ;  /* 0x0000000430067824 */ /* 0x102fe200078e020b */
[----:B------:R-:W-:Y:S01]  /*1240*/  ISETP.NE.AND P0, PT, R41, 0x7fffffff, PT ;  /* 0x7fffffff2900780c */ /* 0x000fe20003f05270 */
[----:B------:R-:W-:Y:S01]  /*1250*/  IMAD R7, R46, 0x4, R11 ;  /* 0x000000042e077824 */ /* 0x000fe200078e020b */
[----:B------:R-:W-:Y:S01]  /*1260*/  SHF.R.U32.HI R10, RZ, UR4, R10 ;  /* 0x00000004ff0a7c19 */ /* 0x000fe2000801160a */
[----:B------:R0:W-:Y:S01]  /*1270*/  ATOMS.POPC.INC.32 RZ, [R4+URZ] ;  /* 0x0000000004ff7f8c */ /* 0x0001e2000d8000ff */
[----:B------:R-:W-:-:S02]  /*1280*/  ISETP.NE.AND P1, PT, R36, 0x7fffffff, PT ;  /* 0x7fffffff2400780c */ /* 0x000fc40003f25270 */
[----:B------:R-:W-:Y:S01]  /*1290*/  SEL R14, R17, 0x80000000, P4 ;  /* 0x80000000110e7807 */ /* 0x000fe20002000000 */
[----:B------:R1:W-:Y:S01]  /*12a0*/  ATOMS.POPC.INC.32 RZ, [R6+URZ] ;  /* 0x0000000006ff7f8c */ /* 0x0003e2000d8000ff */
[----:B------:R-:W-:Y:S02]  /*12b0*/  ISETP.NE.AND P2, PT, R39, 0x7fffffff, PT ;  /* 0x7fffffff2700780c */ /* 0x000fe40003f45270 */
[----:B------:R-:W-:Y:S01]  /*12c0*/  ISETP.NE.AND P3, PT, R34, 0x7fffffff, PT ;  /* 0x7fffffff2200780c */ /* 0x000fe20003f65270 */
[----:B------:R2:W-:Y:S01]  /*12d0*/  ATOMS.POPC.INC.32 RZ, [R7+URZ] ;  /* 0x0000000007ff7f8c */ /* 0x0005e2000d8000ff */
[----:B0-----:R-:W-:Y:S02]  /*12e0*/  SEL R4, R41, 0x80000000, P0 ;  /* 0x8000000029047807 */ /* 0x001fe40000000000 */
[----:B------:R-:W-:Y:S02]  /*12f0*/  LOP3.LUT R44, R10, R19, RZ, 0x30, !PT ;  /* 0x000000130a2c7212 */ /* 0x000fe400078e30ff */
[----:B-1----:R-:W-:-:S02]  /*1300*/  SEL R6, R36, 0x80000000, P1 ;  /* 0x8000000024067807 */ /* 0x002fc40000800000 */
[----:B------:R-:W-:Y:S01]  /*1310*/  SHF.R.U32.HI R14, RZ, UR4, R14 ;  /* 0x00000004ff0e7c19 */ /* 0x000fe2000801160e */
[----:B------:R-:W-:Y:S01]  /*1320*/  IMAD R8, R44, 0x4, R11 ;  /* 0x000000042c087824 */ /* 0x000fe200078e020b */
[----:B------:R-:W-:Y:S02]  /*1330*/  SEL R10, R39, 0x80000000, P2 ;  /* 0x80000000270a7807 */ /* 0x000fe40001000000 */
[----:B------:R-:W-:Y:S02]  /*1340*/  ISETP.NE.AND P4, PT, R37, 0x7fffffff, PT ;  /* 0x7fffffff2500780c */ /* 0x000fe40003f85270 */
[----:B--2---:R-:W-:Y:S01]  /*1350*/  SEL R7, R34, 0x80000000, P3 ;  /* 0x8000000022077807 */ /* 0x004fe20001800000 */
[----:B------:R0:W-:Y:S01]  /*1360*/  ATOMS.POPC.INC.32 RZ, [R8+URZ] ;  /* 0x0000000008ff7f8c */ /* 0x0001e2000d8000ff */
[----:B------:R-:W-:Y:S02]  /*1370*/  SHF.R.U32.HI R4, RZ, UR4, R4 ;  /* 0x00000004ff047c19 */ /* 0x000fe40008011604 */
[----:B------:R-:W-:-:S02]  /*1380*/  SHF.R.U32.HI R6, RZ, UR4, R6 ;  /* 0x00000004ff067c19 */ /* 0x000fc40008011606 */
[-C--:B------:R-:W-:Y:S02]  /*1390*/  LOP3.LUT R42, R14, R19.reuse, RZ, 0x30, !PT ;  /* 0x000000130e2a7212 */ /* 0x080fe400078e30ff */
[----:B------:R-:W-:Y:S02]  /*13a0*/  SHF.R.U32.HI R10, RZ, UR4, R10 ;  /* 0x00000004ff0a7c19 */ /* 0x000fe4000801160a */
[----:B------:R-:W-:Y:S01]  /*13b0*/  SEL R14, R37, 0x80000000, P4 ;  /* 0x80000000250e7807 */ /* 0x000fe20002000000 */
[----:B------:R-:W-:Y:S01]  /*13c0*/  IMAD R9, R42, 0x4, R11 ;  /* 0x000000042a097824 */ /* 0x000fe200078e020b */
[----:B------:R-:W-:Y:S02]  /*13d0*/  SHF.R.U32.HI R16, RZ, UR4, R7 ;  /* 0x00000004ff107c19 */ /* 0x000fe40008011607 */
[-C--:B------:R-:W-:Y:S02]  /*13e0*/  LOP3.LUT R40, R4, R19.reuse, RZ, 0x30, !PT ;  /* 0x0000001304287212 */ /* 0x080fe400078e30ff */
[-C--:B------:R-:W-:Y:S01]  /*13f0*/  LOP3.LUT R38, R6, R19.reuse, RZ, 0x30, !PT ;  /* 0x0000001306267212 */ /* 0x080fe200078e30ff */
[----:B------:R1:W-:Y:S01]  /*1400*/  ATOMS.POPC.INC.32 RZ, [R9+URZ] ;  /* 0x0000000009ff7f8c */ /* 0x0003e2000d8000ff */
[-C--:B------:R-:W-:Y:S01]  /*1410*/  LOP3.LUT R26, R10, R19.reuse, RZ, 0x30, !PT ;  /* 0x000000130a1a7212 */ /* 0x080fe200078e30ff */
[--C-:B------:R-:W-:Y:S01]  /*1420*/  IMAD R4, R40, 0x4, R11.reuse ;  /* 0x0000000428047824 */ /* 0x100fe200078e020b */
[----:B------:R-:W-:Y:S01]  /*1430*/  SHF.R.U32.HI R14, RZ, UR4, R14 ;  /* 0x00000004ff0e7c19 */ /* 0x000fe2000801160e */
[--C-:B------:R-:W-:Y:S01]  /*1440*/  IMAD R6, R38, 0x4, R11.reuse ;  /* 0x0000000426067824 */ /* 0x100fe200078e020b */
[-C--:B------:R-:W-:Y:S01]  /*1450*/  LOP3.LUT R16, R16, R19.reuse, RZ, 0x30, !PT ;  /* 0x0000001310107212 */ /* 0x080fe200078e30ff */
[--C-:B0-----:R-:W-:Y:S01]  /*1460*/  IMAD R8, R26, 0x4, R11.reuse ;  /* 0x000000041a087824 */ /* 0x101fe200078e020b */
[----:B------:R-:W-:Y:S01]  /*1470*/  LOP3.LUT R15, R14, R19, RZ, 0x30, !PT ;  /* 0x000000130e0f7212 */ /* 0x000fe200078e30ff */
[----:B------:R0:W-:Y:S01]  /*1480*/  ATOMS.POPC.INC.32 RZ, [R4+URZ] ;  /* 0x0000000004ff7f8c */ /* 0x0001e2000d8000ff */
[----:B------:R-:W-:Y:S01]  /*1490*/  ISETP.NE.AND P0, PT, R32, 0x7fffffff, PT ;  /* 0x7fffffff2000780c */ /* 0x000fe20003f05270 */
[--C-:B-1----:R-:W-:Y:S01]  /*14a0*/  IMAD R9, R16, 0x4, R11.reuse ;  /* 0x0000000410097824 */ /* 0x102fe200078e020b */
[----:B------:R-:W-:Y:S01]  /*14b0*/  ISETP.NE.AND P1, PT, R33, 0x7fffffff, PT ;  /* 0x7fffffff2100780c */ /* 0x000fe20003f25270 */
[----:B------:R1:W-:Y:S01]  /*14c0*/  ATOMS.POPC.INC.32 RZ, [R6+URZ] ;  /* 0x0000000006ff7f8c */ /* 0x0003e2000d8000ff */
[----:B------:R-:W-:Y:S01]  /*14d0*/  ISETP.NE.AND P2, PT, R30, 0x7fffffff, PT ;  /* 0x7fffffff1e00780c */ /* 0x000fe20003f45270 */
[----:B------:R-:W-:Y:S01]  /*14e0*/  IMAD R10, R15, 0x4, R11 ;  /* 0x000000040f0a7824 */ /* 0x000fe200078e020b */
[----:B------:R-:W-:Y:S01]  /*14f0*/  ISETP.NE.AND P3, PT, R31, 0x7fffffff, PT ;  /* 0x7fffffff1f00780c */ /* 0x000fe20003f65270 */
[----:B------:R2:W-:Y:S01]  /*1500*/  ATOMS.POPC.INC.32 RZ, [R8+URZ] ;  /* 0x0000000008ff7f8c */ /* 0x0005e2000d8000ff */
[----:B------:R-:W-:-:S02]  /*1510*/  ISETP.NE.AND P4, PT, R28, 0x7fffffff, PT ;  /* 0x7fffffff1c00780c */ /* 0x000fc40003f85270 */
[----:B0-----:R-:W-:Y:S01]  /*1520*/  SEL R4, R32, 0x80000000, P0 ;  /* 0x8000000020047807 */ /* 0x001fe20000000000 */
[----:B------:R0:W-:Y:S01]  /*1530*/  ATOMS.POPC.INC.32 RZ, [R9+URZ] ;  /* 0x0000000009ff7f8c */ /* 0x0001e2000d8000ff */
[----:B------:R-:W-:Y:S01]  /*1540*/  SEL R14, R30, 0x80000000, P2 ;  /* 0x800000001e0e7807 */ /* 0x000fe20001000000 */
[----:B-1----:R-:W1:Y:S01]  /*1550*/  LDC.64 R6, c[0x0][0x380] ;  /* 0x0000e000ff067b82 */ /* 0x002e620000000a00 */
[----:B------:R-:W-:Y:S01]  /*1560*/  SEL R20, R28, 0x80000000, P4 ;  /* 0x800000001c147807 */ /* 0x000fe20002000000 */
[----:B------:R3:W-:Y:S01]  /*1570*/  ATOMS.POPC.INC.32 RZ, [R10+URZ] ;  /* 0x000000000aff7f8c */ /* 0x0007e2000d8000ff */
[----:B--2---:R-:W-:Y:S02]  /*1580*/  SEL R8, R33, 0x80000000, P1 ;  /* 0x8000000021087807 */ /* 0x004fe40000800000 */
[----:B------:R-:W-:Y:S02]  /*1590*/  SHF.R.U32.HI R4, RZ, UR4, R4 ;  /* 0x00000004ff047c19 */ /* 0x000fe40008011604 */
[----:B0-----:R-:W-:-:S02]  /*15a0*/  SEL R9, R31, 0x80000000, P3 ;  /* 0x800000001f097807 */ /* 0x001fc40001800000 */
[----:B------:R-:W-:Y:S02]  /*15b0*/  SHF.R.U32.HI R8, RZ, UR4, R8 ;  /* 0x00000004ff087c19 */ /* 0x000fe40008011608 */
[----:B------:R-:W-:Y:S02]  /*15c0*/  SHF.R.U32.HI R14, RZ, UR4, R14 ;  /* 0x00000004ff0e7c19 */ /* 0x000fe4000801160e */
[----:B---3--:R-:W-:Y:S02]  /*15d0*/  SHF.R.U32.HI R10, RZ, UR4, R9 ;  /* 0x00000004ff0a7c19 */ /* 0x008fe40008011609 */
[----:B------:R-:W-:Y:S02]  /*15e0*/  SHF.R.U32.HI R20, RZ, UR4, R20 ;  /* 0x00000004ff147c19 */ /* 0x000fe40008011614 */
[-C--:B------:R-:W-:Y:S02]  /*15f0*/  LOP3.LUT R4, R4, R19.reuse, RZ, 0x30, !PT ;  /* 0x0000001304047212 */ /* 0x080fe400078e30ff */
[----:B------:R-:W-:-:S02]  /*1600*/  LOP3.LUT R8, R8, R19, RZ, 0x30, !PT ;  /* 0x0000001308087212 */ /* 0x000fc400078e30ff */
[-C--:B------:R-:W-:Y:S01]  /*1610*/  LOP3.LUT R9, R14, R19.reuse, RZ, 0x30, !PT ;  /* 0x000000130e097212 */ /* 0x080fe200078e30ff */
[--C-:B------:R-:W-:Y:S01]  /*1620*/  IMAD R29, R4, 0x4, R11.reuse ;  /* 0x00000004041d7824 */ /* 0x100fe200078e020b */
[----:B------:R-:W-:Y:S01]  /*1630*/  ISETP.GT.U32.AND P5, PT, R3, 0xff, PT ;  /* 0x000000ff0300780c */ /* 0x000fe20003fa4070 */
[--C-:B------:R-:W-:Y:S01]  /*1640*/  IMAD R49, R8, 0x4, R11.reuse ;  /* 0x0000000408317824 */ /* 0x100fe200078e020b */
[-C--:B------:R-:W-:Y:S01]  /*1650*/  LOP3.LUT R10, R10, R19.reuse, RZ, 0x30, !PT ;  /* 0x000000130a0a7212 */ /* 0x080fe200078e30ff */
[--C-:B------:R-:W-:Y:S01]  /*1660*/  IMAD R51, R9, 0x4, R11.reuse ;  /* 0x0000000409337824 */ /* 0x100fe200078e020b */
[----:B------:R-:W-:Y:S01]  /*1670*/  LOP3.LUT R14, R20, R19, RZ, 0x30, !PT ;  /* 0x00000013140e7212 */ /* 0x000fe200078e30ff */
[----:B------:R0:W-:Y:S01]  /*1680*/  ATOMS.POPC.INC.32 RZ, [R29+URZ] ;  /* 0x000000001dff7f8c */ /* 0x0001e2000d8000ff */
[----:B------:R-:W-:Y:S01]  /*1690*/  P2R R58, PR, RZ, 0x20 ;  /* 0x00000020ff3a7803 */ /* 0x000fe20000000000 */
[--C-:B------:R-:W-:Y:S02]  /*16a0*/  IMAD R53, R10, 0x4, R11.reuse ;  /* 0x000000040a357824 */ /* 0x100fe400078e020b */
[----:B------:R-:W-:Y:S01]  /*16b0*/  IMAD R11, R14, 0x4, R11 ;  /* 0x000000040e0b7824 */ /* 0x000fe200078e020b */
[----:B------:R0:W-:Y:S01]  /*16c0*/  ATOMS.POPC.INC.32 RZ, [R49+URZ] ;  /* 0x0000000031ff7f8c */ /* 0x0001e2000d8000ff */
[----:B------:R-:W-:-:S03]  /*16d0*/  IMAD.MOV.U32 R20, RZ, RZ, RZ ;  /* 0x000000ffff147224 */ /* 0x000fc600078e00ff */
[----:B------:R0:W-:Y:S04]  /*16e0*/  ATOMS.POPC.INC.32 RZ, [R51+URZ] ;  /* 0x0000000033ff7f8c */ /* 0x0001e8000d8000ff */
[----:B------:R0:W-:Y:S04]  /*16f0*/  ATOMS.POPC.INC.32 RZ, [R53+URZ] ;  /* 0x0000000035ff7f8c */ /* 0x0001e8000d8000ff */
[----:B------:R0:W-:Y:S01]  /*1700*/  ATOMS.POPC.INC.32 RZ, [R11+URZ] ;  /* 0x000000000bff7f8c */ /* 0x0001e2000d8000ff */
[----:B------:R-:W-:Y:S06]  /*1710*/  BAR.SYNC.DEFER_BLOCKING 0x0 ;  /* 0x0000000000007b1d */ /* 0x000fec0000010000 */
[----:B-1----:R-:W-:Y:S05]  /*1720*/  @P5 BRA `(.L_x_13) ;  /* 0x00000000008c5947 */ /* 0x002fea0003800000 */
[----:B0-----:R-:W-:Y:S04]  /*1730*/  LDS R11, [R22] ;  /* 0x00000000160b7984 */ /* 0x001fe80000000800 */
[----:B------:R-:W0:Y:S04]  /*1740*/  LDS R20, [R22+0x400] ;  /* 0x0004000016147984 */ /* 0x000e280000000800 */
[----:B------:R-:W1:Y:S04]  /*1750*/  LDS R56, [R22+0x800] ;  /* 0x0008000016387984 */ /* 0x000e680000000800 */
[----:B------:R-:W2:Y:S04]  /*1760*/  LDS R60, [R22+0xc00] ;  /* 0x000c0000163c7984 */ /* 0x000ea80000000800 */
[----:B------:R-:W3:Y:S04]  /*1770*/  LDS R62, [R22+0x1000] ;  /* 0x00100000163e7984 */ /* 0x000ee80000000800 */
[----:B------:R-:W4:Y:S04]  /*1780*/  LDS R64, [R22+0x1400] ;  /* 0x0014000016407984 */ /* 0x000f280000000800 */
[----:B------:R-:W5:Y:S04]  /*1790*/  LDS R66, [R22+0x1800] ;  /* 0x0018000016427984 */ /* 0x000f680000000800 */
[----:B------:R-:W5:Y:S04]  /*17a0*/  LDS R68, [R22+0x1c00] ;  /* 0x001c000016447984 */ /* 0x000f680000000800 */
[----:B------:R-:W5:Y:S04]  /*17b0*/  LDS R70, [R22+0x2000] ;  /* 0x0020000016467984 */ /* 0x000f680000000800 */
[----:B------:R-:W5:Y:S04]  /*17c0*/  LDS R72, [R22+0x2400] ;  /* 0x0024000016487984 */ /* 0x000f680000000800 */
[----:B------:R-:W5:Y:S01]  /*17d0*/  LDS R74, [R22+0x2800] ;  /* 0x00280000164a7984 */ /* 0x000f620000000800 */
[----:B0-----:R-:W-:-:S03]  /*17e0*/  IMAD.IADD R29, R11, 0x1, R20 ;  /* 0x000000010b1d7824 */ /* 0x001fc600078e0214 */
[----:B------:R0:W-:Y:S01]  /*17f0*/  STS [R22+0x400], R11 ;  /* 0x0004000b16007388 */ /* 0x0001e20000000800 */
[----:B-1----:R-:W-:-:S03]  /*1800*/  IMAD.IADD R49, R29, 0x1, R56 ;  /* 0x000000011d317824 */ /* 0x002fc600078e0238 */
[----:B------:R-:W1:Y:S01]  /*1810*/  LDS R20, [R22+0x2c00] ;  /* 0x002c000016147984 */ /* 0x000e620000000800 */
[----:B--2---:R-:W-:-:S03]  /*1820*/  IMAD.IADD R51, R49, 0x1, R60 ;  /* 0x0000000131337824 */ /* 0x004fc600078e023c */
[----:B------:R2:W-:Y:S01]  /*1830*/  STS [R22+0x800], R29 ;  /* 0x0008001d16007388 */ /* 0x0005e20000000800 */
[----:B---3--:R-:W-:-:S03]  /*1840*/  IMAD.IADD R53, R51, 0x1, R62 ;  /* 0x0000000133357824 */ /* 0x008fc600078e023e */
[----:B------:R3:W-:Y:S01]  /*1850*/  STS [R22+0xc00], R49 ;  /* 0x000c003116007388 */ /* 0x0007e20000000800 */
[----:B----4-:R-:W-:-:S03]  /*1860*/  IMAD.IADD R55, R53, 0x1, R64 ;  /* 0x0000000135377824 */ /* 0x010fc600078e0240 */
[----:B------:R3:W-:Y:S01]  /*1870*/  STS [R22+0x1000], R51 ;  /* 0x0010003316007388 */ /* 0x0007e20000000800 */
[----:B-----5:R-:W-:-:S03]  /*1880*/  IMAD.IADD R57, R55, 0x1, R66 ;  /* 0x0000000137397824 */ /* 0x020fc600078e0242 */
[----:B------:R3:W-:Y:S01]  /*1890*/  STS [R22+0x1400], R53 ;  /* 0x0014003516007388 */ /* 0x0007e20000000800 */
[----:B------:R-:W-:-:S03]  /*18a0*/  IMAD.IADD R59, R57, 0x1, R68 ;  /* 0x00000001393b7824 */ /* 0x000fc600078e0244 */
[----:B------:R3:W-:Y:S01]  /*18b0*/  STS [R22+0x1800], R55 ;  /* 0x0018003716007388 */ /* 0x0007e20000000800 */
[----:B------:R-:W-:-:S03]  /*18c0*/  IMAD.IADD R61, R59, 0x1, R70 ;  /* 0x000000013b3d7824 */ /* 0x000fc600078e0246 */
[----:B------:R3:W-:Y:S01]  /*18d0*/  STS [R22+0x1c00], R57 ;  /* 0x001c003916007388 */ /* 0x0007e20000000800 */
[----:B0-----:R-:W-:-:S03]  /*18e0*/  IMAD.IADD R11, R61, 0x1, R72 ;  /* 0x000000013d0b7824 */ /* 0x001fc600078e0248 */
[----:B------:R3:W-:Y:S01]  /*18f0*/  STS [R22+0x2000], R59 ;  /* 0x0020003b16007388 */ /* 0x0007e20000000800 */
[----:B--2---:R-:W-:-:S03]  /*1900*/  IMAD.IADD R29, R11, 0x1, R74 ;  /* 0x000000010b1d7824 */ /* 0x004fc600078e024a */
[----:B------:R3:W-:Y:S04]  /*1910*/  STS [R22+0x2400], R61 ;  /* 0x0024003d16007388 */ /* 0x0007e80000000800 */
[----:B------:R3:W-:Y:S04]  /*1920*/  STS [R22+0x2800], R11 ;  /* 0x0028000b16007388 */ /* 0x0007e80000000800 */
[----:B------:R3:W-:Y:S01]  /*1930*/  STS [R22], RZ ;  /* 0x000000ff16007388 */ /* 0x0007e20000000800 */
[----:B-1----:R-:W-:-:S03]  /*1940*/  IMAD.IADD R20, R29, 0x1, R20 ;  /* 0x000000011d147824 */ /* 0x002fc600078e0214 */
[----:B------:R3:W-:Y:S04]  /*1950*/  STS [R22+0x2c00], R29 ;  /* 0x002c001d16007388 */ /* 0x0007e80000000800 */
.L_x_13:
[----:B------:R-:W-:Y:S05]  /*1960*/  BSYNC.RECONVERGENT B0 ;  /* 0x0000000000007941 */ /* 0x000fea0003800200 */
.L_x_12:
[C---:B------:R-:W-:Y:S01]  /*1970*/  ISETP.NE.AND P0, PT, R20.reuse, 0x1980, PT ;  /* 0x000019801400780c */ /* 0x040fe20003f05270 */
[----:B0--3--:R-:W-:Y:S01]  /*1980*/  IMAD R29, R5, 0x100, R3 ;  /* 0x00000100051d7824 */ /* 0x009fe200078e0203 */
[----:B------:R-:W-:Y:S01]  /*1990*/  @!P5 LOP3.LUT R49, R20, 0x40000000, RZ, 0xfc, !PT ;  /* 0x400000001431d812 */ /* 0x000fe200078efcff */
[----:B------:R-:W-:Y:S01]  /*19a0*/  IMAD R21, R21, 0x11, RZ ;  /* 0x0000001115157824 */ /* 0x000fe200078e02ff */
[----:B------:R-:W-:Y:S01]  /*19b0*/  ISETP.LT.U32.AND P0, PT, R3, 0x100, !P0 ;  /* 0x000001000300780c */ /* 0x000fe20004701070 */
[----:B------:R-:W-:-:S03]  /*19c0*/  IMAD.WIDE R6, R29, 0x4, R6 ;  /* 0x000000041d067825 */ /* 0x000fc600078e0206 */
[----:B------:R-:W-:Y:S02]  /*19d0*/  LOP3.LUT R11, R21, R50, RZ, 0xfc, !PT ;  /* 0x00000032150b7212 */ /* 0x000fe400078efcff */
[----:B------:R0:W-:Y:S07]  /*19e0*/  @!P5 STG.E.STRONG.SYS desc[UR6][R6.64], R49 ;  /* 0x000000310600d986 */ /* 0x0001ee000c115906 */
[----:B------:R-:W-:Y:S06]  /*19f0*/  BAR.RED.OR.DEFER_BLOCKING 0x0, P0 ;  /* 0x0000000000007b1d */ /* 0x000fec0000014800 */
[----:B------:R-:W1:Y:S02]  /*1a00*/  B2R.RESULT RZ, P0 ;  /* 0x0000000000ff731c */ /* 0x000e640000004000 */
[----:B01----:R-:W-:Y:S05]  /*1a10*/  @!P0 BRA `(.L_x_14) ;  /* 0x00000014008c8947 */ /* 0x003fea0003800000 */
[----:B------:R-:W0:Y:S01]  /*1a20*/  LDCU.64 UR4, c[0x0][0x3b8] ;  /* 0x00007700ff0477ac */ /* 0x000e220008000a00 */
[----:B------:R-:W-:Y:S01]  /*1a30*/  IADD3 R0, P0, PT, R18, R11, RZ ;  /* 0x0000000b12007210 */ /* 0x000fe20007f1e0ff */
[----:B------:R-:W-:Y:S01]  /*1a40*/  BSSY B1, `(.L_x_15) ;  /* 0x0000033000017945 */ /* 0x000fe20003800000 */
[----:B------:R-:W-:-:S03]  /*1a50*/  IMAD R19, R3, 0x8, R23 ;  /* 0x0000000803137824 */ /* 0x000fc600078e0217 */
[----:B------:R-:W-:Y:S01]  /*1a60*/  IMAD.X R47, RZ, RZ, R47, P0 ;  /* 0x000000ffff2f7224 */ /* 0x000fe200000e062f */
[----:B0-----:R-:W-:-:S04]  /*1a70*/  LEA R8, P0, R0, UR4, 0x2 ;  /* 0x0000000400087c11 */ /* 0x001fc8000f8010ff */
[----:B------:R-:W-:Y:S01]  /*1a80*/  LEA.HI.X R9, R0, UR5, R47, 0x2, P0 ;  /* 0x0000000500097c11 */ /* 0x000fe200080f142f */
[----:B------:R-:W-:Y:S08]  /*1a90*/  @P5 BRA `(.L_x_16) ;  /* 0x0000000000b45947 */ /* 0x000ff00003800000 */
[----:B------:R-:W0:Y:S02]  /*1aa0*/  LDCU.64 UR4, c[0x0][0x398] ;  /* 0x00007300ff0477ac */ /* 0x000e240008000a00 */
[----:B0-----:R-:W-:-:S04]  /*1ab0*/  LEA R46, P0, R3, UR4, 0x3 ;  /* 0x00000004032e7c11 */ /* 0x001fc8000f8018ff */
[----:B------:R-:W-:-:S05]  /*1ac0*/  LEA.HI.X R47, R3, UR5, RZ, 0x3, P0 ;  /* 0x00000005032f7c11 */ /* 0x000fca00080f1cff */
[----:B------:R-:W2:Y:S01]  /*1ad0*/  LDG.E.64 R14, desc[UR6][R46.64] ;  /* 0x000000062e0e7981 */ /* 0x000ea2000c1e1b00 */
[----:B------:R-:W-:-:S04]  /*1ae0*/  ISETP.GT.U32.AND P0, PT, R3, R45, PT ;  /* 0x0000002d0300720c */ /* 0x000fc80003f04070 */
[----:B------:R-:W-:-:S04]  /*1af0*/  SEL R21, RZ, 0x1980, !P0 ;  /* 0x00001980ff157807 */ /* 0x000fc80004000000 */
[----:B--2---:R-:W-:Y:S01]  /*1b00*/  IADD3 R14, P0, PT, R14, -R21, RZ ;  /* 0x800000150e0e7210 */ /* 0x004fe20007f1e0ff */
[----:B------:R-:W-:-:S03]  /*1b10*/  IMAD.MOV.U32 R21, RZ, RZ, R20 ;  /* 0x000000ffff157224 */ /* 0x000fc600078e0014 */
[----:B------:R-:W-:Y:S02]  /*1b20*/  IADD3.X R15, PT, PT, R15, -0x1, RZ, P0, !PT ;  /* 0xffffffff0f0f7810 */ /* 0x000fe400007fe4ff */
[----:B------:R-:W-:-:S03]  /*1b30*/  ISETP.GE.AND P0, PT, R5, 0x1, PT ;  /* 0x000000010500780c */ /* 0x000fc60003f06270 */
[----:B------:R0:W-:Y:S10]  /*1b40*/  STS.64 [R19+0x6600], R14 ;  /* 0x0066000e13007388 */ /* 0x0001f40000000a00 */
[----:B------:R-:W-:Y:S05]  /*1b50*/  @!P0 BRA `(.L_x_17) ;  /* 0x00000000006c8947 */ /* 0x000fea0003800000 */
[----:B------:R-:W-:Y:S01]  /*1b60*/  BSSY B0, `(.L_x_18) ;  /* 0x0000019000007945 */ /* 0x000fe20003800000 */
[----:B------:R-:W-:Y:S02]  /*1b70*/  IMAD.MOV.U32 R0, RZ, RZ, -0x1 ;  /* 0xffffffffff007424 */ /* 0x000fe400078e00ff */
[----:B------:R-:W-:Y:S02]  /*1b80*/  IMAD.MOV.U32 R4, RZ, RZ, R5 ;  /* 0x000000ffff047224 */ /* 0x000fe400078e0005 */
[----:B------:R-:W-:-:S07]  /*1b90*/  IMAD.MOV.U32 R21, RZ, RZ, R20 ;  /* 0x000000ffff157224 */ /* 0x000fce00078e0014 */
.L_x_22:
[----:B0-----:R-:W0:Y:S01]  /*1ba0*/  LDC.64 R14, c[0x0][0x380] ;  /* 0x0000e000ff0e7b82 */ /* 0x001e220000000a00 */
[----:B------:R-:W-:Y:S01]  /*1bb0*/  VIADD R47, R4, 0xffffffff ;  /* 0xffffffff042f7836 */ /* 0x000fe20000000000 */
[----:B------:R-:W-:Y:S03]  /*1bc0*/  BSSY B2, `(.L_x_19) ;  /* 0x0000008000027945 */ /* 0x000fe60003800000 */
[----:B------:R-:W-:-:S04]  /*1bd0*/  IMAD R29, R47, 0x100, R3 ;  /* 0x000001002f1d7824 */ /* 0x000fc800078e0203 */
[----:B0-----:R-:W-:-:S07]  /*1be0*/  IMAD.WIDE R14, R29, 0x4, R14 ;  /* 0x000000041d0e7825 */ /* 0x001fce00078e020e */
.L_x_20:
[----:B------:R-:W-:Y:S05]  /*1bf0*/  YIELD ;  /* 0x0000000000007946 */ /* 0x000fea0003800000 */
[----:B------:R0:W-:Y:S06]  /*1c00*/  MEMBAR.SC.CTA ;  /* 0x0000000000007992 */ /* 0x0001ec0000000000 */
[----:B0-----:R-:W2:Y:S02]  /*1c10*/  LDG.E.STRONG.SYS R10, desc[UR6][R14.64] ;  /* 0x000000060e0a7981 */ /* 0x001ea4000c1f5900 */
[----:B--2---:R-:W-:-:S13]  /*1c20*/  ISETP.NE.AND P0, PT, R10, RZ, PT ;  /* 0x000000ff0a00720c */ /* 0x004fda0003f05270 */
[----:B------:R-:W-:Y:S05]  /*1c30*/  @!P0 BRA `(.L_x_20) ;  /* 0xfffffffc00ec8947 */ /* 0x000fea000383ffff */
[----:B------:R-:W-:Y:S05]  /*1c40*/  BSYNC B2 ;  /* 0x0000000000027941 */ /* 0x000fea0003800000 */
.L_x_19:
[----:B------:R-:W-:Y:S01]  /*1c50*/  BSSY.RECONVERGENT B2, `(.L_x_21) ;  /* 0x0000006000027945 */ /* 0x000fe20003800200 */
[C---:B------:R-:W-:Y:S02]  /*1c60*/  ISETP.GT.AND P0, PT, R10.reuse, -0x1, PT ;  /* 0xffffffff0a00780c */ /* 0x040fe40003f04270 */
[----:B------:R-:W-:Y:S01]  /*1c70*/  LOP3.LUT R10, R10, 0x3fffffff, RZ, 0xc0, !PT ;  /* 0x3fffffff0a0a7812 */ /* 0x000fe200078ec0ff */
[----:B------:R-:W-:Y:S05]  /*1c80*/  WARPSYNC.EXCLUSIVE R0 ;  /* 0x0000000000007348 */ /* 0x000fea0003a00000 */
[----:B------:R-:W-:-:S05]  /*1c90*/  IMAD.IADD R21, R10, 0x1, R21 ;  /* 0x000000010a157824 */ /* 0x000fca00078e0215 */
[----:B------:R-:W-:-:S07]  /*1ca0*/  VOTE.ANY R0, PT, P0 ;  /* 0x0000000000007806 */ /* 0x000fce00000e0100 */
[----:B------:R-:W-:Y:S05]  /*1cb0*/  BSYNC.RECONVERGENT B2 ;  /* 0x0000000000027941 */ /* 0x000fea0003800200 */
.L_x_21:
[----:B------:R-:W-:Y:S01]  /*1cc0*/  ISETP.GT.U32.AND P1, PT, R4, 0x1, PT ;  /* 0x000000010400780c */ /* 0x000fe20003f24070 */
[----:B------:R-:W-:-:S12]  /*1cd0*/  IMAD.MOV.U32 R4, RZ, RZ, R47 ;  /* 0x000000ffff047224 */ /* 0x000fd800078e002f */
[----:B------:R-:W-:Y:S05]  /*1ce0*/  @P0 BRA P1, `(.L_x_22) ;  /* 0xfffffffc00ac0947 */ /* 0x000fea000083ffff */
[----:B------:R-:W-:Y:S05]  /*1cf0*/  BSYNC B0 ;  /* 0x0000000000007941 */ /* 0x000fea0003800000 */
.L_x_18:
[----:B------:R1:W2:Y:S02]  /*1d00*/  LDS.64 R14, [R19+0x6600] ;  /* 0x00660000130e7984 */ /* 0x0002a40000000a00 */
.L_x_17:
[C---:B------:R-:W-:Y:S01]  /*1d10*/  IMAD.IADD R29, R21.reuse, 0x1, -R20 ;  /* 0x00000001151d7824 */ /* 0x040fe200078e0a14 */
[----:B------:R-:W-:-:S04]  /*1d20*/  LOP3.LUT R21, R21, 0x80000000, RZ, 0xfc, !PT ;  /* 0x8000000015157812 */ /* 0x000fc800078efcff */
[C---:B0-2---:R-:W-:Y:S01]  /*1d30*/  IADD3 R14, P0, PT, R29.reuse, R14, RZ ;  /* 0x0000000e1d0e7210 */ /* 0x045fe20007f1e0ff */
[----:B------:R0:W-:Y:S03]  /*1d40*/  STG.E.STRONG.SYS desc[UR6][R6.64], R21 ;  /* 0x0000001506007986 */ /* 0x0001e6000c115906 */
[----:B------:R-:W-:-:S05]  /*1d50*/  LEA.HI.X.SX32 R15, R29, R15, 0x1, P0 ;  /* 0x0000000f1d0f7211 */ /* 0x000fca00000f0eff */
[----:B------:R0:W-:Y:S04]  /*1d60*/  STS.64 [R19+0x6600], R14 ;  /* 0x0066000e13007388 */ /* 0x0001e80000000a00 */
.L_x_16:
[----:B------:R-:W-:Y:S05]  /*1d70*/  BSYNC B1 ;  /* 0x0000000000017941 */ /* 0x000fea0003800000 */
.L_x_15:
[----:B------:R-:W2:Y:S01]  /*1d80*/  LDC R0, c[0x0][0x3c0] ;  /* 0x0000f000ff007b82 */ /* 0x000ea20000000800 */
[----:B------:R-:W-:Y:S01]  /*1d90*/  IMAD.MOV.U32 R16, RZ, RZ, -0x1 ;  /* 0xffffffffff107424 */ /* 0x000fe200078e00ff */
[----:B------:R-:W-:Y:S01]  /*1da0*/  ISETP.GT.AND P0, PT, R13, -0x1, PT ;  /* 0xffffffff0d00780c */ /* 0x000fe20003f04270 */
[----:B------:R-:W-:Y:S01]  /*1db0*/  IMAD R23, R45, 0x8, R23 ;  /* 0x000000082d177824 */ /* 0x000fe200078e0217 */
[----:B------:R-:W-:Y:S02]  /*1dc0*/  ISETP.GT.AND P3, PT, R12, -0x1, PT ;  /* 0xffffffff0c00780c */ /* 0x000fe40003f64270 */
[----:B------:R-:W-:Y:S02]  /*1dd0*/  SEL R4, R16, 0x80000000, P0 ;  /* 0x8000000010047807 */ /* 0x000fe40000000000 */
[----:B0-----:R-:W0:Y:S01]  /*1de0*/  LDC.64 R6, c[0x0][0x390] ;  /* 0x0000e400ff067b82 */ /* 0x001e220000000a00 */
[----:B------:R-:W-:Y:S02]  /*1df0*/  ISETP.GT.AND P4, PT, R43, -0x1, PT ;  /* 0xffffffff2b00780c */ /* 0x000fe40003f84270 */
[----:B------:R-:W-:-:S02]  /*1e00*/  ISETP.GT.AND P2, PT, R24, -0x1, PT ;  /* 0xffffffff1800780c */ /* 0x000fc40003f44270 */
[----:B------:R-:W-:Y:S02]  /*1e10*/  LOP3.LUT R13, R4, R13, RZ, 0x3c, !PT ;  /* 0x0000000d040d7212 */ /* 0x000fe400078e3cff */
[C---:B------:R-:W-:Y:S02]  /*1e20*/  SEL R15, R16.reuse, 0x80000000, P3 ;  /* 0x80000000100f7807 */ /* 0x040fe40001800000 */
[C---:B------:R-:W-:Y:S02]  /*1e30*/  SEL R4, R16.reuse, 0x80000000, P4 ;  /* 0x8000000010047807 */ /* 0x040fe40002000000 */
[----:B------:R-:W-:Y:S02]  /*1e40*/  SEL R21, R16, 0x80000000, P2 ;  /* 0x8000000010157807 */ /* 0x000fe40001000000 */
[----:B------:R-:W-:Y:S02]  /*1e50*/  LOP3.LUT R12, R15, R12, RZ, 0x3c, !PT ;  /* 0x0000000c0f0c7212 */ /* 0x000fe400078e3cff */
[----:B------:R-:W-:-:S02]  /*1e60*/  LOP3.LUT R43, R4, R43, RZ, 0x3c, !PT ;  /* 0x0000002b042b7212 */ /* 0x000fc400078e3cff */
[----:B--2---:R-:W-:Y:S02]  /*1e70*/  ISETP.GE.AND P0, PT, R35, R0, PT ;  /* 0x000000002300720c */ /* 0x004fe40003f06270 */
[----:B------:R-:W-:Y:S02]  /*1e80*/  LOP3.LUT R24, R21, R24, RZ, 0x3c, !PT ;  /* 0x0000001815187212 */ /* 0x000fe400078e3cff */
[----:B0-----:R-:W-:-:S04]  /*1e90*/  ISETP.EQ.U32.AND P1, PT, R6, RZ, PT ;  /* 0x000000ff0600720c */ /* 0x001fc80003f22070 */
[----:B------:R-:W-:Y:S02]  /*1ea0*/  ISETP.EQ.OR.EX P0, PT, R7, RZ, !P0, P1 ;  /* 0x000000ff0700720c */ /* 0x000fe40004702710 */
[----:B------:R-:W-:Y:S02]  /*1eb0*/  ISETP.GT.AND P1, PT, R27, -0x1, PT ;  /* 0xffffffff1b00780c */ /* 0x000fe40003f24270 */
[----:B------:R-:W-:Y:S02]  /*1ec0*/  ISETP.GT.U32.OR P0, PT, R3, 0xff, P0 ;  /* 0x000000ff0300780c */ /* 0x000fe40000704470 */
[----:B------:R-:W-:-:S04]  /*1ed0*/  SEL R10, R16, 0x80000000, P1 ;  /* 0x80000000100a7807 */ /* 0x000fc80000800000 */
[----:B------:R-:W-:-:S07]  /*1ee0*/  LOP3.LUT R27, R10, R27, RZ, 0x3c, !PT ;  /* 0x0000001b0a1b7212 */ /* 0x000fce00078e3cff */
[----:B------:R-:W-:Y:S05]  /*1ef0*/  @P0 BRA `(.L_x_23) ;  /* 0x0000000000240947 */ /* 0x000fea0003800000 */
[----:B------:R-:W0:Y:S01]  /*1f00*/  LDS.64 R14, [R19+0x6600] ;  /* 0x00660000130e7984 */ /* 0x000e220000000a00 */
[C---:B------:R-:W-:Y:S02]  /*1f10*/  ISETP.GT.U32.AND P0, PT, R3.reuse, R45, PT ;  /* 0x0000002d0300720c */ /* 0x040fe40003f04070 */
[----:B------:R-:W-:Y:S02]  /*1f20*/  SHF.R.S32.HI R21, RZ, 0x1f, R20 ;  /* 0x0000001fff157819 */ /* 0x000fe40000011414 */
[----:B------:R-:W-:Y:S02]  /*1f30*/  SEL R29, RZ, 0x1980, !P0 ;  /* 0x00001980ff1d7807 */ /* 0x000fe40004000000 */
[----:B------:R-:W-:-:S04]  /*1f40*/  LEA R6, P2, R3, R6, 0x3 ;  /* 0x0000000603067211 */ /* 0x000fc800078418ff */
[----:B------:R-:W-:Y:S02]  /*1f50*/  LEA.HI.X R7, R3, R7, RZ, 0x3, P2 ;  /* 0x0000000703077211 */ /* 0x000fe400010f1cff */
[----:B0-----:R-:W-:-:S04]  /*1f60*/  IADD3 R20, P0, P1, R14, R29, R20 ;  /* 0x0000001d0e147210 */ /* 0x001fc8000791e014 */
[----:B------:R-:W-:-:S05]  /*1f70*/  IADD3.X R21, PT, PT, R15, RZ, R21, P0, P1 ;  /* 0x000000ff0f157210 */ /* 0x000fca00007e2415 */
[----:B------:R0:W-:Y:S04]  /*1f80*/  STG.E.64 desc[UR6][R6.64], R20 ;  /* 0x0000001406007986 */ /* 0x0001e8000c101b06 */
.L_x_23:
[----:B------:R-:W-:Y:S05]  /*1f90*/  WARPSYNC.ALL ;  /* 0x0000000000007948 */ /* 0x000fea0003800000 */
[----:B------:R-:W-:Y:S01]  /*1fa0*/  BAR.SYNC.DEFER_BLOCKING 0x0 ;  /* 0x0000000000007b1d */ /* 0x000fe20000010000 */
[----:B------:R-:W-:Y:S02]  /*1fb0*/  ISETP.GT.AND P0, PT, R25, -0x1, PT ;  /* 0xffffffff1900780c */ /* 0x000fe40003f04270 */
[----:B------:R-:W-:Y:S02]  /*1fc0*/  ISETP.GT.AND P1, PT, R17, -0x1, PT ;  /* 0xffffffff1100780c */ /* 0x000fe40003f24270 */
[----:B------:R-:W-:-:S02]  /*1fd0*/  SEL R4, R16, 0x80000000, P0 ;  /* 0x8000000010047807 */ /* 0x000fc40000000000 */
[----:B------:R-:W-:Y:S02]  /*1fe0*/  ISETP.GT.AND P0, PT, R39, -0x1, PT ;  /* 0xffffffff2700780c */ /* 0x000fe40003f04270 */
[----:B------:R-:W-:Y:S02]  /*1ff0*/  ISETP.GT.AND P2, PT, R41, -0x1, PT ;  /* 0xffffffff2900780c */ /* 0x000fe40003f44270 */
[----:B------:R-:W-:Y:S02]  /*2000*/  ISETP.GT.AND P3, PT, R36, -0x1, PT ;  /* 0xffffffff2400780c */ /* 0x000fe40003f64270 */
[----:B------:R-:W-:Y:S02]  /*2010*/  LOP3.LUT R25, R4, R25, RZ, 0x3c, !PT ;  /* 0x0000001904197212 */ /* 0x000fe400078e3cff */
[----:B------:R-:W-:Y:S02]  /*2020*/  SEL R4, R16, 0x80000000, P0 ;  /* 0x8000000010047807 */ /* 0x000fe40000000000 */
[----:B------:R-:W-:-:S02]  /*2030*/  ISETP.GT.AND P0, PT, R35, R0, PT ;  /* 0x000000002300720c */ /* 0x000fc40003f04270 */
[C---:B0-----:R-:W-:Y:S02]  /*2040*/  SEL R6, R16.reuse, 0x80000000, P1 ;  /* 0x8000000010067807 */ /* 0x041fe40000800000 */
[C---:B------:R-:W-:Y:S02]  /*2050*/  SEL R10, R16.reuse, 0x80000000, P2 ;  /* 0x80000000100a7807 */ /* 0x040fe40001000000 */
[----:B------:R-:W-:Y:S01]  /*2060*/  SEL R7, R16, 0x80000000, P3 ;  /* 0x8000000010077807 */ /* 0x000fe20001800000 */
[----:B------:R0:W2:Y:S01]  /*2070*/  LDS.64 R2, [R23+0x6600] ;  /* 0x0066000017027984 */ /* 0x0000a20000000a00 */
[----:B------:R-:W-:Y:S02]  /*2080*/  ISETP.GT.AND P1, PT, R34, -0x1, PT ;  /* 0xffffffff2200780c */ /* 0x000fe40003f24270 */
[----:B------:R-:W-:Y:S02]  /*2090*/  ISETP.GT.AND P2, PT, R37, -0x1, PT ;  /* 0xffffffff2500780c */ /* 0x000fe40003f44270 */
[----:B------:R-:W-:-:S02]  /*20a0*/  ISETP.GT.AND P3, PT, R32, -0x1, PT ;  /* 0xffffffff2000780c */ /* 0x000fc40003f64270 */
[----:B------:R-:W-:Y:S02]  /*20b0*/  LOP3.LUT R21, R6, R17, RZ, 0x3c, !PT ;  /* 0x0000001106157212 */ /* 0x000fe400078e3cff */
[----:B------:R-:W-:Y:S02]  /*20c0*/  LOP3.LUT R29, R7, R36, RZ, 0x3c, !PT ;  /* 0x00000024071d7212 */ /* 0x000fe400078e3cff */
[C---:B------:R-:W-:Y:S02]  /*20d0*/  SEL R7, R16.reuse, 0x80000000, P1 ;  /* 0x8000000010077807 */ /* 0x040fe40000800000 */
[C---:B------:R-:W-:Y:S02]  /*20e0*/  SEL R6, R16.reuse, 0x80000000, P2 ;  /* 0x8000000010067807 */ /* 0x040fe40001000000 */
[----:B------:R-:W-:Y:S02]  /*20f0*/  SEL R15, R16, 0x80000000, P3 ;  /* 0x80000000100f7807 */ /* 0x000fe40001800000 */
[----:B------:R-:W-:-:S02]  /*2100*/  ISETP.GT.AND P1, PT, R33, -0x1, PT ;  /* 0xffffffff2100780c */ /* 0x000fc40003f24270 */
[----:B------:R-:W-:Y:S02]  /*2110*/  ISETP.GT.AND P2, PT, R30, -0x1, PT ;  /* 0xffffffff1e00780c */ /* 0x000fe40003f44270 */
[----:B------:R-:W-:Y:S02]  /*2120*/  ISETP.GT.AND P3, PT, R31, -0x1, PT ;  /* 0xffffffff1f00780c */ /* 0x000fe40003f64270 */
[----:B------:R-:W-:Y:S02]  /*2130*/  ISETP.GT.AND P4, PT, R28, -0x1, PT ;  /* 0xffffffff1c00780c */ /* 0x000fe40003f84270 */
[----:B------:R-:W-:Y:S02]  /*2140*/  LOP3.LUT R39, R4, R39, RZ, 0x3c, !PT ;  /* 0x0000002704277212 */ /* 0x000fe400078e3cff */
[----:B0-----:R-:W-:Y:S02]  /*2150*/  LOP3.LUT R23, R7, R34, RZ, 0x3c, !PT ;  /* 0x0000002207177212 */ /* 0x001fe400078e3cff */
[----:B------:R-:W-:-:S02]  /*2160*/  LOP3.LUT R37, R6, R37, RZ, 0x3c, !PT ;  /* 0x0000002506257212 */ /* 0x000fc400078e3cff */
[----:B------:R-:W-:Y:S02]  /*2170*/  LOP3.LUT R45, R15, R32, RZ, 0x3c, !PT ;  /* 0x000000200f2d7212 */ /* 0x000fe400078e3cff */
[C---:B------:R-:W-:Y:S02]  /*2180*/  SEL R4, R16.reuse, 0x80000000, P1 ;  /* 0x8000000010047807 */ /* 0x040fe40000800000 */
[C---:B------:R-:W-:Y:S02]  /*2190*/  SEL R7, R16.reuse, 0x80000000, P2 ;  /* 0x8000000010077807 */ /* 0x040fe40001000000 */
[C---:B------:R-:W-:Y:S02]  /*21a0*/  SEL R6, R16.reuse, 0x80000000, P3 ;  /* 0x8000000010067807 */ /* 0x040fe40001800000 */
[----:B------:R-:W-:Y:S02]  /*21b0*/  SEL R15, R16, 0x80000000, P4 ;  /* 0x80000000100f7807 */ /* 0x000fe40002000000 */
[----:B------:R-:W-:-:S02]  /*21c0*/  LOP3.LUT R41, R10, R41, RZ, 0x3c, !PT ;  /* 0x000000290a297212 */ /* 0x000fc400078e3cff */
[----:B------:R-:W-:Y:S02]  /*21d0*/  LOP3.LUT R33, R4, R33, RZ, 0x3c, !PT ;  /* 0x0000002104217212 */ /* 0x000fe400078e3cff */
[----:B------:R-:W-:Y:S02]  /*21e0*/  LOP3.LUT R35, R7, R30, RZ, 0x3c, !PT ;  /* 0x0000001e07237212 */ /* 0x000fe400078e3cff */
[----:B------:R-:W-:Y:S02]  /*21f0*/  LOP3.LUT R31, R6, R31, RZ, 0x3c, !PT ;  /* 0x0000001f061f7212 */ /* 0x000fe400078e3cff */
[----:B------:R-:W-:Y:S01]  /*2200*/  LOP3.LUT R47, R15, R28, RZ, 0x3c, !PT ;  /* 0x0000001c0f2f7212 */ /* 0x000fe200078e3cff */
[----:B--2---:R-:W-:Y:S06]  /*2210*/  @P0 BRA `(.L_x_24) ;  /* 0x00000000005c0947 */ /* 0x004fec0003800000 */
[----:B------:R-:W0:Y:S01]  /*2220*/  LDCU.64 UR4, c[0x0][0x3a0] ;  /* 0x00007400ff0477ac */ /* 0x000e220008000a00 */
[----:B------:R-:W-:-:S05]  /*2230*/  IADD3 R4, P1, PT, R11, R2, RZ ;  /* 0x000000020b047210 */ /* 0x000fca0007f3e0ff */
[----:B------:R-:W-:Y:S01]  /*2240*/  IMAD.X R7, RZ, RZ, R3, P1 ;  /* 0x000000ffff077224 */ /* 0x000fe200008e0603 */
[----:B0-----:R-:W-:-:S04]  /*2250*/  LEA R2, P1, R4, UR4, 0x2 ;  /* 0x0000000404027c11 */ /* 0x001fc8000f8210ff */
[----:B------:R-:W-:-:S05]  /*2260*/  LEA.HI.X R3, R4, UR5, R7, 0x2, P1 ;  /* 0x0000000504037c11 */ /* 0x000fca00088f1407 */
[----:B------:R0:W-:Y:S04]  /*2270*/  STG.E desc[UR6][R2.64], R13 ;  /* 0x0000000d02007986 */ /* 0x0001e8000c101906 */
        /* <DEDUP_REMOVED lines=15> */
[----:B------:R0:W-:Y:S01]  /*2370*/  STG.E desc[UR6][R2.64+0x800], R47 ;  /* 0x0008002f02007986 */ /* 0x0001e2000c101906 */
[----:B------:R-:W-:Y:S05]  /*2380*/  BRA `(.L_x_25) ;  /* 0x0000000000e07947 */ /* 0x000fea0003800000 */
.L_x_24:
[----:B------:R-:W0:Y:S01]  /*2390*/  LDCU.64 UR4, c[0x0][0x3a0] ;  /* 0x00007400ff0477ac */ /* 0x000e220008000a00 */
[----:B------:R-:W-:Y:S01]  /*23a0*/  IMAD R6, R5, -0x1980, R0 ;  /* 0xffffe68005067824 */ /* 0x000fe200078e0200 */
[C---:B------:R-:W-:Y:S01]  /*23b0*/  IADD3 R4, P1, PT, R11.reuse, R2, RZ ;  /* 0x000000020b047210 */ /* 0x040fe20007f3e0ff */
[C---:B------:R-:W-:Y:S02]  /*23c0*/  VIADD R15, R11.reuse, 0x20 ;  /* 0x000000200b0f7836 */ /* 0x040fe40000000000 */
[C---:B------:R-:W-:Y:S01]  /*23d0*/  VIADD R17, R11.reuse, 0x40 ;  /* 0x000000400b117836 */ /* 0x040fe20000000000 */
[-C--:B------:R-:W-:Y:S01]  /*23e0*/  ISETP.GE.AND P5, PT, R11, R6.reuse, PT ;  /* 0x000000060b00720c */ /* 0x080fe20003fa6270 */
[----:B------:R-:W-:Y:S01]  /*23f0*/  IMAD.X R7, RZ, RZ, R3, P1 ;  /* 0x000000ffff077224 */ /* 0x000fe200008e0603 */
[-C--:B------:R-:W-:Y:S01]  /*2400*/  ISETP.GE.AND P4, PT, R15, R6.reuse, PT ;  /* 0x000000060f00720c */ /* 0x080fe20003f86270 */
[----:B------:R-:W-:Y:S01]  /*2410*/  VIADD R15, R11, 0x60 ;  /* 0x000000600b0f7836 */ /* 0x000fe20000000000 */
[----:B------:R-:W-:Y:S01]  /*2420*/  ISETP.GE.AND P3, PT, R17, R6, PT ;  /* 0x000000061100720c */ /* 0x000fe20003f66270 */
[----:B------:R-:W-:-:S02]  /*2430*/  VIADD R17, R11, 0x80 ;  /* 0x000000800b117836 */ /* 0x000fc40000000000 */
[----:B-1----:R-:W-:Y:S01]  /*2440*/  VIADD R19, R11, 0xa0 ;  /* 0x000000a00b137836 */ /* 0x002fe20000000000 */
[-C--:B------:R-:W-:Y:S01]  /*2450*/  ISETP.GE.AND P2, PT, R15, R6.reuse, PT ;  /* 0x000000060f00720c */ /* 0x080fe20003f46270 */
[----:B------:R-:W-:Y:S01]  /*2460*/  VIADD R15, R11, 0xc0 ;  /* 0x000000c00b0f7836 */ /* 0x000fe20000000000 */
[C---:B0-----:R-:W-:Y:S02]  /*2470*/  LEA R2, P1, R4.reuse, UR4, 0x2 ;  /* 0x0000000404027c11 */ /* 0x041fe4000f8210ff */
[-C--:B------:R-:W-:Y:S02]  /*2480*/  ISETP.GE.AND P6, PT, R19, R6.reuse, PT ;  /* 0x000000061300720c */ /* 0x080fe40003fc6270 */
[----:B------:R-:W-:Y:S02]  /*2490*/  LEA.HI.X R3, R4, UR5, R7, 0x2, P1 ;  /* 0x0000000504037c11 */ /* 0x000fe400088f1407 */
[----:B------:R-:W-:Y:S01]  /*24a0*/  ISETP.GE.AND P1, PT, R17, R6, PT ;  /* 0x000000061100720c */ /* 0x000fe20003f26270 */
[----:B------:R-:W-:-:S02]  /*24b0*/  VIADD R17, R11, 0xe0 ;  /* 0x000000e00b117836 */ /* 0x000fc40000000000 */
[----:B------:R0:W-:Y:S01]  /*24c0*/  @!P5 STG.E desc[UR6][R2.64], R13 ;  /* 0x0000000d0200d986 */ /* 0x0001e2000c101906 */
[-C--:B------:R-:W-:Y:S01]  /*24d0*/  ISETP.GE.AND P5, PT, R15, R6.reuse, PT ;  /* 0x000000060f00720c */ /* 0x080fe20003fa6270 */
[----:B------:R-:W-:Y:S02]  /*24e0*/  VIADD R15, R11, 0x100 ;  /* 0x000001000b0f7836 */ /* 0x000fe40000000000 */
[----:B------:R1:W-:Y:S03]  /*24f0*/  @!P3 STG.E desc[UR6][R2.64+0x100], R43 ;  /* 0x0001002b0200b986 */ /* 0x0003e6000c101906 */
[-C--:B------:R-:W-:Y:S01]  /*2500*/  ISETP.GE.AND P3, PT, R15, R6.reuse, PT ;  /* 0x000000060f00720c */ /* 0x080fe20003f66270 */
[----:B------:R-:W-:Y:S01]  /*2510*/  VIADD R15, R11, 0x140 ;  /* 0x000001400b0f7836 */ /* 0x000fe20000000000 */
[----:B------:R1:W-:Y:S01]  /*2520*/  @!P4 STG.E desc[UR6][R2.64+0x80], R12 ;  /* 0x0000800c0200c986 */ /* 0x0003e2000c101906 */
[----:B------:R-:W-:Y:S01]  /*2530*/  ISETP.GE.AND P4, PT, R17, R6, PT ;  /* 0x000000061100720c */ /* 0x000fe20003f86270 */
[----:B------:R-:W-:-:S02]  /*2540*/  VIADD R17, R11, 0x120 ;  /* 0x000001200b117836 */ /* 0x000fc40000000000 */
[----:B------:R1:W-:Y:S01]  /*2550*/  @!P1 STG.E desc[UR6][R2.64+0x200], R27 ;  /* 0x0002001b02009986 */ /* 0x0003e2000c101906 */
[-C--:B------:R-:W-:Y:S01]  /*2560*/  ISETP.GE.AND P1, PT, R15, R6.reuse, PT ;  /* 0x000000060f00720c */ /* 0x080fe20003f26270 */
[C---:B0-----:R-:W-:Y:S02]  /*2570*/  VIADD R13, R11.reuse, 0x160 ;  /* 0x000001600b0d7836 */ /* 0x041fe40000000000 */
[----:B------:R-:W-:Y:S01]  /*2580*/  VIADD R15, R11, 0x180 ;  /* 0x000001800b0f7836 */ /* 0x000fe20000000000 */
[----:B------:R1:W-:Y:S01]  /*2590*/  @!P2 STG.E desc[UR6][R2.64+0x180], R24 ;  /* 0x000180180200a986 */ /* 0x0003e2000c101906 */
[----:B------:R-:W-:-:S03]  /*25a0*/  ISETP.GE.AND P2, PT, R17, R6, PT ;  /* 0x000000061100720c */ /* 0x000fc60003f46270 */
[----:B------:R1:W-:Y:S01]  /*25b0*/  @!P6 STG.E desc[UR6][R2.64+0x280], R25 ;  /* 0x000280190200e986 */ /* 0x0003e2000c101906 */
[-C--:B------:R-:W-:Y:S01]  /*25c0*/  ISETP.GE.AND P6, PT, R13, R6.reuse, PT ;  /* 0x000000060d00720c */ /* 0x080fe20003fc6270 */
[----:B------:R-:W-:Y:S02]  /*25d0*/  VIADD R13, R11, 0x1a0 ;  /* 0x000001a00b0d7836 */ /* 0x000fe40000000000 */
[----:B------:R1:W-:Y:S01]  /*25e0*/  @!P5 STG.E desc[UR6][R2.64+0x300], R21 ;  /* 0x000300150200d986 */ /* 0x0003e2000c101906 */
[-C--:B------:R-:W-:Y:S01]  /*25f0*/  ISETP.GE.AND P5, PT, R15, R6.reuse, PT ;  /* 0x000000060f00720c */ /* 0x080fe20003fa6270 */
[----:B------:R-:W-:Y:S02]  /*2600*/  VIADD R15, R11, 0x1c0 ;  /* 0x000001c00b0f7836 */ /* 0x000fe40000000000 */
[----:B------:R1:W-:Y:S01]  /*2610*/  @!P4 STG.E desc[UR6][R2.64+0x380], R41 ;  /* 0x000380290200c986 */ /* 0x0003e2000c101906 */
[----:B------:R-:W-:Y:S01]  /*2620*/  ISETP.GE.AND P4, PT, R13, R6, PT ;  /* 0x000000060d00720c */ /* 0x000fe20003f86270 */
[----:B------:R-:W-:-:S02]  /*2630*/  VIADD R13, R11, 0x1e0 ;  /* 0x000001e00b0d7836 */ /* 0x000fc40000000000 */
[----:B------:R1:W-:Y:S01]  /*2640*/  @!P3 STG.E desc[UR6][R2.64+0x400], R29 ;  /* 0x0004001d0200b986 */ /* 0x0003e2000c101906 */
[-C--:B------:R-:W-:Y:S01]  /*2650*/  ISETP.GE.AND P3, PT, R15, R6.reuse, PT ;  /* 0x000000060f00720c */ /* 0x080fe20003f66270 */
[----:B------:R-:W-:Y:S02]  /*2660*/  VIADD R15, R11, 0x200 ;  /* 0x000002000b0f7836 */ /* 0x000fe40000000000 */
[----:B------:R1:W-:Y:S01]  /*2670*/  @!P2 STG.E desc[UR6][R2.64+0x480], R39 ;  /* 0x000480270200a986 */ /* 0x0003e2000c101906 */
[----:B------:R-:W-:-:S03]  /*2680*/  ISETP.GE.AND P2, PT, R13, R6, PT ;  /* 0x000000060d00720c */ /* 0x000fc60003f46270 */
[----:B------:R1:W-:Y:S01]  /*2690*/  @!P1 STG.E desc[UR6][R2.64+0x500], R23 ;  /* 0x0005001702009986 */ /* 0x0003e2000c101906 */
[----:B------:R-:W-:-:S03]  /*26a0*/  ISETP.GE.AND P1, PT, R15, R6, PT ;  /* 0x000000060f00720c */ /* 0x000fc60003f26270 */
[----:B------:R1:W-:Y:S04]  /*26b0*/  @!P6 STG.E desc[UR6][R2.64+0x580], R37 ;  /* 0x000580250200e986 */ /* 0x0003e8000c101906 */
[----:B------:R1:W-:Y:S04]  /*26c0*/  @!P5 STG.E desc[UR6][R2.64+0x600], R45 ;  /* 0x0006002d0200d986 */ /* 0x0003e8000c101906 */
[----:B------:R1:W-:Y:S04]  /*26d0*/  @!P4 STG.E desc[UR6][R2.64+0x680], R33 ;  /* 0x000680210200c986 */ /* 0x0003e8000c101906 */
[----:B------:R1:W-:Y:S04]  /*26e0*/  @!P3 STG.E desc[UR6][R2.64+0x700], R35 ;  /* 0x000700230200b986 */ /* 0x0003e8000c101906 */
[----:B------:R1:W-:Y:S04]  /*26f0*/  @!P2 STG.E desc[UR6][R2.64+0x780], R31 ;  /* 0x0007801f0200a986 */ /* 0x0003e8000c101906 */
[----:B------:R1:W-:Y:S02]  /*2700*/  @!P1 STG.E desc[UR6][R2.64+0x800], R47 ;  /* 0x0008002f02009986 */ /* 0x0003e4000c101906 */
.L_x_25:
[----:B------:R-:W-:Y:S05]  /*2710*/  @P0 BRA `(.L_x_26) ;  /* 0x0000000000480947 */ /* 0x000fea0003800000 */
[----:B0-----:R0:W5:Y:S04]  /*2720*/  LDG.E R13, desc[UR6][R8.64] ;  /* 0x00000006080d7981 */ /* 0x001168000c1e1900 */
[----:B------:R0:W5:Y:S04]  /*2730*/  LDG.E R15, desc[UR6][R8.64+0x80] ;  /* 0x00008006080f7981 */ /* 0x000168000c1e1900 */
[----:B------:R0:W5:Y:S04]  /*2740*/  LDG.E R17, desc[UR6][R8.64+0x100] ;  /* 0x0001000608117981 */ /* 0x000168000c1e1900 */
[----:B-1----:R0:W5:Y:S04]  /*2750*/  LDG.E R19, desc[UR6][R8.64+0x180] ;  /* 0x0001800608137981 */ /* 0x002168000c1e1900 */
        /* <DEDUP_REMOVED lines=14> */
.L_x_26:
[----:B------:R-:W-:Y:S02]  /*2840*/  IMAD.IADD R18, R0, 0x1, -R18 ;  /* 0x0000000100127824 */ /* 0x000fe400078e0a12 */
[C---:B01----:R-:W-:Y:S02]  /*2850*/  VIADD R3, R11.reuse, 0x20 ;  /* 0x000000200b037836 */ /* 0x043fe40000000000 */
[C---:B------:R-:W-:Y:S01]  /*2860*/  VIADD R47, R11.reuse, 0x40 ;  /* 0x000000400b2f7836 */ /* 0x040fe20000000000 */
[CC--:B------:R-:W-:Y:S01]  /*2870*/  ISETP.GE.AND P5, PT, R11.reuse, R18.reuse, PT ;  /* 0x000000120b00720c */ /* 0x0c0fe20003fa6270 */
[----:B------:R-:W-:Y:S01]  /*2880*/  VIADD R49, R11, 0x80 ;  /* 0x000000800b317836 */ /* 0x000fe20000000000 */
[-C--:B------:R-:W-:Y:S01]  /*2890*/  ISETP.GE.AND P4, PT, R3, R18.reuse, PT ;  /* 0x000000120300720c */ /* 0x080fe20003f86270 */
[----:B------:R-:W-:Y:S01]  /*28a0*/  VIADD R3, R11, 0x60 ;  /* 0x000000600b037836 */ /* 0x000fe20000000000 */
[-C--:B------:R-:W-:Y:S01]  /*28b0*/  ISETP.GE.AND P3, PT, R47, R18.reuse, PT ;  /* 0x000000122f00720c */ /* 0x080fe20003f66270 */
[----:B------:R-:W-:Y:S01]  /*28c0*/  VIADD R47, R11, 0xa0 ;  /* 0x000000a00b2f7836 */ /* 0x000fe20000000000 */
[----:B------:R-:W-:-:S02]  /*28d0*/  ISETP.GE.AND P1, PT, R49, R18, PT ;  /* 0x000000123100720c */ /* 0x000fc40003f26270 */
[-C--:B------:R-:W-:Y:S01]  /*28e0*/  ISETP.GE.AND P2, PT, R3, R18.reuse, PT ;  /* 0x000000120300720c */ /* 0x080fe20003f46270 */
[----:B------:R-:W-:Y:S01]  /*28f0*/  VIADD R3, R11, 0xc0 ;  /* 0x000000c00b037836 */ /* 0x000fe20000000000 */
[-C--:B------:R-:W-:Y:S01]  /*2900*/  ISETP.GE.AND P6, PT, R47, R18.reuse, PT ;  /* 0x000000122f00720c */ /* 0x080fe20003fc6270 */
[----:B------:R-:W-:Y:S02]  /*2910*/  VIADD R47, R11, 0xe0 ;  /* 0x000000e00b2f7836 */ /* 0x000fe40000000000 */
[----:B------:R1:W5:Y:S01]  /*2920*/  @!P5 LDG.E R13, desc[UR6][R8.64] ;  /* 0x00000006080dd981 */ /* 0x000362000c1e1900 */
[-C--:B------:R-:W-:Y:S01]  /*2930*/  ISETP.GE.AND P5, PT, R3, R18.reuse, PT ;  /* 0x000000120300720c */ /* 0x080fe20003fa6270 */
[----:B------:R-:W-:Y:S02]  /*2940*/  VIADD R3, R11, 0x100 ;  /* 0x000001000b037836 */ /* 0x000fe40000000000 */
[----:B------:R1:W5:Y:S01]  /*2950*/  @!P4 LDG.E R15, desc[UR6][R8.64+0x80] ;  /* 0x00008006080fc981 */ /* 0x000362000c1e1900 */
[----:B------:R-:W-:Y:S01]  /*2960*/  ISETP.GE.AND P4, PT, R47, R18, PT ;  /* 0x000000122f00720c */ /* 0x000fe20003f86270 */
[----:B------:R-:W-:-:S02]  /*2970*/  VIADD R47, R11, 0x120 ;  /* 0x000001200b2f7836 */ /* 0x000fc40000000000 */
[----:B------:R1:W5:Y:S01]  /*2980*/  @!P3 LDG.E R17, desc[UR6][R8.64+0x100] ;  /* 0x000100060811b981 */ /* 0x000362000c1e1900 */
        /* <DEDUP_REMOVED lines=21> */
[----:B------:R-:W-:-:S03]  /*2ae0*/  ISETP.GE.AND P2, PT, R47, R18, PT ;  /* 0x000000122f00720c */ /* 0x000fc60003f46270 */
[----:B------:R1:W5:Y:S01]  /*2af0*/  @!P1 LDG.E R33, desc[UR6][R8.64+0x500] ;  /* 0x0005000608219981 */ /* 0x000362000c1e1900 */
[----:B------:R-:W-:-:S03]  /*2b00*/  ISETP.GE.AND P1, PT, R3, R18, PT ;  /* 0x000000120300720c */ /* 0x000fc60003f26270 */
[----:B------:R1:W5:Y:S04]  /*2b10*/  @!P6 LDG.E R35, desc[UR6][R8.64+0x580] ;  /* 0x000580060823e981 */ /* 0x000368000c1e1900 */
[----:B------:R1:W5:Y:S04]  /*2b20*/  @!P5 LDG.E R37, desc[UR6][R8.64+0x600] ;  /* 0x000600060825d981 */ /* 0x000368000c1e1900 */
[----:B------:R1:W5:Y:S04]  /*2b30*/  @!P4 LDG.E R39, desc[UR6][R8.64+0x680] ;  /* 0x000680060827c981 */ /* 0x000368000c1e1900 */
[----:B------:R1:W5:Y:S04]  /*2b40*/  @!P3 LDG.E R41, desc[UR6][R8.64+0x700] ;  /* 0x000700060829b981 */ /* 0x000368000c1e1900 */
[----:B------:R1:W5:Y:S04]  /*2b50*/  @!P2 LDG.E R43, desc[UR6][R8.64+0x780] ;  /* 0x00078006082ba981 */ /* 0x000368000c1e1900 */
[----:B------:R1:W5:Y:S02]  /*2b60*/  @!P1 LDG.E R45, desc[UR6][R8.64+0x800] ;  /* 0x00080006082d9981 */ /* 0x000364000c1e1900 */
.L_x_27:
[----:B------:R-:W-:Y:S05]  /*2b70*/  @P0 BRA `(.L_x_28) ;  /* 0x0000000000540947 */ /* 0x000fea0003800000 */
[----:B------:R-:W2:Y:S02]  /*2b80*/  LDCU.64 UR4, c[0x0][0x3b0] ;  /* 0x00007600ff0477ac */ /* 0x000ea40008000a00 */
[----:B--2---:R-:W-:-:S04]  /*2b90*/  LEA R2, P0, R4, UR4, 0x2 ;  /* 0x0000000404027c11 */ /* 0x004fc8000f8010ff */
[----:B------:R-:W-:-:S05]  /*2ba0*/  LEA.HI.X R3, R4, UR5, R7, 0x2, P0 ;  /* 0x0000000504037c11 */ /* 0x000fca00080f1407 */
[----:B-----5:R-:W-:Y:S04]  /*2bb0*/  STG.E desc[UR6][R2.64], R13 ;  /* 0x0000000d02007986 */ /* 0x020fe8000c101906 */
[----:B------:R-:W-:Y:S04]  /*2bc0*/  STG.E desc[UR6][R2.64+0x80], R15 ;  /* 0x0000800f02007986 */ /* 0x000fe8000c101906 */
        /* <DEDUP_REMOVED lines=14> */
[----:B------:R-:W-:Y:S01]  /*2cb0*/  STG.E desc[UR6][R2.64+0x800], R45 ;  /* 0x0008002d02007986 */ /* 0x000fe2000c101906 */
[----:B------:R-:W-:Y:S05]  /*2cc0*/  EXIT ;  /* 0x000000000000794d */ /* 0x000fea0003800000 */
.L_x_28:
[----:B------:R-:W2:Y:S01]  /*2cd0*/  LDCU.64 UR4, c[0x0][0x3b0] ;  /* 0x00007600ff0477ac */ /* 0x000ea20008000a00 */
[----:B------:R-:W-:Y:S02]  /*2ce0*/  IMAD R0, R5, -0x1980, R0 ;  /* 0xffffe68005007824 */ /* 0x000fe400078e0200 */
[C---:B------:R-:W-:Y:S02]  /*2cf0*/  VIADD R5, R11.reuse, 0x40 ;  /* 0x000000400b057836 */ /* 0x040fe40000000000 */
[C---:B------:R-:W-:Y:S01]  /*2d00*/  VIADD R3, R11.reuse, 0x20 ;  /* 0x000000200b037836 */ /* 0x040fe20000000000 */
[CC--:B------:R-:W-:Y:S01]  /*2d10*/  ISETP.GE.AND P3, PT, R11.reuse, R0.reuse, PT ;  /* 0x000000000b00720c */ /* 0x0c0fe20003f66270 */
[----:B01----:R-:W-:Y:S01]  /*2d20*/  VIADD R9, R11, 0x60 ;  /* 0x000000600b097836 */ /* 0x003fe20000000000 */
[-C--:B------:R-:W-:Y:S01]  /*2d30*/  ISETP.GE.AND P1, PT, R5, R0.reuse, PT ;  /* 0x000000000500720c */ /* 0x080fe20003f26270 */
[----:B------:R-:W-:Y:S01]  /*2d40*/  VIADD R5, R11, 0x80 ;  /* 0x000000800b057836 */ /* 0x000fe20000000000 */
[-C--:B------:R-:W-:Y:S01]  /*2d50*/  ISETP.GE.AND P2, PT, R3, R0.reuse, PT ;  /* 0x000000000300720c */ /* 0x080fe20003f46270 */
[----:B------:R-:W-:Y:S01]  /*2d60*/  VIADD R47, R11, 0xc0 ;  /* 0x000000c00b2f7836 */ /* 0x000fe20000000000 */
[-C--:B------:R-:W-:Y:S01]  /*2d70*/  ISETP.GE.AND P0, PT, R9, R0.reuse, PT ;  /* 0x000000000900720c */ /* 0x080fe20003f06270 */
[----:B------:R-:W-:Y:S01]  /*2d80*/  VIADD R9, R11, 0xa0 ;  /* 0x000000a00b097836 */ /* 0x000fe20000000000 */
[----:B------:R-:W-:Y:S01]  /*2d90*/  ISETP.GE.AND P6, PT, R5, R0, PT ;  /* 0x000000000500720c */ /* 0x000fe20003fc6270 */
[----:B------:R-:W-:Y:S01]  /*2da0*/  VIADD R5, R11, 0xe0 ;  /* 0x000000e00b057836 */ /* 0x000fe20000000000 */
[----:B--2---:R-:W-:-:S02]  /*2db0*/  LEA R2, P4, R4, UR4, 0x2 ;  /* 0x0000000404027c11 */ /* 0x004fc4000f8810ff */
[-C--:B------:R-:W-:Y:S02]  /*2dc0*/  ISETP.GE.AND P5, PT, R9, R0.reuse, PT ;  /* 0x000000000900720c */ /* 0x080fe40003fa6270 */
[----:B------:R-:W-:Y:S01]  /*2dd0*/  LEA.HI.X R3, R4, UR5, R7, 0x2, P4 ;  /* 0x0000000504037c11 */ /* 0x000fe2000a0f1407 */
[----:B------:R-:W-:Y:S01]  /*2de0*/  VIADD R7, R11, 0x100 ;  /* 0x000001000b077836 */ /* 0x000fe20000000000 */
[----:B------:R-:W-:-:S03]  /*2df0*/  ISETP.GE.AND P4, PT, R47, R0, PT ;  /* 0x000000002f00720c */ /* 0x000fc60003f86270 */
[----:B-----5:R0:W-:Y:S01]  /*2e00*/  @!P3 STG.E desc[UR6][R2.64], R13 ;  /* 0x0000000d0200b986 */ /* 0x0201e2000c101906 */
        /* <DEDUP_REMOVED lines=19> */
[C---:B------:R-:W-:Y:S02]  /*2f40*/  VIADD R5, R11.reuse, 0x1e0 ;  /* 0x000001e00b057836 */ /* 0x040fe40000000000 */
[----:B------:R-:W-:Y:S01]  /*2f50*/  VIADD R11, R11, 0x200 ;  /* 0x000002000b0b7836 */ /* 0x000fe20000000000 */
[----:B------:R0:W-:Y:S01]  /*2f60*/  @!P3 STG.E desc[UR6][R2.64+0x380], R27 ;  /* 0x0003801b0200b986 */ /* 0x0001e2000c101906 */
[----:B------:R-:W-:-:S03]  /*2f70*/  ISETP.GE.AND P3, PT, R7, R0, PT ;  /* 0x000000000700720c */ /* 0x000fc60003f66270 */
        /* <DEDUP_REMOVED lines=9> */
[----:B------:R0:W-:Y:S01]  /*3010*/  @!P2 STG.E desc[UR6][R2.64+0x780], R43 ;  /* 0x0007802b0200a986 */ /* 0x0001e2000c101906 */
[----:B------:R-:W-:Y:S05]  /*3020*/  @P1 EXIT ;  /* 0x000000000000194d */ /* 0x000fea0003800000 */
[----:B------:R-:W-:Y:S01]  /*3030*/  STG.E desc[UR6][R2.64+0x800], R45 ;  /* 0x0008002d02007986 */ /* 0x000fe2000c101906 */
[----:B------:R-:W-:Y:S05]  /*3040*/  EXIT ;  /* 0x000000000000794d */ /* 0x000fea0003800000 */
.L_x_14:
[----:B------:R-:W-:Y:S01]  /*3050*/  IMAD.MOV.U32 R2, RZ, RZ, RZ ;  /* 0x000000ffff027224 */ /* 0x000fe200078e00ff */
[C---:B------:R-:W-:Y:S01]  /*3060*/  ISETP.GT.U32.AND P0, PT, R3.reuse, 0x1f, PT ;  /* 0x0000001f0300780c */ /* 0x040fe20003f04070 */
[----:B------:R-:W-:Y:S05]  /*3070*/  WARPSYNC.ALL ;  /* 0x0000000000007948 */ /* 0x000fea0003800000 */
[----:B------:R-:W-:-:S04]  /*3080*/  IMAD.HI.U32 R6, R3, 0x15555556, R2 ;  /* 0x1555555603067827 */ /* 0x000fc800078e0002 */
[----:B------:R-:W-:-:S05]  /*3090*/  IMAD R35, R6, 0x4, R23 ;  /* 0x0000000406237824 */ /* 0x000fca00078e0217 */
[----:B------:R0:W-:Y:S01]  /*30a0*/  STS [R35+0x3410], R20 ;  /* 0x0034101423007388 */ /* 0x0001e20000000800 */
[----:B------:R-:W-:Y:S06]  /*30b0*/  BAR.SYNC.DEFER_BLOCKING 0x0 ;  /* 0x0000000000007b1d */ /* 0x000fec0000010000 */
[----:B------:R-:W-:Y:S05]  /*30c0*/  @P0 BRA `(.L_x_29) ;  /* 0x0000000000dc0947 */ /* 0x000fea0003800000 */
[----:B------:R-:W-:Y:S01]  /*30d0*/  IMAD R6, R3, 0x34, R23 ;  /* 0x0000003403067824 */ /* 0x000fe200078e0217 */
[----:B------:R-:W-:-:S04]  /*30e0*/  UMOV UR4, 0xffffffff ;  /* 0xffffffff00047882 */ /* 0x000fc80000000000 */
[----:B------:R-:W-:Y:S04]  /*30f0*/  LDS R55, [R6+0x3410] ;  /* 0x0034100006377984 */ /* 0x000fe80000000800 */
[----:B------:R-:W-:Y:S04]  /*3100*/  LDS R64, [R6+0x3414] ;  /* 0x0034140006407984 */ /* 0x000fe80000000800 */
[----:B------:R-:W1:Y:S04]  /*3110*/  LDS R53, [R6+0x3418] ;  /* 0x0034180006357984 */ /* 0x000e680000000800 */
[----:B------:R-:W-:Y:S04]  /*3120*/  LDS R62, [R6+0x341c] ;  /* 0x00341c00063e7984 */ /* 0x000fe80000000800 */
[----:B------:R-:W2:Y:S04]  /*3130*/  LDS R51, [R6+0x3420] ;  /* 0x0034200006337984 */ /* 0x000ea80000000800 */
[----:B------:R-:W-:Y:S04]  /*3140*/  LDS R60, [R6+0x3424] ;  /* 0x00342400063c7984 */ /* 0x000fe80000000800 */
[----:B------:R-:W3:Y:S04]  /*3150*/  LDS R49, [R6+0x3428] ;  /* 0x0034280006317984 */ /* 0x000ee80000000800 */
[----:B------:R-:W-:Y:S04]  /*3160*/  LDS R56, [R6+0x342c] ;  /* 0x00342c0006387984 */ /* 0x000fe80000000800 */
[----:B------:R-:W4:Y:S04]  /*3170*/  LDS R47, [R6+0x3430] ;  /* 0x00343000062f7984 */ /* 0x000f280000000800 */
[----:B------:R-:W-:Y:S04]  /*3180*/  LDS R50, [R6+0x3434] ;  /* 0x0034340006327984 */ /* 0x000fe80000000800 */
[----:B------:R-:W5:Y:S04]  /*3190*/  LDS R7, [R6+0x3438] ;  /* 0x0034380006077984 */ /* 0x000f680000000800 */
[----:B------:R-:W0:Y:S01]  /*31a0*/  LDS R57, [R6+0x343c] ;  /* 0x00343c0006397984 */ /* 0x000e220000000800 */
[----:B-1----:R-:W-:-:S04]  /*31b0*/  IADD3 R59, PT, PT, R53, R64, R55 ;  /* 0x00000040353b7210 */ /* 0x002fc80007ffe037 */
[----:B--2---:R-:W-:-:S04]  /*31c0*/  IADD3 R59, PT, PT, R51, R59, R62 ;  /* 0x0000003b333b7210 */ /* 0x004fc80007ffe03e */
[----:B---3--:R-:W-:-:S04]  /*31d0*/  IADD3 R59, PT, PT, R49, R59, R60 ;  /* 0x0000003b313b7210 */ /* 0x008fc80007ffe03c */
[----:B----4-:R-:W-:-:S04]  /*31e0*/  IADD3 R59, PT, PT, R47, R59, R56 ;  /* 0x0000003b2f3b7210 */ /* 0x010fc80007ffe038 */
[----:B-----5:R-:W-:-:S05]  /*31f0*/  IADD3 R66, PT, PT, R7, R59, R50 ;  /* 0x0000003b07427210 */ /* 0x020fca0007ffe032 */
[----:B0-----:R-:W-:Y:S01]  /*3200*/  IMAD.IADD R57, R57, 0x1, R66 ;  /* 0x0000000139397824 */ /* 0x001fe200078e0242 */
[----:B------:R-:W-:Y:S06]  /*3210*/  BRA.DIV UR4, `(.L_x_30) ;  /* 0x0000008204847947 */ /* 0x000fec000b800000 */
[----:B------:R-:W0:Y:S02]  /*3220*/  SHFL.UP P0, R66, R57, 0x1, RZ ;  /* 0x0420000039427989 */ /* 0x000e2400000000ff */
[----:B0-----:R-:W-:-:S05]  /*3230*/  @P0 IMAD.IADD R66, R57, 0x1, R66 ;  /* 0x0000000139420824 */ /* 0x001fca00078e0242 */
[----:B------:R-:W0:Y:S02]  /*3240*/  SHFL.UP P0, R59, R66, 0x2, RZ ;  /* 0x04400000423b7989 */ /* 0x000e2400000000ff */
[----:B0-----:R-:W-:-:S05]  /*3250*/  @P0 IMAD.IADD R59, R66, 0x1, R59 ;  /* 0x00000001423b0824 */ /* 0x001fca00078e023b */
[----:B------:R-:W0:Y:S02]  /*3260*/  SHFL.UP P0, R68, R59, 0x4, RZ ;  /* 0x048000003b447989 */ /* 0x000e2400000000ff */
[----:B0-----:R-:W-:-:S05]  /*3270*/  @P0 IMAD.IADD R68, R59, 0x1, R68 ;  /* 0x000000013b440824 */ /* 0x001fca00078e0244 */
[----:B------:R-:W0:Y:S02]  /*3280*/  SHFL.UP P0, R61, R68, 0x8, RZ ;  /* 0x05000000443d7989 */ /* 0x000e2400000000ff */
[----:B0-----:R-:W-:-:S05]  /*3290*/  @P0 IMAD.IADD R61, R68, 0x1, R61 ;  /* 0x00000001443d0824 */ /* 0x001fca00078e023d */
[----:B------:R0:W1:Y:S02]  /*32a0*/  SHFL.UP P0, R70, R61, 0x10, RZ ;  /* 0x060000003d467989 */ /* 0x00006400000000ff */
.L_x_120:
[----:B-1----:R-:W-:-:S04]  /*32b0*/  @P0 IMAD.IADD R70, R61, 0x1, R70 ;  /* 0x000000013d460824 */ /* 0x002fc800078e0246 */
[----:B------:R-:W-:-:S04]  /*32c0*/  IMAD.IADD R57, R70, 0x1, -R57 ;  /* 0x0000000146397824 */ /* 0x000fc800078e0a39 */
[----:B------:R-:W-:Y:S01]  /*32d0*/  IMAD.IADD R55, R55, 0x1, R57 ;  /* 0x0000000137377824 */ /* 0x000fe200078e0239 */
[----:B------:R1:W-:Y:S03]  /*32e0*/  STS [R6+0x3410], R57 ;  /* 0x0034103906007388 */ /* 0x0003e60000000800 */
        /* <DEDUP_REMOVED lines=19> */
[----:B------:R1:W-:Y:S04]  /*3420*/  STS [R6+0x3438], R50 ;  /* 0x0034383206007388 */ /* 0x0003e80000000800 */
[----:B------:R1:W-:Y:S02]  /*3430*/  STS [R6+0x343c], R7 ;  /* 0x00343c0706007388 */ /* 0x0003e40000000800 */
.L_x_29:
[----:B------:R-:W-:Y:S05]  /*3440*/  WARPSYNC.ALL ;  /* 0x0000000000007948 */ /* 0x000fea0003800000 */
[----:B------:R-:W-:Y:S01]  /*3450*/  BAR.SYNC.DEFER_BLOCKING 0x0 ;  /* 0x0000000000007b1d */ /* 0x000fe20000010000 */
[----:B------:R-:W-:-:S05]  /*3460*/  ISETP.NE.AND P0, PT, R58, RZ, PT ;  /* 0x000000ff3a00720c */ /* 0x000fca0003f05270 */
[----:B------:R-:W-:Y:S01]  /*3470*/  BSSY.RECONVERGENT B0, `(.L_x_31) ;  /* 0x0000027000007945 */ /* 0x000fe20003800200 */
[----:B0-----:R-:W0:Y:S07]  /*3480*/  LDS R35, [R35+0x3410] ;  /* 0x0034100023237984 */ /* 0x001e2e0000000800 */
[----:B------:R-:W-:Y:S05]  /*3490*/  @P0 BRA `(.L_x_32) ;  /* 0x0000000000900947 */ /* 0x000fea0003800000 */
[----:B-1----:R-:W0:Y:S04]  /*34a0*/  LDS R6, [R22] ;  /* 0x0000000016067984 */ /* 0x002e280000000800 */
        /* <DEDUP_REMOVED lines=8> */
[----:B------:R-:W5:Y:S04]  /*3530*/  LDS R72, [R22+0x2400] ;  /* 0x0024000016487984 */ /* 0x000f680000000800 */
[----:B------:R-:W5:Y:S01]  /*3540*/  LDS R74, [R22+0x2800] ;  /* 0x00280000164a7984 */ /* 0x000f620000000800 */
[----:B0-----:R-:W-:-:S03]  /*3550*/  IMAD.IADD R7, R35, 0x1, R6 ;  /* 0x0000000123077824 */ /* 0x001fc600078e0206 */
[----:B------:R-:W0:Y:S01]  /*3560*/  LDS R76, [R22+0x2c00] ;  /* 0x002c0000164c7984 */ /* 0x000e220000000800 */
[C---:B-1----:R-:W-:Y:S02]  /*3570*/  IMAD.IADD R47, R35.reuse, 0x1, R50 ;  /* 0x00000001232f7824 */ /* 0x042fe400078e0232 */
[C---:B--2---:R-:W-:Y:S01]  /*3580*/  IMAD.IADD R49, R35.reuse, 0x1, R56 ;  /* 0x0000000123317824 */ /* 0x044fe200078e0238 */
[----:B------:R1:W-:Y:S01]  /*3590*/  STS [R22], R7 ;  /* 0x0000000716007388 */ /* 0x0003e20000000800 */
        /* <DEDUP_REMOVED lines=8> */
[----:B-1----:R-:W-:-:S03]  /*3620*/  IMAD.IADD R7, R35, 0x1, R68 ;  /* 0x0000000123077824 */ /* 0x002fc600078e0244 */
[----:B------:R4:W-:Y:S01]  /*3630*/  STS [R22+0x1400], R55 ;  /* 0x0014003716007388 */ /* 0x0009e20000000800 */
[----:B--2---:R-:W-:-:S03]  /*3640*/  IMAD.IADD R47, R35, 0x1, R70 ;  /* 0x00000001232f7824 */ /* 0x004fc600078e0246 */
[----:B------:R4:W-:Y:S01]  /*3650*/  STS [R22+0x1800], R57 ;  /* 0x0018003916007388 */ /* 0x0009e20000000800 */
[----:B---3--:R-:W-:-:S03]  /*3660*/  IMAD.IADD R49, R35, 0x1, R72 ;  /* 0x0000000123317824 */ /* 0x008fc600078e0248 */
[----:B------:R4:W-:Y:S01]  /*3670*/  STS [R22+0x1c00], R7 ;  /* 0x001c000716007388 */ /* 0x0009e20000000800 */
[----:B------:R-:W-:-:S03]  /*3680*/  IMAD.IADD R59, R35, 0x1, R74 ;  /* 0x00000001233b7824 */ /* 0x000fc600078e024a */
[----:B------:R4:W-:Y:S01]  /*3690*/  STS [R22+0x2000], R47 ;  /* 0x0020002f16007388 */ /* 0x0009e20000000800 */
[----:B0-----:R-:W-:-:S03]  /*36a0*/  IMAD.IADD R61, R35, 0x1, R76 ;  /* 0x00000001233d7824 */ /* 0x001fc600078e024c */
[----:B------:R4:W-:Y:S04]  /*36b0*/  STS [R22+0x2400], R49 ;  /* 0x0024003116007388 */ /* 0x0009e80000000800 */
[----:B------:R4:W-:Y:S04]  /*36c0*/  STS [R22+0x2800], R59 ;  /* 0x0028003b16007388 */ /* 0x0009e80000000800 */
[----:B------:R4:W-:Y:S02]  /*36d0*/  STS [R22+0x2c00], R61 ;  /* 0x002c003d16007388 */ /* 0x0009e40000000800 */
.L_x_32:
[----:B------:R-:W-:Y:S05]  /*36e0*/  BSYNC.RECONVERGENT B0 ;  /* 0x0000000000007941 */ /* 0x000fea0003800200 */
.L_x_31:
[----:B------:R-:W-:Y:S01]  /*36f0*/  BAR.SYNC.DEFER_BLOCKING 0x0 ;  /* 0x0000000000007b1d */ /* 0x000fe20000010000 */
[----:B------:R-:W-:Y:S01]  /*3700*/  R2P PR, R45, 0x7f ;  /* 0x0000007f2d007804 */ /* 0x000fe20000000000 */
[----:B-1----:R-:W-:-:S04]  /*3710*/  IMAD.MOV.U32 R60, RZ, RZ, RZ ;  /* 0x000000ffff3c7224 */ /* 0x002fc800078e00ff */
[----:B------:R-:W-:Y:S08]  /*3720*/  BSSY.RECONVERGENT B0, `(.L_x_33) ;  /* 0x0000024000007945 */ /* 0x000ff00003800200 */
[----:B------:R-:W-:Y:S02]  /*3730*/  VOTE.ANY R6, PT, P0 ;  /* 0x0000000000067806 */ /* 0x000fe400000e0100 */
[----:B----4-:R-:W-:-:S02]  /*3740*/  VOTE.ANY R7, PT, P1 ;  /* 0x0000000000077806 */ /* 0x010fc400008e0100 */
[----:B------:R-:W-:Y:S02]  /*3750*/  @!P0 LOP3.LUT R6, RZ, R6, RZ, 0x33, !PT ;  /* 0x00000006ff068212 */ /* 0x000fe400078e33ff */
[----:B------:R-:W-:Y:S02]  /*3760*/  VOTE.ANY R47, PT, P2 ;  /* 0x00000000002f7806 */ /* 0x000fe400010e0100 */
[----:B------:R-:W-:Y:S02]  /*3770*/  @!P1 LOP3.LUT R7, RZ, R7, RZ, 0x33, !PT ;  /* 0x00000007ff079212 */ /* 0x000fe400078e33ff */
[----:B------:R-:W-:Y:S02]  /*3780*/  VOTE.ANY R49, PT, P3 ;  /* 0x0000000000317806 */ /* 0x000fe400018e0100 */
[----:B------:R-:W-:Y:S02]  /*3790*/  @!P2 LOP3.LUT R47, RZ, R47, RZ, 0x33, !PT ;  /* 0x0000002fff2fa212 */ /* 0x000fe400078e33ff */
[----:B------:R-:W-:-:S02]  /*37a0*/  LOP3.LUT R6, R7, R6, RZ, 0xc0, !PT ;  /* 0x0000000607067212 */ /* 0x000fc400078ec0ff */
[----:B------:R-:W-:Y:S02]  /*37b0*/  @!P3 LOP3.LUT R49, RZ, R49, RZ, 0x33, !PT ;  /* 0x00000031ff31b212 */ /* 0x000fe400078e33ff */
[----:B------:R-:W-:Y:S02]  /*37c0*/  LOP3.LUT R6, R47, R6, RZ, 0xc0, !PT ;  /* 0x000000062f067212 */ /* 0x000fe400078ec0ff */
[----:B------:R-:W-:Y:S02]  /*37d0*/  VOTE.ANY R7, PT, P4 ;  /* 0x0000000000077806 */ /* 0x000fe400020e0100 */
[----:B------:R-:W-:Y:S02]  /*37e0*/  LOP3.LUT R6, R49, R6, RZ, 0xc0, !PT ;  /* 0x0000000631067212 */ /* 0x000fe400078ec0ff */
[----:B------:R-:W-:Y:S02]  /*37f0*/  @!P4 LOP3.LUT R7, RZ, R7, RZ, 0x33, !PT ;  /* 0x00000007ff07c212 */ /* 0x000fe400078e33ff */
[----:B------:R-:W-:-:S02]  /*3800*/  VOTE.ANY R47, PT, P5 ;  /* 0x00000000002f7806 */ /* 0x000fc400028e0100 */
[----:B------:R-:W-:Y:S01]  /*3810*/  LOP3.LUT R6, R7, R6, RZ, 0xc0, !PT ;  /* 0x0000000607067212 */ /* 0x000fe200078ec0ff */
[----:B------:R-:W-:Y:S01]  /*3820*/  IMAD.SHL.U32 R7, R3, 0x20, RZ ;  /* 0x0000002003077824 */ /* 0x000fe200078e00ff */
[----:B------:R-:W-:Y:S02]  /*3830*/  LOP3.LUT P0, RZ, R45, 0x80, RZ, 0xc0, !PT ;  /* 0x000000802dff7812 */ /* 0x000fe4000780c0ff */
[----:B------:R-:W-:Y:S02]  /*3840*/  @!P5 LOP3.LUT R47, RZ, R47, RZ, 0x33, !PT ;  /* 0x0000002fff2fd212 */ /* 0x000fe400078e33ff */
[----:B------:R-:W-:Y:S02]  /*3850*/  VOTE.ANY R50, PT, P6 ;  /* 0x0000000000327806 */ /* 0x000fe400030e0100 */
[----:B------:R-:W-:Y:S02]  /*3860*/  LOP3.LUT R47, R47, R6, RZ, 0xc0, !PT ;  /* 0x000000062f2f7212 */ /* 0x000fe400078ec0ff */
[----:B------:R-:W1:Y:S01]  /*3870*/  S2R R6, SR_LEMASK ;  /* 0x0000000000067919 */ /* 0x000e620000003a00 */
[----:B------:R-:W-:-:S04]  /*3880*/  @!P6 LOP3.LUT R50, RZ, R50, RZ, 0x33, !PT ;  /* 0x00000032ff32e212 */ /* 0x000fc800078e33ff */
[----:B------:R-:W-:Y:S02]  /*3890*/  VOTE.ANY R56, PT, P0 ;  /* 0x0000000000387806 */ /* 0x000fe400000e0100 */
[----:B------:R-:W-:Y:S02]  /*38a0*/  LOP3.LUT R47, R50, R47, RZ, 0xc0, !PT ;  /* 0x0000002f322f7212 */ /* 0x000fe400078ec0ff */
[----:B------:R-:W-:Y:S02]  /*38b0*/  @!P0 LOP3.LUT R56, RZ, R56, RZ, 0x33, !PT ;  /* 0x00000038ff388212 */ /* 0x000fe400078e33ff */
[----:B------:R-:W-:Y:S02]  /*38c0*/  LOP3.LUT R50, R7, 0x7c00, RZ, 0xc0, !PT ;  /* 0x00007c0007327812 */ /* 0x000fe400078ec0ff */
[----:B------:R-:W-:-:S03]  /*38d0*/  LOP3.LUT R47, R56, R47, RZ, 0xc0, !PT ;  /* 0x0000002f382f7212 */ /* 0x000fc600078ec0ff */
[----:B------:R-:W-:Y:S01]  /*38e0*/  IMAD.IADD R7, R23, 0x1, R50 ;  /* 0x0000000117077824 */ /* 0x000fe200078e0232 */
[----:B------:R-:W2:Y:S01]  /*38f0*/  FLO.U32 R49, R47 ;  /* 0x0000002f00317300 */ /* 0x000ea200000e0000 */
[----:B-1----:R-:W-:Y:S02]  /*3900*/  LOP3.LUT R55, R6, R47, RZ, 0xc0, !PT ;  /* 0x0000002f06377212 */ /* 0x002fe400078ec0ff */
[----:B--2---:R-:W-:-:S05]  /*3910*/  ISETP.NE.AND P0, PT, R0, R49, PT ;  /* 0x000000310000720c */ /* 0x004fca0003f05270 */
[----:B------:R-:W1:Y:S08]  /*3920*/  POPC R55, R55 ;  /* 0x0000003700377309 */ /* 0x000e700000000000 */
[----:B------:R-:W-:Y:S05]  /*3930*/  @P0 BRA `(.L_x_34) ;  /* 0x0000000000080947 */ /* 0x000fea0003800000 */
[----:B------:R-:W-:-:S06]  /*3940*/  IMAD R60, R45, 0x4, R7 ;  /* 0x000000042d3c7824 */ /* 0x000fcc00078e0207 */
[----:B-1----:R2:W3:Y:S02]  /*3950*/  ATOMS.ADD R60, [R60], R55 ;  /* 0x000000373c3c738c */ /* 0x0024e40000000000 */
.L_x_34:
[----:B------:R-:W-:Y:S05]  /*3960*/  BSYNC.RECONVERGENT B0 ;  /* 0x0000000000007941 */ /* 0x000fea0003800200 */
.L_x_33:
[----:B------:R-:W-:Y:S01]  /*3970*/  R2P PR, R52, 0x7f ;  /* 0x0000007f34007804 */ /* 0x000fe20000000000 */
[----:B---3--:R3:W4:Y:S01]  /*3980*/  SHFL.IDX PT, R60, R60, R49, 0x1f ;  /* 0x00001f313c3c7589 */ /* 0x00872200000e0000 */
[----:B------:R-:W-:Y:S11]  /*3990*/  BSSY.RECONVERGENT B0, `(.L_x_35) ;  /* 0x0000021000007945 */ /* 0x000ff60003800200 */
[----:B------:R-:W-:-:S02]  /*39a0*/  VOTE.ANY R45, PT, P0 ;  /* 0x00000000002d7806 */ /* 0x000fc400000e0100 */
[----:B------:R-:W-:Y:S02]  /*39b0*/  VOTE.ANY R50, PT, P1 ;  /* 0x0000000000327806 */ /* 0x000fe400008e0100 */
[----:B------:R-:W-:Y:S02]  /*39c0*/  @!P0 LOP3.LUT R45, RZ, R45, RZ, 0x33, !PT ;  /* 0x0000002dff2d8212 */ /* 0x000fe400078e33ff */
[----:B------:R-:W-:Y:S02]  /*39d0*/  VOTE.ANY R56, PT, P2 ;  /* 0x0000000000387806 */ /* 0x000fe400010e0100 */
[----:B------:R-:W-:Y:S02]  /*39e0*/  @!P1 LOP3.LUT R50, RZ, R50, RZ, 0x33, !PT ;  /* 0x00000032ff329212 */ /* 0x000fe400078e33ff */
[----:B------:R-:W-:Y:S02]  /*39f0*/  @!P2 LOP3.LUT R56, RZ, R56, RZ, 0x33, !PT ;  /* 0x00000038ff38a212 */ /* 0x000fe400078e33ff */
[----:B------:R-:W-:-:S02]  /*3a00*/  LOP3.LUT R45, R50, R45, RZ, 0xc0, !PT ;  /* 0x0000002d322d7212 */ /* 0x000fc400078ec0ff */
[----:B------:R-:W-:Y:S02]  /*3a10*/  VOTE.ANY R50, PT, P3 ;  /* 0x0000000000327806 */ /* 0x000fe400018e0100 */
[----:B------:R-:W-:Y:S02]  /*3a20*/  LOP3.LUT R45, R56, R45, RZ, 0xc0, !PT ;  /* 0x0000002d382d7212 */ /* 0x000fe400078ec0ff */
[----:B------:R-:W-:Y:S02]  /*3a30*/  LOP3.LUT P0, RZ, R52, 0x80, RZ, 0xc0, !PT ;  /* 0x0000008034ff7812 */ /* 0x000fe4000780c0ff */
[----:B------:R-:W-:Y:S02]  /*3a40*/  VOTE.ANY R56, PT, P4 ;  /* 0x0000000000387806 */ /* 0x000fe400020e0100 */
[----:B------:R-:W-:Y:S02]  /*3a50*/  @!P3 LOP3.LUT R50, RZ, R50, RZ, 0x33, !PT ;  /* 0x00000032ff32b212 */ /* 0x000fe400078e33ff */
[----:B------:R-:W-:-:S02]  /*3a60*/  @!P4 LOP3.LUT R56, RZ, R56, RZ, 0x33, !PT ;  /* 0x00000038ff38c212 */ /* 0x000fc400078e33ff */
[----:B------:R-:W-:Y:S02]  /*3a70*/  LOP3.LUT R45, R50, R45, RZ, 0xc0, !PT ;  /* 0x0000002d322d7212 */ /* 0x000fe400078ec0ff */
[----:B------:R-:W-:Y:S02]  /*3a80*/  VOTE.ANY R50, PT, P5 ;  /* 0x0000000000327806 */ /* 0x000fe400028e0100 */
[----:B------:R-:W-:Y:S02]  /*3a90*/  LOP3.LUT R45, R56, R45, RZ, 0xc0, !PT ;  /* 0x0000002d382d7212 */ /* 0x000fe400078ec0ff */
[----:B------:R-:W-:Y:S02]  /*3aa0*/  VOTE.ANY R56, PT, P6 ;  /* 0x0000000000387806 */ /* 0x000fe400030e0100 */
[----:B------:R-:W-:Y:S02]  /*3ab0*/  @!P5 LOP3.LUT R50, RZ, R50, RZ, 0x33, !PT ;  /* 0x00000032ff32d212 */ /* 0x000fe400078e33ff */
[----:B------:R-:W-:-:S02]  /*3ac0*/  VOTE.ANY R62, PT, P0 ;  /* 0x00000000003e7806 */ /* 0x000fc400000e0100 */
[----:B------:R-:W-:Y:S02]  /*3ad0*/  @!P6 LOP3.LUT R56, RZ, R56, RZ, 0x33, !PT ;  /* 0x00000038ff38e212 */ /* 0x000fe400078e33ff */
[----:B------:R-:W-:Y:S02]  /*3ae0*/  LOP3.LUT R45, R50, R45, RZ, 0xc0, !PT ;  /* 0x0000002d322d7212 */ /* 0x000fe400078ec0ff */
[----:B------:R-:W-:Y:S02]  /*3af0*/  @!P0 LOP3.LUT R62, RZ, R62, RZ, 0x33, !PT ;  /* 0x0000003eff3e8212 */ /* 0x000fe400078e33ff */
[----:B------:R-:W-:-:S04]  /*3b00*/  LOP3.LUT R45, R56, R45, RZ, 0xc0, !PT ;  /* 0x0000002d382d7212 */ /* 0x000fc800078ec0ff */
[----:B------:R-:W-:Y:S01]  /*3b10*/  LOP3.LUT R45, R62, R45, RZ, 0xc0, !PT ;  /* 0x0000002d3e2d7212 */ /* 0x000fe200078ec0ff */
[----:B------:R-:W-:-:S03]  /*3b20*/  IMAD.MOV.U32 R62, RZ, RZ, RZ ;  /* 0x000000ffff3e7224 */ /* 0x000fc600078e00ff */
[----:B------:R-:W5:Y:S01]  /*3b30*/  FLO.U32 R47, R45 ;  /* 0x0000002d002f7300 */ /* 0x000f6200000e0000 */
[----:B------:R-:W-:-:S07]  /*3b40*/  LOP3.LUT R57, R6, R45, RZ, 0xc0, !PT ;  /* 0x0000002d06397212 */ /* 0x000fce00078ec0ff */
[----:B------:R-:W0:Y:S01]  /*3b50*/  POPC R57, R57 ;  /* 0x0000003900397309 */ /* 0x000e220000000000 */
[----:B-----5:R-:W-:-:S13]  /*3b60*/  ISETP.NE.AND P0, PT, R0, R47, PT ;  /* 0x0000002f0000720c */ /* 0x020fda0003f05270 */
[----:B0--34-:R-:W-:Y:S05]  /*3b70*/  @P0 BRA `(.L_x_36) ;  /* 0x0000000000080947 */ /* 0x019fea0003800000 */
[----:B------:R-:W-:-:S05]  /*3b80*/  IMAD R52, R52, 0x4, R7 ;  /* 0x0000000434347824 */ /* 0x000fca00078e0207 */
[----:B------:R0:W3:Y:S02]  /*3b90*/  ATOMS.ADD R62, [R52], R57 ;  /* 0x00000039343e738c */ /* 0x0000e40000000000 */
.L_x_36:
[----:B------:R-:W-:Y:S05]  /*3ba0*/  BSYNC.RECONVERGENT B0 ;  /* 0x0000000000007941 */ /* 0x000fea0003800200 */
.L_x_35:
[----:B------:R-:W-:Y:S01]  /*3bb0*/  R2P PR, R54, 0x7f ;  /* 0x0000007f36007804 */ /* 0x000fe20000000000 */
[----:B---3--:R3:W4:Y:S01]  /*3bc0*/  SHFL.IDX PT, R62, R62, R47, 0x1f ;  /* 0x00001f2f3e3e7589 */ /* 0x00872200000e0000 */
[----:B------:R-:W-:Y:S01]  /*3bd0*/  BSSY.RECONVERGENT B0, `(.L_x_37) ;  /* 0x0000021000007945 */ /* 0x000fe20003800200 */
[----:B------:R-:W-:-:S10]  /*3be0*/  IMAD.MOV.U32 R56, RZ, RZ, RZ ;  /* 0x000000ffff387224 */ /* 0x000fd400078e00ff */
[----:B------:R-:W-:Y:S02]  /*3bf0*/  VOTE.ANY R45, PT, P0 ;  /* 0x00000000002d7806 */ /* 0x000fe400000e0100 */
[----:B------:R-:W-:Y:S02]  /*3c00*/  VOTE.ANY R50, PT, P1 ;  /* 0x0000000000327806 */ /* 0x000fe400008e0100 */
[----:B------:R-:W-:Y:S02]  /*3c10*/  @!P0 LOP3.LUT R45, RZ, R45, RZ, 0x33, !PT ;  /* 0x0000002dff2d8212 */ /* 0x000fe400078e33ff */
[----:B------:R-:W-:Y:S02]  /*3c20*/  @!P1 LOP3.LUT R50, RZ, R50, RZ, 0x33, !PT ;  /* 0x00000032ff329212 */ /* 0x000fe400078e33ff */
[----:B0-----:R-:W-:Y:S02]  /*3c30*/  VOTE.ANY R52, PT, P2 ;  /* 0x0000000000347806 */ /* 0x001fe400010e0100 */
[----:B------:R-:W-:-:S02]  /*3c40*/  LOP3.LUT R45, R50, R45, RZ, 0xc0, !PT ;  /* 0x0000002d322d7212 */ /* 0x000fc400078ec0ff */
[----:B------:R-:W-:Y:S02]  /*3c50*/  VOTE.ANY R50, PT, P3 ;  /* 0x0000000000327806 */ /* 0x000fe400018e0100 */
[----:B------:R-:W-:Y:S02]  /*3c60*/  @!P2 LOP3.LUT R52, RZ, R52, RZ, 0x33, !PT ;  /* 0x00000034ff34a212 */ /* 0x000fe400078e33ff */
[----:B------:R-:W-:Y:S02]  /*3c70*/  @!P3 LOP3.LUT R50, RZ, R50, RZ, 0x33, !PT ;  /* 0x00000032ff32b212 */ /* 0x000fe400078e33ff */
[----:B------:R-:W-:Y:S02]  /*3c80*/  LOP3.LUT R45, R52, R45, RZ, 0xc0, !PT ;  /* 0x0000002d342d7212 */ /* 0x000fe400078ec0ff */
[----:B------:R-:W-:Y:S02]  /*3c90*/  LOP3.LUT P0, RZ, R54, 0x80, RZ, 0xc0, !PT ;  /* 0x0000008036ff7812 */ /* 0x000fe4000780c0ff */
[----:B------:R-:W-:-:S02]  /*3ca0*/  VOTE.ANY R52, PT, P4 ;  /* 0x0000000000347806 */ /* 0x000fc400020e0100 */
[----:B------:R-:W-:Y:S02]  /*3cb0*/  LOP3.LUT R45, R50, R45, RZ, 0xc0, !PT ;  /* 0x0000002d322d7212 */ /* 0x000fe400078ec0ff */
[----:B------:R-:W-:Y:S02]  /*3cc0*/  VOTE.ANY R50, PT, P5 ;  /* 0x0000000000327806 */ /* 0x000fe400028e0100 */
[----:B------:R-:W-:Y:S02]  /*3cd0*/  @!P4 LOP3.LUT R52, RZ, R52, RZ, 0x33, !PT ;  /* 0x00000034ff34c212 */ /* 0x000fe400078e33ff */
[----:B------:R-:W-:Y:S02]  /*3ce0*/  @!P5 LOP3.LUT R50, RZ, R50, RZ, 0x33, !PT ;  /* 0x00000032ff32d212 */ /* 0x000fe400078e33ff */
[----:B------:R-:W-:Y:S02]  /*3cf0*/  LOP3.LUT R45, R52, R45, RZ, 0xc0, !PT ;  /* 0x0000002d342d7212 */ /* 0x000fe400078ec0ff */
[----:B------:R-:W-:-:S02]  /*3d00*/  VOTE.ANY R52, PT, P6 ;  /* 0x0000000000347806 */ /* 0x000fc400030e0100 */
[----:B------:R-:W-:Y:S02]  /*3d10*/  LOP3.LUT R45, R50, R45, RZ, 0xc0, !PT ;  /* 0x0000002d322d7212 */ /* 0x000fe400078ec0ff */
[----:B------:R-:W-:Y:S02]  /*3d20*/  VOTE.ANY R50, PT, P0 ;  /* 0x0000000000327806 */ /* 0x000fe400000e0100 */
[----:B------:R-:W-:Y:S02]  /*3d30*/  @!P6 LOP3.LUT R52, RZ, R52, RZ, 0x33, !PT ;  /* 0x00000034ff34e212 */ /* 0x000fe400078e33ff */
[----:B------:R-:W-:Y:S02]  /*3d40*/  @!P0 LOP3.LUT R50, RZ, R50, RZ, 0x33, !PT ;  /* 0x00000032ff328212 */ /* 0x000fe400078e33ff */
[----:B------:R-:W-:-:S04]  /*3d50*/  LOP3.LUT R45, R52, R45, RZ, 0xc0, !PT ;  /* 0x0000002d342d7212 */ /* 0x000fc800078ec0ff */
[----:B------:R-:W-:-:S04]  /*3d60*/  LOP3.LUT R45, R50, R45, RZ, 0xc0, !PT ;  /* 0x0000002d322d7212 */ /* 0x000fc800078ec0ff */
[----:B------:R-:W0:Y:S01]  /*3d70*/  FLO.U32 R49, R45 ;  /* 0x0000002d00317300 */ /* 0x000e2200000e0000 */
[----:B------:R-:W-:-:S07]  /*3d80*/  LOP3.LUT R51, R6, R45, RZ, 0xc0, !PT ;  /* 0x0000002d06337212 */ /* 0x000fce00078ec0ff */
[----:B------:R-:W1:Y:S01]  /*3d90*/  POPC R51, R51 ;  /* 0x0000003300337309 */ /* 0x000e620000000000 */
[----:B0-----:R-:W-:-:S13]  /*3da0*/  ISETP.NE.AND P0, PT, R0, R49, PT ;  /* 0x000000310000720c */ /* 0x001fda0003f05270 */
[----:B-1-34-:R-:W-:Y:S05]  /*3db0*/  @P0 BRA `(.L_x_38) ;  /* 0x0000000000080947 */ /* 0x01afea0003800000 */
[----:B------:R-:W-:-:S05]  /*3dc0*/  IMAD R54, R54, 0x4, R7 ;  /* 0x0000000436367824 */ /* 0x000fca00078e0207 */
[----:B------:R0:W1:Y:S02]  /*3dd0*/  ATOMS.ADD R56, [R54], R51 ;  /* 0x000000333638738c */ /* 0x0000640000000000 */
.L_x_38:
[----:B------:R-:W-:Y:S05]  /*3de0*/  BSYNC.RECONVERGENT B0 ;  /* 0x0000000000007941 */ /* 0x000fea0003800200 */
.L_x_37:
[----:B------:R-:W-:Y:S01]  /*3df0*/  R2P PR, R48, 0x7f ;  /* 0x0000007f30007804 */ /* 0x000fe20000000000 */
[----:B-1----:R1:W3:Y:S01]  /*3e00*/  SHFL.IDX PT, R56, R56, R49, 0x1f ;  /* 0x00001f3138387589 */ /* 0x0022e200000e0000 */
[----:B------:R-:W-:Y:S11]  /*3e10*/  BSSY.RECONVERGENT B0, `(.L_x_39) ;  /* 0x0000021000007945 */ /* 0x000ff60003800200 */
[----:B------:R-:W-:-:S02]  /*3e20*/  VOTE.ANY R45, PT, P0 ;  /* 0x00000000002d7806 */ /* 0x000fc400000e0100 */
[----:B------:R-:W-:Y:S02]  /*3e30*/  VOTE.ANY R50, PT, P1 ;  /* 0x0000000000327806 */ /* 0x000fe400008e0100 */
[----:B------:R-:W-:Y:S02]  /*3e40*/  @!P0 LOP3.LUT R45, RZ, R45, RZ, 0x33, !PT ;  /* 0x0000002dff2d8212 */ /* 0x000fe400078e33ff */
[----:B------:R-:W-:Y:S02]  /*3e50*/  @!P1 LOP3.LUT R50, RZ, R50, RZ, 0x33, !PT ;  /* 0x00000032ff329212 */ /* 0x000fe400078e33ff */
[----:B------:R-:W-:Y:S02]  /*3e60*/  VOTE.ANY R52, PT, P2 ;  /* 0x0000000000347806 */ /* 0x000fe400010e0100 */
[----:B------:R-:W-:Y:S02]  /*3e70*/  LOP3.LUT R45, R50, R45, RZ, 0xc0, !PT ;  /* 0x0000002d322d7212 */ /* 0x000fe400078ec0ff */
[----:B------:R-:W-:-:S02]  /*3e80*/  @!P2 LOP3.LUT R52, RZ, R52, RZ, 0x33, !PT ;  /* 0x00000034ff34a212 */ /* 0x000fc400078e33ff */
[----:B------:R-:W-:Y:S02]  /*3e90*/  VOTE.ANY R50, PT, P3 ;  /* 0x0000000000327806 */ /* 0x000fe400018e0100 */
[----:B------:R-:W-:Y:S02]  /*3ea0*/  LOP3.LUT R45, R52, R45, RZ, 0xc0, !PT ;  /* 0x0000002d342d7212 */ /* 0x000fe400078ec0ff */
[----:B------:R-:W-:Y:S02]  /*3eb0*/  @!P3 LOP3.LUT R50, RZ, R50, RZ, 0x33, !PT ;  /* 0x00000032ff32b212 */ /* 0x000fe400078e33ff */
[----:B------:R-:W-:Y:S02]  /*3ec0*/  LOP3.LUT P0, RZ, R48, 0x80, RZ, 0xc0, !PT ;  /* 0x0000008030ff7812 */ /* 0x000fe4000780c0ff */
[----:B------:R-:W-:Y:S02]  /*3ed0*/  LOP3.LUT R45, R50, R45, RZ, 0xc0, !PT ;  /* 0x0000002d322d7212 */ /* 0x000fe400078ec0ff */
[----:B------:R-:W-:-:S02]  /*3ee0*/  VOTE.ANY R50, PT, P4 ;  /* 0x0000000000327806 */ /* 0x000fc400020e0100 */
[----:B------:R-:W-:Y:S02]  /*3ef0*/  VOTE.ANY R52, PT, P5 ;  /* 0x0000000000347806 */ /* 0x000fe400028e0100 */
[----:B------:R-:W-:Y:S02]  /*3f00*/  @!P4 LOP3.LUT R50, RZ, R50, RZ, 0x33, !PT ;  /* 0x00000032ff32c212 */ /* 0x000fe400078e33ff */
[----:B------:R-:W-:Y:S02]  /*3f10*/  @!P5 LOP3.LUT R52, RZ, R52, RZ, 0x33, !PT ;  /* 0x00000034ff34d212 */ /* 0x000fe400078e33ff */
[----:B------:R-:W-:Y:S02]  /*3f20*/  LOP3.LUT R45, R50, R45, RZ, 0xc0, !PT ;  /* 0x0000002d322d7212 */ /* 0x000fe400078ec0ff */
[----:B------:R-:W-:Y:S02]  /*3f30*/  VOTE.ANY R50, PT, P6 ;  /* 0x0000000000327806 */ /* 0x000fe400030e0100 */
[----:B------:R-:W-:-:S02]  /*3f40*/  LOP3.LUT R45, R52, R45, RZ, 0xc0, !PT ;  /* 0x0000002d342d7212 */ /* 0x000fc400078ec0ff */
[----:B------:R-:W-:Y:S02]  /*3f50*/  @!P6 LOP3.LUT R50, RZ, R50, RZ, 0x33, !PT ;  /* 0x00000032ff32e212 */ /* 0x000fe400078e33ff */
[----:B------:R-:W-:Y:S02]  /*3f60*/  VOTE.ANY R52, PT, P0 ;  /* 0x0000000000347806 */ /* 0x000fe400000e0100 */
[----:B------:R-:W-:Y:S01]  /*3f70*/  LOP3.LUT R45, R50, R45, RZ, 0xc0, !PT ;  /* 0x0000002d322d7212 */ /* 0x000fe200078ec0ff */
[----:B------:R-:W-:Y:S01]  /*3f80*/  IMAD.MOV.U32 R50, RZ, RZ, RZ ;  /* 0x000000ffff327224 */ /* 0x000fe200078e00ff */
[----:B------:R-:W-:-:S04]  /*3f90*/  @!P0 LOP3.LUT R52, RZ, R52, RZ, 0x33, !PT ;  /* 0x00000034ff348212 */ /* 0x000fc800078e33ff */
[----:B------:R-:W-:-:S04]  /*3fa0*/  LOP3.LUT R45, R52, R45, RZ, 0xc0, !PT ;  /* 0x0000002d342d7212 */ /* 0x000fc800078ec0ff */
[----:B------:R-:W4:Y:S01]  /*3fb0*/  FLO.U32 R53, R45 ;  /* 0x0000002d00357300 */ /* 0x000f2200000e0000 */
[----:B------:R-:W-:-:S07]  /*3fc0*/  LOP3.LUT R47, R6, R45, RZ, 0xc0, !PT ;  /* 0x0000002d062f7212 */ /* 0x000fce00078ec0ff */
[----:B------:R-:W0:Y:S01]  /*3fd0*/  POPC R47, R47 ;  /* 0x0000002f002f7309 */ /* 0x000e220000000000 */
[----:B----4-:R-:W-:-:S13]  /*3fe0*/  ISETP.NE.AND P0, PT, R0, R53, PT ;  /* 0x000000350000720c */ /* 0x010fda0003f05270 */
[----:B01-3--:R-:W-:Y:S05]  /*3ff0*/  @P0 BRA `(.L_x_40) ;  /* 0x0000000000080947 */ /* 0x00bfea0003800000 */
[----:B------:R-:W-:-:S05]  /*4000*/  IMAD R48, R48, 0x4, R7 ;  /* 0x0000000430307824 */ /* 0x000fca00078e0207 */
[----:B------:R0:W1:Y:S02]  /*4010*/  ATOMS.ADD R50, [R48], R47 ;  /* 0x0000002f3032738c */ /* 0x0000640000000000 */
.L_x_40:
[----:B------:R-:W-:Y:S05]  /*4020*/  BSYNC.RECONVERGENT B0 ;  /* 0x0000000000007941 */ /* 0x000fea0003800200 */
.L_x_39:
[----:B------:R-:W-:Y:S01]  /*4030*/  R2P PR, R46, 0x7f ;  /* 0x0000007f2e007804 */ /* 0x000fe20000000000 */
[----:B-1----:R1:W3:Y:S01]  /*4040*/  SHFL.IDX PT, R50, R50, R53, 0x1f ;  /* 0x00001f3532327589 */ /* 0x0022e200000e0000 */
[----:B------:R-:W-:Y:S11]  /*4050*/  BSSY.RECONVERGENT B0, `(.L_x_41) ;  /* 0x0000021000007945 */ /* 0x000ff60003800200 */
[----:B------:R-:W-:-:S02]  /*4060*/  VOTE.ANY R45, PT, P0 ;  /* 0x00000000002d7806 */ /* 0x000fc400000e0100 */
[----:B0-----:R-:W-:Y:S02]  /*4070*/  VOTE.ANY R48, PT, P1 ;  /* 0x0000000000307806 */ /* 0x001fe400008e0100 */
[----:B------:R-:W-:Y:S02]  /*4080*/  @!P0 LOP3.LUT R45, RZ, R45, RZ, 0x33, !PT ;  /* 0x0000002dff2d8212 */ /* 0x000fe400078e33ff */
[----:B------:R-:W-:Y:S02]  /*4090*/  @!P1 LOP3.LUT R48, RZ, R48, RZ, 0x33, !PT ;  /* 0x00000030ff309212 */ /* 0x000fe400078e33ff */
[----:B------:R-:W-:Y:S02]  /*40a0*/  LOP3.LUT P0, RZ, R46, 0x80, RZ, 0xc0, !PT ;  /* 0x000000802eff7812 */ /* 0x000fe4000780c0ff */
[----:B------:R-:W-:Y:S02]  /*40b0*/  LOP3.LUT R45, R48, R45, RZ, 0xc0, !PT ;  /* 0x0000002d302d7212 */ /* 0x000fe400078ec0ff */
[----:B------:R-:W-:-:S04]  /*40c0*/  VOTE.ANY R48, PT, P2 ;  /* 0x0000000000307806 */ /* 0x000fc800010e0100 */
[----:B------:R-:W-:-:S04]  /*40d0*/  @!P2 LOP3.LUT R48, RZ, R48, RZ, 0x33, !PT ;  /* 0x00000030ff30a212 */ /* 0x000fc800078e33ff */
        /* <DEDUP_REMOVED lines=15> */
[----:B------:R-:W-:Y:S01]  /*41d0*/  LOP3.LUT R59, R48, R45, RZ, 0xc0, !PT ;  /* 0x0000002d303b7212 */ /* 0x000fe200078ec0ff */
[----:B------:R-:W-:-:S03]  /*41e0*/  IMAD.MOV.U32 R48, RZ, RZ, RZ ;  /* 0x000000ffff307224 */ /* 0x000fc600078e00ff */
[----:B------:R-:W0:Y:S01]  /*41f0*/  FLO.U32 R49, R59 ;  /* 0x0000003b00317300 */ /* 0x000e2200000e0000 */
[----:B------:R-:W-:-:S07]  /*4200*/  LOP3.LUT R45, R6, R59, RZ, 0xc0, !PT ;  /* 0x0000003b062d7212 */ /* 0x000fce00078ec0ff */
[----:B------:R-:W4:Y:S01]  /*4210*/  POPC R45, R45 ;  /* 0x0000002d002d7309 */ /* 0x000f220000000000 */
[----:B0-----:R-:W-:-:S13]  /*4220*/  ISETP.NE.AND P0, PT, R0, R49, PT ;  /* 0x000000310000720c */ /* 0x001fda0003f05270 */
[----:B-1-34-:R-:W-:Y:S05]  /*4230*/  @P0 BRA `(.L_x_42) ;  /* 0x0000000000080947 */ /* 0x01afea0003800000 */
[----:B------:R-:W-:-:S05]  /*4240*/  IMAD R46, R46, 0x4, R7 ;  /* 0x000000042e2e7824 */ /* 0x000fca00078e0207 */
[----:B------:R0:W1:Y:S02]  /*4250*/  ATOMS.ADD R48, [R46], R45 ;  /* 0x0000002d2e30738c */ /* 0x0000640000000000 */
.L_x_42:
[----:B------:R-:W-:Y:S05]  /*4260*/  BSYNC.RECONVERGENT B0 ;  /* 0x0000000000007941 */ /* 0x000fea0003800200 */
.L_x_41:
[----:B------:R-:W-:Y:S01]  /*4270*/  R2P PR, R44, 0x7f ;  /* 0x0000007f2c007804 */ /* 0x000fe20000000000 */
[----:B-1----:R1:W3:Y:S01]  /*4280*/  SHFL.IDX PT, R48, R48, R49, 0x1f ;  /* 0x00001f3130307589 */ /* 0x0022e200000e0000 */
[----:B------:R-:W-:Y:S01]  /*4290*/  BSSY.RECONVERGENT B0, `(.L_x_43) ;  /* 0x0000021000007945 */ /* 0x000fe20003800200 */
[----:B------:R-:W-:-:S10]  /*42a0*/  IMAD.MOV.U32 R52, RZ, RZ, RZ ;  /* 0x000000ffff347224 */ /* 0x000fd400078e00ff */
[----:B0-----:R-:W-:Y:S02]  /*42b0*/  VOTE.ANY R46, PT, P0 ;  /* 0x00000000002e7806 */ /* 0x001fe400000e0100 */
[----:B------:R-:W-:Y:S02]  /*42c0*/  VOTE.ANY R53, PT, P1 ;  /* 0x0000000000357806 */ /* 0x000fe400008e0100 */
[----:B------:R-:W-:Y:S02]  /*42d0*/  @!P0 LOP3.LUT R46, RZ, R46, RZ, 0x33, !PT ;  /* 0x0000002eff2e8212 */ /* 0x000fe400078e33ff */
[----:B------:R-:W-:Y:S02]  /*42e0*/  @!P1 LOP3.LUT R53, RZ, R53, RZ, 0x33, !PT ;  /* 0x00000035ff359212 */ /* 0x000fe400078e33ff */
[----:B------:R-:W-:Y:S02]  /*42f0*/  LOP3.LUT P0, RZ, R44, 0x80, RZ, 0xc0, !PT ;  /* 0x000000802cff7812 */ /* 0x000fe4000780c0ff */
[----:B------:R-:W-:-:S02]  /*4300*/  LOP3.LUT R46, R53, R46, RZ, 0xc0, !PT ;  /* 0x0000002e352e7212 */ /* 0x000fc400078ec0ff */
        /* <DEDUP_REMOVED lines=17> */
[----:B------:R-:W-:-:S04]  /*4420*/  LOP3.LUT R59, R53, R46, RZ, 0xc0, !PT ;  /* 0x0000002e353b7212 */ /* 0x000fc800078ec0ff */
[----:B------:R-:W0:Y:S01]  /*4430*/  FLO.U32 R53, R59 ;  /* 0x0000003b00357300 */ /* 0x000e2200000e0000 */
[----:B------:R-:W-:-:S07]  /*4440*/  LOP3.LUT R46, R6, R59, RZ, 0xc0, !PT ;  /* 0x0000003b062e7212 */ /* 0x000fce00078ec0ff */
[----:B------:R-:W4:Y:S01]  /*4450*/  POPC R46, R46 ;  /* 0x0000002e002e7309 */ /* 0x000f220000000000 */
[----:B0-----:R-:W-:-:S13]  /*4460*/  ISETP.NE.AND P0, PT, R0, R53, PT ;  /* 0x000000350000720c */ /* 0x001fda0003f05270 */
[----:B-1-34-:R-:W-:Y:S05]  /*4470*/  @P0 BRA `(.L_x_44) ;  /* 0x0000000000080947 */ /* 0x01afea0003800000 */
[----:B------:R-:W-:-:S05]  /*4480*/  IMAD R49, R44, 0x4, R7 ;  /* 0x000000042c317824 */ /* 0x000fca00078e0207 */
[----:B------:R0:W1:Y:S02]  /*4490*/  ATOMS.ADD R52, [R49], R46 ;  /* 0x0000002e3134738c */ /* 0x0000640000000000 */
.L_x_44:
[----:B------:R-:W-:Y:S05]  /*44a0*/  BSYNC.RECONVERGENT B0 ;  /* 0x0000000000007941 */ /* 0x000fea0003800200 */
.L_x_43:
[----:B------:R-:W-:Y:S01]  /*44b0*/  R2P PR, R42, 0x7f ;  /* 0x0000007f2a007804 */ /* 0x000fe20000000000 */
[----:B------:R-:W-:Y:S01]  /*44c0*/  BSSY.RECONVERGENT B0, `(.L_x_45) ;  /* 0x0000022000007945 */ /* 0x000fe20003800200 */
[----:B------:R-:W-:-:S11]  /*44d0*/  IMAD.MOV.U32 R64, RZ, RZ, RZ ;  /* 0x000000ffff407224 */ /* 0x000fd600078e00ff */
[----:B------:R-:W-:Y:S02]  /*44e0*/  VOTE.ANY R44, PT, P0 ;  /* 0x00000000002c7806 */ /* 0x000fe400000e0100 */
[----:B0-----:R-:W-:Y:S02]  /*44f0*/  VOTE.ANY R49, PT, P1 ;  /* 0x0000000000317806 */ /* 0x001fe400008e0100 */
        /* <DEDUP_REMOVED lines=22> */
[----:B-1----:R0:W1:Y:S02]  /*4660*/  SHFL.IDX PT, R49, R52, R53, 0x1f ;  /* 0x00001f3534317589 */ /* 0x00206400000e0000 */
[----:B------:R-:W3:Y:S01]  /*4670*/  FLO.U32 R59, R61 ;  /* 0x0000003d003b7300 */ /* 0x000ee200000e0000 */
[----:B------:R-:W-:-:S07]  /*4680*/  LOP3.LUT R44, R6, R61, RZ, 0xc0, !PT ;  /* 0x0000003d062c7212 */ /* 0x000fce00078ec0ff */
[----:B------:R-:W4:Y:S01]  /*4690*/  POPC R44, R44 ;  /* 0x0000002c002c7309 */ /* 0x000f220000000000 */
[----:B---3--:R-:W-:-:S13]  /*46a0*/  ISETP.NE.AND P0, PT, R0, R59, PT ;  /* 0x0000003b0000720c */ /* 0x008fda0003f05270 */
[----:B01--4-:R-:W-:Y:S05]  /*46b0*/  @P0 BRA `(.L_x_46) ;  /* 0x0000000000080947 */ /* 0x013fea0003800000 */
[----:B------:R-:W-:-:S05]  /*46c0*/  IMAD R53, R42, 0x4, R7 ;  /* 0x000000042a357824 */ /* 0x000fca00078e0207 */
[----:B------:R0:W1:Y:S02]  /*46d0*/  ATOMS.ADD R64, [R53], R44 ;  /* 0x0000002c3540738c */ /* 0x0000640000000000 */
.L_x_46:
[----:B------:R-:W-:Y:S05]  /*46e0*/  BSYNC.RECONVERGENT B0 ;  /* 0x0000000000007941 */ /* 0x000fea0003800200 */
.L_x_45:
        /* <DEDUP_REMOVED lines=35> */
.L_x_48:
[----:B------:R-:W-:Y:S05]  /*4920*/  BSYNC.RECONVERGENT B0 ;  /* 0x0000000000007941 */ /* 0x000fea0003800200 */
.L_x_47:
[----:B------:R-:W-:Y:S01]  /*4930*/  R2P PR, R38, 0x7f ;  /* 0x0000007f26007804 */ /* 0x000fe20000000000 */
[----:B------:R-:W-:Y:S01]  /*4940*/  IMAD.IADD R40, R55, 0x1, R60 ;  /* 0x0000000137287824 */ /* 0x000fe200078e023c */
[----:B------:R-:W-:Y:S01]  /*4950*/  BSSY.RECONVERGENT B0, `(.L_x_49) ;  /* 0x0000022000007945 */ /* 0x000fe20003800200 */
[----:B------:R-:W-:-:S10]  /*4960*/  IMAD.MOV.U32 R60, RZ, RZ, RZ ;  /* 0x000000ffff3c7224 */ /* 0x000fd400078e00ff */
[----:B------:R-:W-:Y:S02]  /*4970*/  VOTE.ANY R52, PT, P0 ;  /* 0x0000000000347806 */ /* 0x000fe400000e0100 */
[----:B--2---:R-:W-:Y:S02]  /*4980*/  VOTE.ANY R55, PT, P1 ;  /* 0x0000000000377806 */ /* 0x004fe400008e0100 */
        /* <DEDUP_REMOVED lines=22> */
[----:B-1----:R1:W2:Y:S02]  /*4af0*/  SHFL.IDX PT, R55, R54, R61, 0x1f ;  /* 0x00001f3d36377589 */ /* 0x0022a400000e0000 */
[----:B0-----:R-:W0:Y:S01]  /*4b00*/  FLO.U32 R59, R63 ;  /* 0x0000003f003b7300 */ /* 0x001e2200000e0000 */
[----:B------:R-:W-:-:S07]  /*4b10*/  LOP3.LUT R52, R6, R63, RZ, 0xc0, !PT ;  /* 0x0000003f06347212 */ /* 0x000fce00078ec0ff */
[----:B------:R-:W3:Y:S01]  /*4b20*/  POPC R52, R52 ;  /* 0x0000003400347309 */ /* 0x000ee20000000000 */
[----:B0-----:R-:W-:-:S13]  /*4b30*/  ISETP.NE.AND P0, PT, R0, R59, PT ;  /* 0x0000003b0000720c */ /* 0x001fda0003f05270 */
[----:B-123--:R-:W-:Y:S05]  /*4b40*/  @P0 BRA `(.L_x_50) ;  /* 0x0000000000080947 */ /* 0x00efea0003800000 */
[----:B------:R-:W-:-:S05]  /*4b50*/  IMAD R61, R38, 0x4, R7 ;  /* 0x00000004263d7824 */ /* 0x000fca00078e0207 */
[----:B------:R0:W1:Y:S02]  /*4b60*/  ATOMS.ADD R60, [R61], R52 ;  /* 0x000000343d3c738c */ /* 0x0000640000000000 */
.L_x_50:
[----:B------:R-:W-:Y:S05]  /*4b70*/  BSYNC.RECONVERGENT B0 ;  /* 0x0000000000007941 */ /* 0x000fea0003800200 */
.L_x_49:
[----:B------:R-:W-:Y:S01]  /*4b80*/  R2P PR, R26, 0x7f ;  /* 0x0000007f1a007804 */ /* 0x000fe20000000000 */
[----:B------:R-:W-:Y:S01]  /*4b90*/  IMAD.IADD R38, R57, 0x1, R62 ;  /* 0x0000000139267824 */ /* 0x000fe200078e023e */
[----:B------:R-:W-:Y:S01]  /*4ba0*/  BSSY.RECONVERGENT B0, `(.L_x_51) ;  /* 0x0000022000007945 */ /* 0x000fe20003800200 */
[----:B------:R-:W-:-:S10]  /*4bb0*/  IMAD.MOV.U32 R62, RZ, RZ, RZ ;  /* 0x000000ffff3e7224 */ /* 0x000fd400078e00ff */
[----:B------:R-:W-:Y:S02]  /*4bc0*/  VOTE.ANY R54, PT, P0 ;  /* 0x0000000000367806 */ /* 0x000fe400000e0100 */
        /* <DEDUP_REMOVED lines=31> */
.L_x_52:
[----:B------:R-:W-:Y:S05]  /*4dc0*/  BSYNC.RECONVERGENT B0 ;  /* 0x0000000000007941 */ /* 0x000fea0003800200 */
.L_x_51:
[----:B------:R-:W-:Y:S01]  /*4dd0*/  R2P PR, R16, 0x7f ;  /* 0x0000007f10007804 */ /* 0x000fe20000000000 */
[----:B------:R-:W-:Y:S01]  /*4de0*/  IMAD.IADD R26, R51, 0x1, R56 ;  /* 0x00000001331a7824 */ /* 0x000fe200078e0238 */
[----:B------:R-:W-:Y:S11]  /*4df0*/  BSSY.RECONVERGENT B0, `(.L_x_53) ;  /* 0x0000022000007945 */ /* 0x000ff60003800200 */
[----:B0-----:R-:W-:-:S02]  /*4e00*/  VOTE.ANY R59, PT, P0 ;  /* 0x00000000003b7806 */ /* 0x001fc400000e0100 */
[----:B------:R-:W-:Y:S02]  /*4e10*/  VOTE.ANY R56, PT, P1 ;  /* 0x0000000000387806 */ /* 0x000fe400008e0100 */
[----:B------:R-:W-:Y:S02]  /*4e20*/  @!P0 LOP3.LUT R59, RZ, R59, RZ, 0x33, !PT ;  /* 0x0000003bff3b8212 */ /* 0x000fe400078e33ff */
[----:B------:R-:W-:Y:S02]  /*4e30*/  @!P1 LOP3.LUT R56, RZ, R56, RZ, 0x33, !PT ;  /* 0x00000038ff389212 */ /* 0x000fe400078e33ff */
[----:B------:R-:W-:Y:S02]  /*4e40*/  VOTE.ANY R51, PT, P2 ;  /* 0x0000000000337806 */ /* 0x000fe400010e0100 */
[----:B------:R-:W-:Y:S02]  /*4e50*/  LOP3.LUT R56, R56, R59, RZ, 0xc0, !PT ;  /* 0x0000003b38387212 */ /* 0x000fe400078ec0ff */
[----:B------:R-:W-:Y:S01]  /*4e60*/  @!P2 LOP3.LUT R51, RZ, R51, RZ, 0x33, !PT ;  /* 0x00000033ff33a212 */ /* 0x000fe200078e33ff */
[----:B-1----:R0:W1:Y:S01]  /*4e70*/  SHFL.IDX PT, R59, R62, R61, 0x1f ;  /* 0x00001f3d3e3b7589 */ /* 0x00206200000e0000 */
[----:B------:R-:W-:-:S02]  /*4e80*/  LOP3.LUT P0, RZ, R16, 0x80, RZ, 0xc0, !PT ;  /* 0x0000008010ff7812 */ /* 0x000fc4000780c0ff */
        /* <DEDUP_REMOVED lines=17> */
[----:B------:R-:W2:Y:S01]  /*4fa0*/  FLO.U32 R63, R65 ;  /* 0x00000041003f7300 */ /* 0x000ea200000e0000 */
[----:B------:R-:W-:-:S07]  /*4fb0*/  LOP3.LUT R51, R6, R65, RZ, 0xc0, !PT ;  /* 0x0000004106337212 */ /* 0x000fce00078ec0ff */
[----:B------:R-:W3:Y:S01]  /*4fc0*/  POPC R51, R51 ;  /* 0x0000003300337309 */ /* 0x000ee20000000000 */
[----:B--2---:R-:W-:-:S13]  /*4fd0*/  ISETP.NE.AND P0, PT, R0, R63, PT ;  /* 0x0000003f0000720c */ /* 0x004fda0003f05270 */
[----:B01-3--:R-:W-:Y:S05]  /*4fe0*/  @P0 BRA `(.L_x_54) ;  /* 0x0000000000080947 */ /* 0x00bfea0003800000 */
[----:B------:R-:W-:-:S05]  /*4ff0*/  IMAD R16, R16, 0x4, R7 ;  /* 0x0000000410107824 */ /* 0x000fca00078e0207 */
[----:B------:R0:W1:Y:S02]  /*5000*/  ATOMS.ADD R56, [R16], R51 ;  /* 0x000000331038738c */ /* 0x0000640000000000 */
.L_x_54:
[----:B------:R-:W-:Y:S05]  /*5010*/  BSYNC.RECONVERGENT B0 ;  /* 0x0000000000007941 */ /* 0x000fea0003800200 */
.L_x_53:
[----:B------:R-:W-:Y:S01]  /*5020*/  R2P PR, R15, 0x7f ;  /* 0x0000007f0f007804 */ /* 0x000fe20000000000 */
[----:B------:R-:W-:Y:S01]  /*5030*/  IMAD.IADD R50, R47, 0x1, R50 ;  /* 0x000000012f327824 */ /* 0x000fe200078e0232 */
[----:B-1----:R1:W2:Y:S01]  /*5040*/  SHFL.IDX PT, R56, R56, R63, 0x1f ;  /* 0x00001f3f38387589 */ /* 0x0022a200000e0000 */
[----:B------:R-:W-:Y:S01]  /*5050*/  BSSY.RECONVERGENT B0, `(.L_x_55) ;  /* 0x0000021000007945 */ /* 0x000fe20003800200 */
[----:B------:R-:W-:-:S09]  /*5060*/  IMAD.MOV.U32 R60, RZ, RZ, RZ ;  /* 0x000000ffff3c7224 */ /* 0x000fd200078e00ff */
        /* <DEDUP_REMOVED lines=26> */
[----:B------:R-:W3:Y:S01]  /*5210*/  POPC R16, R16 ;  /* 0x0000001000107309 */ /* 0x000ee20000000000 */
[----:B0-----:R-:W-:-:S13]  /*5220*/  ISETP.NE.AND P0, PT, R0, R47, PT ;  /* 0x0000002f0000720c */ /* 0x001fda0003f05270 */
[----:B-123--:R-:W-:Y:S05]  /*5230*/  @P0 BRA `(.L_x_56) ;  /* 0x0000000000080947 */ /* 0x00efea0003800000 */
[----:B------:R-:W-:-:S05]  /*5240*/  IMAD R15, R15, 0x4, R7 ;  /* 0x000000040f0f7824 */ /* 0x000fca00078e0207 */
[----:B------:R0:W1:Y:S02]  /*5250*/  ATOMS.ADD R60, [R15], R16 ;  /* 0x000000100f3c738c */ /* 0x0000640000000000 */
.L_x_56:
[----:B------:R-:W-:Y:S05]  /*5260*/  BSYNC.RECONVERGENT B0 ;  /* 0x0000000000007941 */ /* 0x000fea0003800200 */
.L_x_55:
[----:B------:R-:W-:Y:S01]  /*5270*/  R2P PR, R4, 0x7f ;  /* 0x0000007f04007804 */ /* 0x000fe20000000000 */
[----:B------:R-:W-:Y:S01]  /*5280*/  IMAD.IADD R48, R45, 0x1, R48 ;  /* 0x000000012d307824 */ /* 0x000fe200078e0230 */
[----:B-1----:R1:W2:Y:S01]  /*5290*/  SHFL.IDX PT, R47, R60, R47, 0x1f ;  /* 0x00001f2f3c2f7589 */ /* 0x0022a200000e0000 */
[----:B------:R-:W-:Y:S10]  /*52a0*/  BSSY.RECONVERGENT B0, `(.L_x_57) ;  /* 0x0000021000007945 */ /* 0x000ff40003800200 */
[----:B0-----:R-:W-:-:S02]  /*52b0*/  VOTE.ANY R15, PT, P0 ;  /* 0x00000000000f7806 */ /* 0x001fc400000e0100 */
[----:B------:R-:W-:Y:S02]  /*52c0*/  VOTE.ANY R62, PT, P1 ;  /* 0x00000000003e7806 */ /* 0x000fe400008e0100 */
        /* <DEDUP_REMOVED lines=25> */
[----:B------:R-:W3:Y:S01]  /*5460*/  POPC R15, R15 ;  /* 0x0000000f000f7309 */ /* 0x000ee20000000000 */
[----:B0-----:R-:W-:-:S13]  /*5470*/  ISETP.NE.AND P0, PT, R0, R45, PT ;  /* 0x0000002d0000720c */ /* 0x001fda0003f05270 */
[----:B-123--:R-:W-:Y:S05]  /*5480*/  @P0 BRA `(.L_x_58) ;  /* 0x0000000000080947 */ /* 0x00efea0003800000 */
[----:B------:R-:W-:-:S05]  /*5490*/  IMAD R4, R4, 0x4, R7 ;  /* 0x0000000404047824 */ /* 0x000fca00078e0207 */
[----:B------:R0:W1:Y:S02]  /*54a0*/  ATOMS.ADD R62, [R4], R15 ;  /* 0x0000000f043e738c */ /* 0x0000640000000000 */
.L_x_58:
[----:B------:R-:W-:Y:S05]  /*54b0*/  BSYNC.RECONVERGENT B0 ;  /* 0x0000000000007941 */ /* 0x000fea0003800200 */
.L_x_57:
[----:B------:R-:W-:Y:S01]  /*54c0*/  R2P PR, R8, 0x7f ;  /* 0x0000007f08007804 */ /* 0x000fe20000000000 */
[----:B0-----:R-:W-:Y:S01]  /*54d0*/  IMAD.IADD R4, R46, 0x1, R49 ;  /* 0x000000012e047824 */ /* 0x001fe200078e0231 */
[----:B-1----:R0:W1:Y:S01]  /*54e0*/  SHFL.IDX PT, R62, R62, R45, 0x1f ;  /* 0x00001f2d3e3e7589 */ /* 0x00206200000e0000 */
[----:B------:R-:W-:Y:S10]  /*54f0*/  BSSY.RECONVERGENT B0, `(.L_x_59) ;  /* 0x0000021000007945 */ /* 0x000ff40003800200 */
[----:B------:R-:W-:-:S02]  /*5500*/  VOTE.ANY R60, PT, P0 ;  /* 0x00000000003c7806 */ /* 0x000fc400000e0100 */
[----:B------:R-:W-:Y:S02]  /*5510*/  VOTE.ANY R49, PT, P1 ;  /* 0x0000000000317806 */ /* 0x000fe400008e0100 */
[----:B------:R-:W-:Y:S02]  /*5520*/  @!P0 LOP3.LUT R60, RZ, R60, RZ, 0x33, !PT ;  /* 0x0000003cff3c8212 */ /* 0x000fe400078e33ff */
[----:B------:R-:W-:Y:S02]  /*5530*/  @!P1 LOP3.LUT R49, RZ, R49, RZ, 0x33, !PT ;  /* 0x00000031ff319212 */ /* 0x000fe400078e33ff */
[----:B------:R-:W-:Y:S02]  /*5540*/  VOTE.ANY R46, PT, P2 ;  /* 0x00000000002e7806 */ /* 0x000fe400010e0100 */
[----:B------:R-:W-:Y:S01]  /*5550*/  LOP3.LUT R49, R49, R60, RZ, 0xc0, !PT ;  /* 0x0000003c31317212 */ /* 0x000fe200078ec0ff */
[----:B------:R-:W-:Y:S01]  /*5560*/  IMAD.MOV.U32 R60, RZ, RZ, RZ ;  /* 0x000000ffff3c7224 */ /* 0x000fe200078e00ff */
[----:B------:R-:W-:-:S02]  /*5570*/  @!P2 LOP3.LUT R46, RZ, R46, RZ, 0x33, !PT ;  /* 0x0000002eff2ea212 */ /* 0x000fc400078e33ff */
        /* <DEDUP_REMOVED lines=17> */
[----:B------:R-:W2:Y:S01]  /*5690*/  FLO.U32 R49, R61 ;  /* 0x0000003d00317300 */ /* 0x000ea200000e0000 */
[----:B------:R-:W-:-:S07]  /*56a0*/  LOP3.LUT R46, R6, R61, RZ, 0xc0, !PT ;  /* 0x0000003d062e7212 */ /* 0x000fce00078ec0ff */
[----:B------:R-:W3:Y:S01]  /*56b0*/  POPC R46, R46 ;  /* 0x0000002e002e7309 */ /* 0x000ee20000000000 */
[----:B--2---:R-:W-:-:S13]  /*56c0*/  ISETP.NE.AND P0, PT, R0, R49, PT ;  /* 0x000000310000720c */ /* 0x004fda0003f05270 */
[----:B01-3--:R-:W-:Y:S05]  /*56d0*/  @P0 BRA `(.L_x_60) ;  /* 0x0000000000080947 */ /* 0x00bfea0003800000 */
[----:B------:R-:W-:-:S05]  /*56e0*/  IMAD R45, R8, 0x4, R7 ;  /* 0x00000004082d7824 */ /* 0x000fca00078e0207 */
[----:B------:R0:W1:Y:S02]  /*56f0*/  ATOMS.ADD R60, [R45], R46 ;  /* 0x0000002e2d3c738c */ /* 0x0000640000000000 */
.L_x_60:
[----:B------:R-:W-:Y:S05]  /*5700*/  BSYNC.RECONVERGENT B0 ;  /* 0x0000000000007941 */ /* 0x000fea0003800200 */
.L_x_59:
[----:B------:R-:W-:Y:S01]  /*5710*/  R2P PR, R9, 0x7f ;  /* 0x0000007f09007804 */ /* 0x000fe20000000000 */
[----:B------:R-:W-:Y:S01]  /*5720*/  IMAD.IADD R44, R44, 0x1, R53 ;  /* 0x000000012c2c7824 */ /* 0x000fe200078e0235 */
[----:B-1----:R1:W2:Y:S01]  /*5730*/  SHFL.IDX PT, R49, R60, R49, 0x1f ;  /* 0x00001f313c317589 */ /* 0x0022a200000e0000 */
[----:B------:R-:W-:Y:S01]  /*5740*/  BSSY.RECONVERGENT B0, `(.L_x_61) ;  /* 0x0000021000007945 */ /* 0x000fe20003800200 */
[----:B------:R-:W-:-:S09]  /*5750*/  IMAD.MOV.U32 R64, RZ, RZ, RZ ;  /* 0x000000ffff407224 */ /* 0x000fd200078e00ff */
        /* <DEDUP_REMOVED lines=31> */
.L_x_62:
[----:B------:R-:W-:Y:S05]  /*5950*/  BSYNC.RECONVERGENT B0 ;  /* 0x0000000000007941 */ /* 0x000fea0003800200 */
.L_x_61:
        /* <DEDUP_REMOVED lines=36> */
.L_x_64:
[----:B------:R-:W-:Y:S05]  /*5ba0*/  BSYNC.RECONVERGENT B0 ;  /* 0x0000000000007941 */ /* 0x000fea0003800200 */
.L_x_63:
[----:B------:R-:W-:Y:S01]  /*5bb0*/  R2P PR, R14, 0x7f ;  /* 0x0000007f0e007804 */ /* 0x000fe20000000000 */
[----:B-1----:R1:W2:Y:S01]  /*5bc0*/  SHFL.IDX PT, R60, R60, R55, 0x1f ;  /* 0x00001f373c3c7589 */ /* 0x0022a200000e0000 */
        /* <DEDUP_REMOVED lines=25> */
[----:B-1----:R-:W0:Y:S01]  /*5d60*/  FLO.U32 R55, R9 ;  /* 0x0000000900377300 */ /* 0x002e2200000e0000 */
[----:B------:R-:W-:-:S07]  /*5d70*/  LOP3.LUT R6, R6, R9, RZ, 0xc0, !PT ;  /* 0x0000000906067212 */ /* 0x000fce00078ec0ff */
[----:B------:R1:W3:Y:S01]  /*5d80*/  POPC R61, R6 ;  /* 0x00000006003d7309 */ /* 0x0002e20000000000 */
[----:B0-----:R-:W-:Y:S01]  /*5d90*/  ISETP.NE.AND P0, PT, R0, R55, PT ;  /* 0x000000370000720c */ /* 0x001fe20003f05270 */
[----:B------:R-:W-:-:S12]  /*5da0*/  IMAD.MOV.U32 R0, RZ, RZ, RZ ;  /* 0x000000ffff007224 */ /* 0x000fd800078e00ff */
[----:B-123--:R-:W-:Y:S05]  /*5db0*/  @P0 BRA `(.L_x_66) ;  /* 0x0000000000080947 */ /* 0x00efea0003800000 */
[----:B------:R-:W-:-:S06]  /*5dc0*/  IMAD R0, R14, 0x4, R7 ;  /* 0x000000040e007824 */ /* 0x000fcc00078e0207 */
[----:B------:R0:W1:Y:S02]  /*5dd0*/  ATOMS.ADD R0, [R0], R61 ;  /* 0x0000003d0000738c */ /* 0x0000640000000000 */
.L_x_66:
[----:B------:R-:W-:Y:S05]  /*5de0*/  BSYNC.RECONVERGENT B0 ;  /* 0x0000000000007941 */ /* 0x000fea0003800200 */
.L_x_65:
[----:B-1----:R-:W1:Y:S01]  /*5df0*/  SHFL.IDX PT, R0, R0, R55, 0x1f ;  /* 0x00001f3700007589 */ /* 0x002e6200000e0000 */
[----:B------:R-:W-:Y:S01]  /*5e00*/  IMAD.IADD R14, R54, 0x1, R59 ;  /* 0x00000001360e7824 */ /* 0x000fe200078e023b */
[----:B------:R-:W-:Y:S01]  /*5e10*/  ISETP.NE.AND P0, PT, R58, RZ, PT ;  /* 0x000000ff3a00720c */ /* 0x000fe20003f05270 */
[----:B------:R-:W-:Y:S01]  /*5e20*/  IMAD R10, R40, 0x4, R23 ;  /* 0x00000004280a7824 */ /* 0x000fe200078e0217 */
[----:B------:R-:W-:Y:S01]  /*5e30*/  BAR.SYNC.DEFER_BLOCKING 0x0 ;  /* 0x0000000000007b1d */ /* 0x000fe20000010000 */
[----:B------:R-:W-:Y:S02]  /*5e40*/  IMAD.IADD R54, R8, 0x1, R45 ;  /* 0x0000000108367824 */ /* 0x000fe400078e022d */
[--C-:B------:R-:W-:Y:S02]  /*5e50*/  IMAD R9, R38, 0x4, R23.reuse ;  /* 0x0000000426097824 */ /* 0x100fe400078e0217 */
[--C-:B------:R-:W-:Y:S01]  /*5e60*/  IMAD R8, R26, 0x4, R23.reuse ;  /* 0x000000041a087824 */ /* 0x100fe200078e0217 */
[----:B------:R-:W-:Y:S01]  /*5e70*/  BSSY B1, `(.L_x_67) ;  /* 0x0000057000017945 */ /* 0x000fe20003800000 */
[----:B------:R-:W-:-:S02]  /*5e80*/  IMAD R7, R50, 0x4, R23 ;  /* 0x0000000432077824 */ /* 0x000fc400078e0217 */
[----:B------:R-:W-:Y:S02]  /*5e90*/  IMAD.IADD R52, R52, 0x1, R57 ;  /* 0x0000000134347824 */ /* 0x000fe400078e0239 */
[--C-:B------:R-:W-:Y:S02]  /*5ea0*/  IMAD R6, R48, 0x4, R23.reuse ;  /* 0x0000000430067824 */ /* 0x100fe400078e0217 */
[----:B------:R-:W-:Y:S02]  /*5eb0*/  IMAD R4, R4, 0x4, R23 ;  /* 0x0000000404047824 */ /* 0x000fe400078e0217 */
[----:B------:R-:W-:Y:S02]  /*5ec0*/  IMAD.IADD R56, R51, 0x1, R56 ;  /* 0x0000000133387824 */ /* 0x000fe400078e0238 */
[----:B------:R-:W-:Y:S02]  /*5ed0*/  IMAD.IADD R16, R16, 0x1, R47 ;  /* 0x0000000110107824 */ /* 0x000fe400078e022f */
[----:B------:R-:W-:-:S02]  /*5ee0*/  IMAD.IADD R62, R15, 0x1, R62 ;  /* 0x000000010f3e7824 */ /* 0x000fc400078e023e */
[----:B-1----:R-:W-:Y:S02]  /*5ef0*/  IMAD.IADD R38, R61, 0x1, R0 ;  /* 0x000000013d267824 */ /* 0x002fe400078e0200 */
[----:B------:R-:W-:Y:S01]  /*5f00*/  IMAD R0, R44, 0x4, R23 ;  /* 0x000000042c007824 */ /* 0x000fe200078e0217 */
[----:B------:R1:W-:Y:S01]  /*5f10*/  STS [R10+-0x4], R13 ;  /* 0xfffffc0d0a007388 */ /* 0x0003e20000000800 */
[----:B------:R-:W-:Y:S02]  /*5f20*/  IMAD.IADD R46, R46, 0x1, R49 ;  /* 0x000000012e2e7824 */ /* 0x000fe400078e0231 */
[--C-:B------:R-:W-:Y:S01]  /*5f30*/  IMAD R14, R14, 0x4, R23.reuse ;  /* 0x000000040e0e7824 */ /* 0x100fe200078e0217 */
[----:B------:R2:W-:Y:S01]  /*5f40*/  STS [R9+-0x4], R12 ;  /* 0xfffffc0c09007388 */ /* 0x0005e20000000800 */
[--C-:B------:R-:W-:Y:S02]  /*5f50*/  IMAD R15, R56, 0x4, R23.reuse ;  /* 0x00000004380f7824 */ /* 0x100fe400078e0217 */
[----:B------:R-:W-:Y:S01]  /*5f60*/  IMAD.IADD R60, R53, 0x1, R60 ;  /* 0x00000001353c7824 */ /* 0x000fe200078e023c */
[----:B------:R-:W-:Y:S01]  /*5f70*/  STS [R8+-0x4], R43 ;  /* 0xfffffc2b08007388 */ /* 0x000fe20000000800 */
[----:B------:R-:W-:-:S02]  /*5f80*/  IMAD R16, R16, 0x4, R23 ;  /* 0x0000000410107824 */ /* 0x000fc400078e0217 */
[--C-:B-1----:R-:W-:Y:S01]  /*5f90*/  IMAD R13, R52, 0x4, R23.reuse ;  /* 0x00000004340d7824 */ /* 0x102fe200078e0217 */
[----:B------:R1:W-:Y:S01]  /*5fa0*/  STS [R7+-0x4], R24 ;  /* 0xfffffc1807007388 */ /* 0x0003e20000000800 */
[--C-:B------:R-:W-:Y:S02]  /*5fb0*/  IMAD R26, R46, 0x4, R23.reuse ;  /* 0x000000042e1a7824 */ /* 0x100fe400078e0217 */
[--C-:B--2---:R-:W-:Y:S01]  /*5fc0*/  IMAD R12, R42, 0x4, R23.reuse ;  /* 0x000000042a0c7824 */ /* 0x104fe200078e0217 */
[----:B------:R2:W-:Y:S04]  /*5fd0*/  STS [R6+-0x4], R27 ;  /* 0xfffffc1b06007388 */ /* 0x0005e80000000800 */
[----:B------:R3:W-:Y:S01]  /*5fe0*/  STS [R4+-0x4], R25 ;  /* 0xfffffc1904007388 */ /* 0x0007e20000000800 */
[----:B-1----:R-:W-:-:S03]  /*5ff0*/  IMAD R24, R60, 0x4, R23 ;  /* 0x000000043c187824 */ /* 0x002fc600078e0217 */
[----:B------:R1:W-:Y:S01]  /*6000*/  STS [R0+-0x4], R17 ;  /* 0xfffffc1100007388 */ /* 0x0003e20000000800 */
[----:B--2---:R-:W-:-:S03]  /*6010*/  IMAD R27, R62, 0x4, R23 ;  /* 0x000000043e1b7824 */ /* 0x004fc600078e0217 */
[----:B------:R2:W-:Y:S01]  /*6020*/  STS [R12+-0x4], R41 ;  /* 0xfffffc290c007388 */ /* 0x0005e20000000800 */
[----:B---3--:R-:W-:-:S03]  /*6030*/  IMAD R25, R54, 0x4, R23 ;  /* 0x0000000436197824 */ /* 0x008fc600078e0217 */
[----:B------:R3:W-:Y:S01]  /*6040*/  STS [R13+-0x4], R36 ;  /* 0xfffffc240d007388 */ /* 0x0007e20000000800 */
[----:B-1----:R-:W-:-:S03]  /*6050*/  IMAD R17, R38, 0x4, R23 ;  /* 0x0000000426117824 */ /* 0x002fc600078e0217 */
[----:B------:R3:W-:Y:S01]  /*6060*/  STS [R14+-0x4], R39 ;  /* 0xfffffc270e007388 */ /* 0x0007e20000000800 */
[----:B--2---:R-:W-:-:S03]  /*6070*/  IMAD R41, R3, 0x8, R23 ;  /* 0x0000000803297824 */ /* 0x004fc600078e0217 */
[----:B------:R3:W-:Y:S04]  /*6080*/  STS [R15+-0x4], R34 ;  /* 0xfffffc220f007388 */ /* 0x0007e80000000800 */
[----:B------:R3:W-:Y:S04]  /*6090*/  STS [R16+-0x4], R37 ;  /* 0xfffffc2510007388 */ /* 0x0007e80000000800 */
[----:B------:R3:W-:Y:S04]  /*60a0*/  STS [R27+-0x4], R32 ;  /* 0xfffffc201b007388 */ /* 0x0007e80000000800 */
[----:B------:R3:W-:Y:S04]  /*60b0*/  STS [R26+-0x4], R33 ;  /* 0xfffffc211a007388 */ /* 0x0007e80000000800 */
[----:B------:R3:W-:Y:S04]  /*60c0*/  STS [R25+-0x4], R30 ;  /* 0xfffffc1e19007388 */ /* 0x0007e80000000800 */
[----:B------:R3:W-:Y:S04]  /*60d0*/  STS [R24+-0x4], R31 ;  /* 0xfffffc1f18007388 */ /* 0x0007e80000000800 */
[----:B------:R3:W-:Y:S01]  /*60e0*/  STS [R17+-0x4], R28 ;  /* 0xfffffc1c11007388 */ /* 0x0007e20000000800 */
[----:B------:R-:W-:Y:S05]  /*60f0*/  @P0 BRA `(.L_x_68) ;  /* 0x0000000000b80947 */ /* 0x000fea0003800000 */
[----:B------:R-:W3:Y:S02]  /*6100*/  LDCU.64 UR4, c[0x0][0x398] ;  /* 0x00007300ff0477ac */ /* 0x000ee40008000a00 */
[----:B---3--:R-:W-:-:S04]  /*6110*/  LEA R32, P0, R3, UR4, 0x3 ;  /* 0x0000000403207c11 */ /* 0x008fc8000f8018ff */
[----:B------:R-:W-:-:S05]  /*6120*/  LEA.HI.X R33, R3, UR5, RZ, 0x3, P0 ;  /* 0x0000000503217c11 */ /* 0x000fca00080f1cff */
[----:B------:R-:W2:Y:S01]  /*6130*/  LDG.E.64 R30, desc[UR6][R32.64] ;  /* 0x00000006201e7981 */ /* 0x000ea2000c1e1b00 */
[----:B------:R-:W-:Y:S02]  /*6140*/  SHF.R.S32.HI R37, RZ, 0x1f, R35 ;  /* 0x0000001fff257819 */ /* 0x000fe40000011423 */
[----:B--2---:R-:W-:-:S05]  /*6150*/  IADD3 R30, P0, PT, -R35, R30, RZ ;  /* 0x0000001e231e7210 */ /* 0x004fca0007f1e1ff */
[----:B------:R-:W-:Y:S01]  /*6160*/  IMAD.X R31, R31, 0x1, ~R37, P0 ;  /* 0x000000011f1f7824 */ /* 0x000fe200000e0e25 */
[----:B------:R-:W-:Y:S01]  /*6170*/  ISETP.GE.AND P0, PT, R5, 0x1, PT ;  /* 0x000000010500780c */ /* 0x000fe20003f06270 */
[----:B------:R-:W-:-:S03]  /*6180*/  IMAD.MOV.U32 R37, RZ, RZ, R20 ;  /* 0x000000ffff257224 */ /* 0x000fc600078e0014 */
[----:B------:R1:W-:Y:S09]  /*6190*/  STS.64 [R41+0x6600], R30 ;  /* 0x0066001e29007388 */ /* 0x0003f20000000a00 */
[----:B------:R-:W-:Y:S05]  /*61a0*/  @!P0 BRA `(.L_x_69) ;  /* 0x00000000006c8947 */ /* 0x000fea0003800000 */
[----:B------:R-:W-:Y:S01]  /*61b0*/  BSSY B0, `(.L_x_70) ;  /* 0x0000019000007945 */ /* 0x000fe20003800000 */
[----:B------:R-:W-:Y:S02]  /*61c0*/  IMAD.MOV.U32 R28, RZ, RZ, -0x1 ;  /* 0xffffffffff1c7424 */ /* 0x000fe400078e00ff */
[----:B------:R-:W-:Y:S02]  /*61d0*/  IMAD.MOV.U32 R32, RZ, RZ, R5 ;  /* 0x000000ffff207224 */ /* 0x000fe400078e0005 */
[----:B------:R-:W-:-:S07]  /*61e0*/  IMAD.MOV.U32 R37, RZ, RZ, R20 ;  /* 0x000000ffff257224 */ /* 0x000fce00078e0014 */
.L_x_74:
[----:B-1----:R-:W1:Y:S01]  /*61f0*/  LDC.64 R30, c[0x0][0x380] ;  /* 0x0000e000ff1e7b82 */ /* 0x002e620000000a00 */
[----:B------:R-:W-:Y:S01]  /*6200*/  VIADD R39, R32, 0xffffffff ;  /* 0xffffffff20277836 */ /* 0x000fe20000000000 */
[----:B------:R-:W-:Y:S03]  /*6210*/  BSSY B2, `(.L_x_71) ;  /* 0x0000008000027945 */ /* 0x000fe60003800000 */
[----:B------:R-:W-:-:S04]  /*6220*/  IMAD R33, R39, 0x100, R3 ;  /* 0x0000010027217824 */ /* 0x000fc800078e0203 */
[----:B-1----:R-:W-:-:S07]  /*6230*/  IMAD.WIDE R30, R33, 0x4, R30 ;  /* 0x00000004211e7825 */ /* 0x002fce00078e021e */
.L_x_72:
[----:B------:R-:W-:Y:S05]  /*6240*/  YIELD ;  /* 0x0000000000007946 */ /* 0x000fea0003800000 */
[----:B------:R1:W-:Y:S06]  /*6250*/  MEMBAR.SC.CTA ;  /* 0x0000000000007992 */ /* 0x0003ec0000000000 */
[----:B-1----:R-:W2:Y:S02]  /*6260*/  LDG.E.STRONG.SYS R33, desc[UR6][R30.64] ;  /* 0x000000061e217981 */ /* 0x002ea4000c1f5900 */
[----:B--2---:R-:W-:-:S13]  /*6270*/  ISETP.NE.AND P0, PT, R33, RZ, PT ;  /* 0x000000ff2100720c */ /* 0x004fda0003f05270 */
[----:B------:R-:W-:Y:S05]  /*6280*/  @!P0 BRA `(.L_x_72) ;  /* 0xfffffffc00ec8947 */ /* 0x000fea000383ffff */
[----:B------:R-:W-:Y:S05]  /*6290*/  BSYNC B2 ;  /* 0x0000000000027941 */ /* 0x000fea0003800000 */
.L_x_71:
[----:B------:R-:W-:Y:S01]  /*62a0*/  BSSY.RECONVERGENT B2, `(.L_x_73) ;  /* 0x0000006000027945 */ /* 0x000fe20003800200 */
[C---:B------:R-:W-:Y:S02]  /*62b0*/  ISETP.GT.AND P0, PT, R33.reuse, -0x1, PT ;  /* 0xffffffff2100780c */ /* 0x040fe40003f04270 */
[----:B------:R-:W-:Y:S01]  /*62c0*/  LOP3.LUT R30, R33, 0x3fffffff, RZ, 0xc0, !PT ;  /* 0x3fffffff211e7812 */ /* 0x000fe200078ec0ff */
[----:B------:R-:W-:Y:S05]  /*62d0*/  WARPSYNC.EXCLUSIVE R28 ;  /* 0x000000001c007348 */ /* 0x000fea0003a00000 */
[----:B------:R-:W-:-:S05]  /*62e0*/  IMAD.IADD R37, R30, 0x1, R37 ;  /* 0x000000011e257824 */ /* 0x000fca00078e0225 */
[----:B------:R-:W-:-:S07]  /*62f0*/  VOTE.ANY R28, PT, P0 ;  /* 0x00000000001c7806 */ /* 0x000fce00000e0100 */
[----:B------:R-:W-:Y:S05]  /*6300*/  BSYNC.RECONVERGENT B2 ;  /* 0x0000000000027941 */ /* 0x000fea0003800200 */
.L_x_73:
[----:B------:R-:W-:Y:S01]  /*6310*/  ISETP.GT.U32.AND P1, PT, R32, 0x1, PT ;  /* 0x000000012000780c */ /* 0x000fe20003f24070 */
[----:B------:R-:W-:-:S12]  /*6320*/  IMAD.MOV.U32 R32, RZ, RZ, R39 ;  /* 0x000000ffff207224 */ /* 0x000fd800078e0027 */
[----:B------:R-:W-:Y:S05]  /*6330*/  @P0 BRA P1, `(.L_x_74) ;  /* 0xfffffffc00ac0947 */ /* 0x000fea000083ffff */
[----:B------:R-:W-:Y:S05]  /*6340*/  BSYNC B0 ;  /* 0x0000000000007941 */ /* 0x000fea0003800000 */
.L_x_70:
[----:B------:R2:W3:Y:S02]  /*6350*/  LDS.64 R30, [R41+0x6600] ;  /* 0x00660000291e7984 */ /* 0x0004e40000000a00 */
.L_x_69:
[----:B------:R-:W4:Y:S01]  /*6360*/  LDC.64 R32, c[0x0][0x380] ;  /* 0x0000e000ff207b82 */ /* 0x000f220000000a00 */
[C---:B------:R-:W-:Y:S01]  /*6370*/  IMAD.IADD R39, R37.reuse, 0x1, -R20 ;  /* 0x0000000125277824 */ /* 0x040fe200078e0a14 */
[----:B------:R-:W-:-:S04]  /*6380*/  LOP3.LUT R37, R37, 0x80000000, RZ, 0xfc, !PT ;  /* 0x8000000025257812 */ /* 0x000fc800078efcff */
[----:B---3--:R-:W-:Y:S01]  /*6390*/  IADD3 R28, P0, PT, R39, R30, RZ ;  /* 0x0000001e271c7210 */ /* 0x008fe20007f1e0ff */
[----:B----4-:R-:W-:-:S03]  /*63a0*/  IMAD.WIDE R32, R29, 0x4, R32 ;  /* 0x000000041d207825 */ /* 0x010fc600078e0220 */
[----:B------:R-:W-:Y:S02]  /*63b0*/  LEA.HI.X.SX32 R29, R39, R31, 0x1, P0 ;  /* 0x0000001f271d7211 */ /* 0x000fe400000f0eff */
[----:B------:R4:W-:Y:S04]  /*63c0*/  STG.E.STRONG.SYS desc[UR6][R32.64], R37 ;  /* 0x0000002520007986 */ /* 0x0009e8000c115906 */
[----:B------:R4:W-:Y:S03]  /*63d0*/  STS.64 [R41+0x6600], R28 ;  /* 0x0066001c29007388 */ /* 0x0009e60000000a00 */
.L_x_68:
[----:B------:R-:W-:Y:S05]  /*63e0*/  BSYNC B1 ;  /* 0x0000000000017941 */ /* 0x000fea0003800000 */
.L_x_67:
[----:B---34-:R-:W3:Y:S01]  /*63f0*/  LDC R28, c[0x0][0x3c0] ;  /* 0x0000f000ff1c7b82 */ /* 0x018ee20000000800 */
[----:B------:R-:W-:-:S07]  /*6400*/  VIADD R29, R18, 0x1980 ;  /* 0x00001980121d7836 */ /* 0x000fce0000000000 */
[----:B------:R-:W4:Y:S01]  /*6410*/  LDC.64 R32, c[0x0][0x390] ;  /* 0x0000e400ff207b82 */ /* 0x000f220000000a00 */
[----:B---3--:R-:W-:Y:S02]  /*6420*/  ISETP.GE.AND P0, PT, R29, R28, PT ;  /* 0x0000001c1d00720c */ /* 0x008fe40003f06270 */
[----:B----4-:R-:W-:-:S04]  /*6430*/  ISETP.EQ.U32.AND P1, PT, R32, RZ, PT ;  /* 0x000000ff2000720c */ /* 0x010fc80003f22070 */
[----:B------:R-:W-:-:S04]  /*6440*/  ISETP.EQ.OR.EX P0, PT, R33, RZ, !P0, P1 ;  /* 0x000000ff2100720c */ /* 0x000fc80004702710 */
[----:B------:R-:W-:-:S13]  /*6450*/  ISETP.GT.U32.OR P0, PT, R3, 0xff, P0 ;  /* 0x000000ff0300780c */ /* 0x000fda0000704470 */
[----:B------:R-:W-:Y:S05]  /*6460*/  @P0 BRA `(.L_x_75) ;  /* 0x0000000000200947 */ /* 0x000fea0003800000 */
[----:B-1----:R-:W1:Y:S01]  /*6470*/  LDS.64 R30, [R41+0x6600] ;  /* 0x00660000291e7984 */ /* 0x002e620000000a00 */
[C---:B------:R-:W-:Y:S02]  /*6480*/  LEA R32, P2, R3.reuse, R32, 0x3 ;  /* 0x0000002003207211 */ /* 0x040fe400078418ff */
[--C-:B------:R-:W-:Y:S02]  /*6490*/  SHF.R.S32.HI R37, RZ, 0x1f, R20.reuse ;  /* 0x0000001fff257819 */ /* 0x100fe40000011414 */
[----:B------:R-:W-:Y:S02]  /*64a0*/  LEA.HI.X R33, R3, R33, RZ, 0x3, P2 ;  /* 0x0000002103217211 */ /* 0x000fe400010f1cff */
[----:B-1----:R-:W-:Y:S02]  /*64b0*/  IADD3 R30, P0, P1, R30, R35, R20 ;  /* 0x000000231e1e7210 */ /* 0x002fe4000791e014 */
[----:B------:R-:W-:-:S04]  /*64c0*/  SHF.R.S32.HI R35, RZ, 0x1f, R35 ;  /* 0x0000001fff237819 */ /* 0x000fc80000011423 */
[----:B------:R-:W-:-:S05]  /*64d0*/  IADD3.X R31, PT, PT, R31, R35, R37, P0, P1 ;  /* 0x000000231f1f7210 */ /* 0x000fca00007e2425 */
[----:B------:R3:W-:Y:S02]  /*64e0*/  STG.E.64 desc[UR6][R32.64], R30 ;  /* 0x0000001e20007986 */ /* 0x0007e4000c101b06 */
.L_x_75:
[----:B------:R-:W-:Y:S01]  /*64f0*/  ISETP.GT.AND P0, PT, R29, R28, PT ;  /* 0x0000001c1d00720c */ /* 0x000fe20003f04270 */
[----:B------:R-:W-:Y:S05]  /*6500*/  WARPSYNC.ALL ;  /* 0x0000000000007948 */ /* 0x000fea0003800000 */
[----:B------:R-:W-:Y:S07]  /*6510*/  BAR.SYNC.DEFER_BLOCKING 0x0 ;  /* 0x0000000000007b1d */ /* 0x000fee0000010000 */
[----:B------:R-:W-:Y:S05]  /*6520*/  @P0 BRA `(.L_x_76) ;  /* 0x0000001000500947 */ /* 0x000fea0003800000 */
[----:B------:R-:W4:Y:S01]  /*6530*/  LDS R29, [R22] ;  /* 0x00000000161d7984 */ /* 0x000f220000000800 */
[----:B------:R-:W5:Y:S01]  /*6540*/  LDCU UR4, c[0x0][0x3c4] ;  /* 0x00007880ff0477ac */ /* 0x000f620008000800 */
[----:B------:R-:W0:Y:S01]  /*6550*/  LDCU.64 UR8, c[0x0][0x3a0] ;  /* 0x00007400ff0877ac */ /* 0x000e220008000a00 */
[----:B----4-:R-:W-:-:S04]  /*6560*/  ISETP.NE.AND P1, PT, R29, 0x7fffffff, PT ;  /* 0x7fffffff1d00780c */ /* 0x010fc80003f25270 */
[C---:B------:R-:W-:Y:S02]  /*6570*/  SEL R20, R29.reuse, 0x80000000, P1 ;  /* 0x800000001d147807 */ /* 0x040fe40000800000 */
[----:B------:R-:W-:Y:S02]  /*6580*/  ISETP.GT.AND P1, PT, R29, -0x1, PT ;  /* 0xffffffff1d00780c */ /* 0x000fe40003f24270 */
[----:B-----5:R-:W-:-:S04]  /*6590*/  SHF.R.U32.HI R20, RZ, UR4, R20 ;  /* 0x00000004ff147c19 */ /* 0x020fc80008011614 */
[----:B------:R-:W-:-:S05]  /*65a0*/  LOP3.LUT R20, R20, R19, RZ, 0x30, !PT ;  /* 0x0000001314147212 */ /* 0x000fca00078e30ff */
[----:B-1-3--:R-:W-:Y:S02]  /*65b0*/  IMAD R31, R20, 0x8, R23 ;  /* 0x00000008141f7824 */ /* 0x00afe400078e0217 */
[----:B------:R-:W-:-:S04]  /*65c0*/  IMAD.MOV.U32 R20, RZ, RZ, -0x1 ;  /* 0xffffffffff147424 */ /* 0x000fc800078e00ff */
[----:B------:R-:W1:Y:S02]  /*65d0*/  LDS.64 R30, [R31+0x6600] ;  /* 0x006600001f1e7984 */ /* 0x000e640000000a00 */
[----:B-1----:R-:W-:Y:S02]  /*65e0*/  IADD3 R33, P2, PT, R30, R3, RZ ;  /* 0x000000031e217210 */ /* 0x002fe40007f5e0ff */
[----:B------:R-:W-:-:S03]  /*65f0*/  SEL R30, R20, 0x80000000, P1 ;  /* 0x80000000141e7807 */ /* 0x000fc60000800000 */
[----:B------:R-:W-:Y:S01]  /*6600*/  IMAD.X R34, RZ, RZ, R31, P2 ;  /* 0x000000ffff227224 */ /* 0x000fe200010e061f */
[C---:B0-----:R-:W-:Y:S02]  /*6610*/  LEA R32, P2, R33.reuse, UR8, 0x2 ;  /* 0x0000000821207c11 */ /* 0x041fe4000f8410ff */
[----:B------:R-:W-:Y:S02]  /*6620*/  LOP3.LUT R29, R30, R29, RZ, 0x3c, !PT ;  /* 0x0000001d1e1d7212 */ /* 0x000fe400078e3cff */
[----:B------:R-:W-:-:S05]  /*6630*/  LEA.HI.X R33, R33, UR9, R34, 0x2, P2 ;  /* 0x0000000921217c11 */ /* 0x000fca00090f1422 */
[----:B------:R-:W-:Y:S01]  /*6640*/  STG.E desc[UR6][R32.64], R29 ;  /* 0x0000001d20007986 */ /* 0x000fe2000c101906 */
[----:B------:R-:W-:-:S03]  /*6650*/  NOP ;  /* 0x0000000000007918 */ /* 0x000fc60000000000 */
[----:B------:R-:W0:Y:S02]  /*6660*/  LDS R34, [R22+0x600] ;  /* 0x0006000016227984 */ /* 0x000e240000000800 */
[----:B0-----:R-:W-:-:S04]  /*6670*/  ISETP.NE.AND P1, PT, R34, 0x7fffffff, PT ;  /* 0x7fffffff2200780c */ /* 0x001fc80003f25270 */
[C---:B------:R-:W-:Y:S02]  /*6680*/  SEL R30, R34.reuse, 0x80000000, P1 ;  /* 0x80000000221e7807 */ /* 0x040fe40000800000 */
[----:B------:R-:W-:Y:S02]  /*6690*/  ISETP.GT.AND P1, PT, R34, -0x1, PT ;  /* 0xffffffff2200780c */ /* 0x000fe40003f24270 */
[----:B------:R-:W-:Y:S02]  /*66a0*/  SHF.R.U32.HI R30, RZ, UR4, R30 ;  /* 0x00000004ff1e7c19 */ /* 0x000fe4000801161e */
[----:B------:R-:W-:Y:S02]  /*66b0*/  SEL R29, R20, 0x80000000, P1 ;  /* 0x80000000141d7807 */ /* 0x000fe40000800000 */
[----:B------:R-:W-:Y:S02]  /*66c0*/  LOP3.LUT R30, R30, R19, RZ, 0x30, !PT ;  /* 0x000000131e1e7212 */ /* 0x000fe400078e30ff */
[----:B------:R-:W-:-:S03]  /*66d0*/  LOP3.LUT R29, R29, R34, RZ, 0x3c, !PT ;  /* 0x000000221d1d7212 */ /* 0x000fc600078e3cff */
[----:B------:R-:W-:-:S06]  /*66e0*/  IMAD R30, R30, 0x8, R23 ;  /* 0x000000081e1e7824 */ /* 0x000fcc00078e0217 */
[----:B------:R-:W0:Y:S02]  /*66f0*/  LDS.64 R30, [R30+0x6600] ;  /* 0x006600001e1e7984 */ /* 0x000e240000000a00 */
[----:B0-----:R-:W-:-:S05]  /*6700*/  IADD3 R35, P2, PT, R30, R3, RZ ;  /* 0x000000031e237210 */ /* 0x001fca0007f5e0ff */
[----:B------:R-:W-:Y:S01]  /*6710*/  IMAD.X R36, RZ, RZ, R31, P2 ;  /* 0x000000ffff247224 */ /* 0x000fe200010e061f */
[----:B------:R-:W-:-:S04]  /*6720*/  LEA R32, P2, R35, UR8, 0x2 ;  /* 0x0000000823207c11 */ /* 0x000fc8000f8410ff */
        /* <DEDUP_REMOVED lines=231> */
[----:B------:R-:W-:-:S04]  /*75a0*/  SHF.R.U32.HI R30, RZ, UR4, R30 ;  /* 0x00000004ff1e7c19 */ /* 0x000fc8000801161e */
[----:B------:R-:W-:-:S05]  /*75b0*/  LOP3.LUT R30, R30, R19, RZ, 0x30, !PT ;  /* 0x000000131e1e7212 */ /* 0x000fca00078e30ff */
[----:B------:R-:W-:Y:S01]  /*75c0*/  IMAD R35, R30, 0x8, R23 ;  /* 0x000000081e237824 */ /* 0x000fe200078e0217 */
[----:B------:R-:W-:-:S04]  /*75d0*/  SEL R23, R20, 0x80000000, P1 ;  /* 0x8000000014177807 */ /* 0x000fc80000800000 */
[----:B------:R-:W0:Y:S01]  /*75e0*/  LDS.64 R30, [R35+0x6600] ;  /* 0x00660000231e7984 */ /* 0x000e220000000a00 */
[----:B------:R-:W-:Y:S02]  /*75f0*/  LOP3.LUT R23, R23, R34, RZ, 0x3c, !PT ;  /* 0x0000002217177212 */ /* 0x000fe400078e3cff */
[----:B0-----:R-:W-:-:S05]  /*7600*/  IADD3 R36, P2, PT, R30, R3, RZ ;  /* 0x000000031e247210 */ /* 0x001fca0007f5e0ff */
[----:B------:R-:W-:Y:S01]  /*7610*/  IMAD.X R31, RZ, RZ, R31, P2 ;  /* 0x000000ffff1f7224 */ /* 0x000fe200010e061f */
[----:B------:R-:W-:-:S04]  /*7620*/  LEA R30, P2, R36, UR8, 0x2 ;  /* 0x00000008241e7c11 */ /* 0x000fc8000f8410ff */
[----:B------:R-:W-:-:S05]  /*7630*/  LEA.HI.X R31, R36, UR9, R31, 0x2, P2 ;  /* 0x00000009241f7c11 */ /* 0x000fca00090f141f */
[----:B------:R0:W-:Y:S01]  /*7640*/  STG.E desc[UR6][R30.64+0x6000], R23 ;  /* 0x006000171e007986 */ /* 0x0001e2000c101906 */
[----:B------:R-:W-:Y:S01]  /*7650*/  NOP ;  /* 0x0000000000007918 */ /* 0x000fe20000000000 */
[----:B------:R-:W-:Y:S05]  /*7660*/  BRA `(.L_x_77) ;  /* 0x0000001800607947 */ /* 0x000fea0003800000 */
.L_x_76:
[----:B------:R-:W-:Y:S01]  /*7670*/  IMAD R29, R5, -0x1980, R28 ;  /* 0xffffe680051d7824 */ /* 0x000fe200078e021c */
[----:B------:R-:W-:Y:S01]  /*7680*/  BSSY.RECONVERGENT B0, `(.L_x_78) ;  /* 0x000001e000007945 */ /* 0x000fe20003800200 */
[C---:B------:R-:W-:Y:S02]  /*7690*/  VIADD R20, R3.reuse, 0x180 ;  /* 0x0000018003147836 */ /* 0x040fe40000000000 */
[C---:B-1-3--:R-:W-:Y:S01]  /*76a0*/  VIADD R30, R3.reuse, 0x300 ;  /* 0x00000300031e7836 */ /* 0x04afe20000000000 */
[CC--:B------:R-:W-:Y:S01]  /*76b0*/  ISETP.GE.AND P1, PT, R3.reuse, R29.reuse, PT ;  /* 0x0000001d0300720c */ /* 0x0c0fe20003f26270 */
[C---:B------:R-:W-:Y:S01]  /*76c0*/  VIADD R32, R3.reuse, 0x480 ;  /* 0x0000048003207836 */ /* 0x040fe20000000000 */
[-C--:B------:R-:W-:Y:S01]  /*76d0*/  ISETP.GE.AND P5, PT, R20, R29.reuse, PT ;  /* 0x0000001d1400720c */ /* 0x080fe20003fa6270 */
[C---:B------:R-:W-:Y:S01]  /*76e0*/  VIADD R20, R3.reuse, 0x600 ;  /* 0x0000060003147836 */ /* 0x040fe20000000000 */
[-C--:B------:R-:W-:Y:S01]  /*76f0*/  ISETP.GE.AND P4, PT, R30, R29.reuse, PT ;  /* 0x0000001d1e00720c */ /* 0x080fe20003f86270 */
[----:B------:R-:W-:Y:S01]  /*7700*/  VIADD R34, R3, 0x780 ;  /* 0x0000078003227836 */ /* 0x000fe20000000000 */
[----:B------:R-:W-:-:S02]  /*7710*/  ISETP.GE.AND P3, PT, R32, R29, PT ;  /* 0x0000001d2000720c */ /* 0x000fc40003f66270 */
[----:B------:R-:W-:-:S05]  /*7720*/  ISETP.GE.AND P2, PT, R20, R29, PT ;  /* 0x0000001d1400720c */ /* 0x000fca0003f46270 */
[----:B------:R-:W-:Y:S08]  /*7730*/  @P1 BRA `(.L_x_79) ;  /* 0x0000000000481947 */ /* 0x000ff00003800000 */
[----:B------:R-:W1:Y:S01]  /*7740*/  LDS R20, [R22] ;  /* 0x0000000016147984 */ /* 0x000e620000000800 */
[----:B------:R-:W3:Y:S01]  /*7750*/  LDCU UR4, c[0x0][0x3c4] ;  /* 0x00007880ff0477ac */ /* 0x000ee20008000800 */
[----:B------:R-:W-:Y:S01]  /*7760*/  IMAD.MOV.U32 R33, RZ, RZ, -0x1 ;  /* 0xffffffffff217424 */ /* 0x000fe200078e00ff */
[----:B-1----:R-:W-:-:S04]  /*7770*/  ISETP.NE.AND P1, PT, R20, 0x7fffffff, PT ;  /* 0x7fffffff1400780c */ /* 0x002fc80003f25270 */
[C---:B------:R-:W-:Y:S02]  /*7780*/  SEL R30, R20.reuse, 0x80000000, P1 ;  /* 0x80000000141e7807 */ /* 0x040fe40000800000 */
[----:B------:R-:W-:Y:S02]  /*7790*/  ISETP.GT.AND P1, PT, R20, -0x1, PT ;  /* 0xffffffff1400780c */ /* 0x000fe40003f24270 */
[----:B---3--:R-:W-:Y:S01]  /*77a0*/  SHF.R.U32.HI R30, RZ, UR4, R30 ;  /* 0x00000004ff1e7c19 */ /* 0x008fe2000801161e */
[----:B------:R-:W1:Y:S01]  /*77b0*/  LDCU.64 UR4, c[0x0][0x3a0] ;  /* 0x00007400ff0477ac */ /* 0x000e620008000a00 */
[----:B------:R-:W-:Y:S02]  /*77c0*/  SEL R33, R33, 0x80000000, P1 ;  /* 0x8000000021217807 */ /* 0x000fe40000800000 */
[----:B------:R-:W-:Y:S02]  /*77d0*/  LOP3.LUT R30, R30, R19, RZ, 0x30, !PT ;  /* 0x000000131e1e7212 */ /* 0x000fe400078e30ff */
[----:B------:R-:W-:-:S03]  /*77e0*/  LOP3.LUT R33, R33, R20, RZ, 0x3c, !PT ;  /* 0x0000001421217212 */ /* 0x000fc600078e3cff */
[----:B------:R-:W-:-:S05]  /*77f0*/  IMAD R32, R30, 0x8, R23 ;  /* 0x000000081e207824 */ /* 0x000fca00078e0217 */
[----:B------:R-:W3:Y:S02]  /*7800*/  LDS.64 R30, [R32+0x6600] ;  /* 0x00660000201e7984 */ /* 0x000ee40000000a00 */
[----:B---3--:R-:W-:-:S04]  /*7810*/  IADD3 R35, P6, PT, R30, R3, RZ ;  /* 0x000000031e237210 */ /* 0x008fc80007fde0ff */
[----:B-1----:R-:W-:Y:S01]  /*7820*/  LEA R30, P1, R35, UR4, 0x2 ;  /* 0x00000004231e7c11 */ /* 0x002fe2000f8210ff */
[----:B------:R-:W-:-:S05]  /*7830*/  IMAD.X R36, RZ, RZ, R31, P6 ;  /* 0x000000ffff247224 */ /* 0x000fca00030e061f */
[----:B------:R-:W-:-:S05]  /*7840*/  LEA.HI.X R31, R35, UR5, R36, 0x2, P1 ;  /* 0x00000005231f7c11 */ /* 0x000fca00088f1424 */
[----:B------:R1:W-:Y:S02]  /*7850*/  STG.E desc[UR6][R30.64], R33 ;  /* 0x000000211e007986 */ /* 0x0003e4000c101906 */
.L_x_79:
[----:B------:R-:W-:Y:S05]  /*7860*/  BSYNC.RECONVERGENT B0 ;  /* 0x0000000000007941 */ /* 0x000fea0003800200 */
.L_x_78:
[----:B------:R-:W-:Y:S01]  /*7870*/  NOP ;  /* 0x0000000000007918 */ /* 0x000fe20000000000 */
[----:B------:R-:W-:Y:S01]  /*7880*/  BSSY.RECONVERGENT B0, `(.L_x_80) ;  /* 0x0000016000007945 */ /* 0x000fe20003800200 */
[----:B------:R-:W-:Y:S01]  /*7890*/  ISETP.GE.AND P1, PT, R34, R29, PT ;  /* 0x0000001d2200720c */ /* 0x000fe20003f26270 */
[----:B------:R-:W-:Y:S02]  /*78a0*/  VIADD R34, R3, 0x900 ;  /* 0x0000090003227836 */ /* 0x000fe40000000000 */
[----:B------:R-:W-:Y:S10]  /*78b0*/  @P5 BRA `(.L_x_81) ;  /* 0x0000000000485947 */ /* 0x000ff40003800000 */
[----:B------:R-:W3:Y:S01]  /*78c0*/  LDS R20, [R22+0x600] ;  /* 0x0006000016147984 */ /* 0x000ee20000000800 */
[----:B------:R-:W4:Y:S01]  /*78d0*/  LDCU UR4, c[0x0][0x3c4] ;  /* 0x00007880ff0477ac */ /* 0x000f220008000800 */
[----:B-1----:R-:W-:Y:S01]  /*78e0*/  IMAD.MOV.U32 R33, RZ, RZ, -0x1 ;  /* 0xffffffffff217424 */ /* 0x002fe200078e00ff */
[----:B---3--:R-:W-:-:S04]  /*78f0*/  ISETP.NE.AND P5, PT, R20, 0x7fffffff, PT ;  /* 0x7fffffff1400780c */ /* 0x008fc80003fa5270 */
[C---:B------:R-:W-:Y:S02]  /*7900*/  SEL R30, R20.reuse, 0x80000000, P5 ;  /* 0x80000000141e7807 */ /* 0x040fe40002800000 */
[----:B------:R-:W-:Y:S02]  /*7910*/  ISETP.GT.AND P5, PT, R20, -0x1, PT ;  /* 0xffffffff1400780c */ /* 0x000fe40003fa4270 */
[----:B----4-:R-:W-:Y:S01]  /*7920*/  SHF.R.U32.HI R30, RZ, UR4, R30 ;  /* 0x00000004ff1e7c19 */ /* 0x010fe2000801161e */
        /* <DEDUP_REMOVED lines=11> */
.L_x_81:
[----:B------:R-:W-:Y:S05]  /*79e0*/  BSYNC.RECONVERGENT B0 ;  /* 0x0000000000007941 */ /* 0x000fea0003800200 */
.L_x_80:
[----:B------:R-:W-:Y:S01]  /*79f0*/  NOP ;  /* 0x0000000000007918 */ /* 0x000fe20000000000 */
[----:B------:R-:W-:Y:S01]  /*7a00*/  BSSY.RECONVERGENT B0, `(.L_x_82) ;  /* 0x0000016000007945 */ /* 0x000fe20003800200 */
[----:B------:R-:W-:Y:S01]  /*7a10*/  ISETP.GE.AND P5, PT, R34, R29, PT ;  /* 0x0000001d2200720c */ /* 0x000fe20003fa6270 */
[----:B------:R-:W-:Y:S02]  /*7a20*/  VIADD R34, R3, 0xa80 ;  /* 0x00000a8003227836 */ /* 0x000fe40000000000 */
[----:B------:R-:W-:Y:S10]  /*7a30*/  @P4 BRA `(.L_x_83) ;  /* 0x0000000000484947 */ /* 0x000ff40003800000 */
[----:B------:R-:W4:Y:S01]  /*7a40*/  LDS R20, [R22+0xc00] ;  /* 0x000c000016147984 */ /* 0x000f220000000800 */
[----:B------:R-:W5:Y:S01]  /*7a50*/  LDCU UR4, c[0x0][0x3c4] ;  /* 0x00007880ff0477ac */ /* 0x000f620008000800 */
[----:B-1-3--:R-:W-:Y:S01]  /*7a60*/  IMAD.MOV.U32 R33, RZ, RZ, -0x1 ;  /* 0xffffffffff217424 */ /* 0x00afe200078e00ff */
[----:B----4-:R-:W-:-:S04]  /*7a70*/  ISETP.NE.AND P4, PT, R20, 0x7fffffff, PT ;  /* 0x7fffffff1400780c */ /* 0x010fc80003f85270 */
[C---:B------:R-:W-:Y:S02]  /*7a80*/  SEL R30, R20.reuse, 0x80000000, P4 ;  /* 0x80000000141e7807 */ /* 0x040fe40002000000 */
[----:B------:R-:W-:Y:S02]  /*7a90*/  ISETP.GT.AND P4, PT, R20, -0x1, PT ;  /* 0xffffffff1400780c */ /* 0x000fe40003f84270 */
[----:B-----5:R-:W-:Y:S01]  /*7aa0*/  SHF.R.U32.HI R30, RZ, UR4, R30 ;  /* 0x00000004ff1e7c19 */ /* 0x020fe2000801161e */
        /* <DEDUP_REMOVED lines=11> */
.L_x_83:
[----:B------:R-:W-:Y:S05]  /*7b60*/  BSYNC.RECONVERGENT B0 ;  /* 0x0000000000007941 */ /* 0x000fea0003800200 */
.L_x_82:
[----:B------:R-:W-:Y:S01]  /*7b70*/  NOP ;  /* 0x0000000000007918 */ /* 0x000fe20000000000 */
[----:B------:R-:W-:Y:S01]  /*7b80*/  BSSY.RECONVERGENT B0, `(.L_x_84) ;  /* 0x0000016000007945 */ /* 0x000fe20003800200 */
[----:B------:R-:W-:Y:S02]  /*7b90*/  ISETP.GE.AND P4, PT, R34, R29, PT ;  /* 0x0000001d2200720c */ /* 0x000fe40003f86270 */
[----:B------:R-:W-:Y:S01]  /*7ba0*/  LOP3.LUT R34, R3, 0xc00, RZ, 0xfc, !PT ;  /* 0x00000c0003227812 */ /* 0x000fe200078efcff */
[----:B------:R-:W-:Y:S10]  /*7bb0*/  @P3 BRA `(.L_x_85) ;  /* 0x0000000000483947 */ /* 0x000ff40003800000 */
[----:B------:R-:W5:Y:S01]  /*7bc0*/  LDS R20, [R22+0x1200] ;  /* 0x0012000016147984 */ /* 0x000f620000000800 */
[----:B------:R-:W0:Y:S01]  /*7bd0*/  LDCU UR4, c[0x0][0x3c4] ;  /* 0x00007880ff0477ac */ /* 0x000e220008000800 */
[----:B-1-34-:R-:W-:Y:S01]  /*7be0*/  IMAD.MOV.U32 R33, RZ, RZ, -0x1 ;  /* 0xffffffffff217424 */ /* 0x01afe200078e00ff */
[----:B-----5:R-:W-:-:S04]  /*7bf0*/  ISETP.NE.AND P3, PT, R20, 0x7fffffff, PT ;  /* 0x7fffffff1400780c */ /* 0x020fc80003f65270 */
[C---:B------:R-:W-:Y:S02]  /*7c00*/  SEL R30, R20.reuse, 0x80000000, P3 ;  /* 0x80000000141e7807 */ /* 0x040fe40001800000 */
[----:B------:R-:W-:Y:S02]  /*7c10*/  ISETP.GT.AND P3, PT, R20, -0x1, PT ;  /* 0xffffffff1400780c */ /* 0x000fe40003f64270 */
[----:B0-----:R-:W-:Y:S01]  /*7c20*/  SHF.R.U32.HI R30, RZ, UR4, R30 ;  /* 0x00000004ff1e7c19 */ /* 0x001fe2000801161e */
[----:B------:R-:W0:Y:S01]  /*7c30*/  LDCU.64 UR4, c[0x0][0x3a0] ;  /* 0x00007400ff0477ac */ /* 0x000e220008000a00 */
[----:B------:R-:W-:Y:S02]  /*7c40*/  SEL R33, R33, 0x80000000, P3 ;  /* 0x8000000021217807 */ /* 0x000fe40001800000 */
[----:B------:R-:W-:Y:S02]  /*7c50*/  LOP3.LUT R30, R30, R19, RZ, 0x30, !PT ;  /* 0x000000131e1e7212 */ /* 0x000fe400078e30ff */
[----:B------:R-:W-:-:S03]  /*7c60*/  LOP3.LUT R33, R33, R20, RZ, 0x3c, !PT ;  /* 0x0000001421217212 */ /* 0x000fc600078e3cff */
[----:B------:R-:W-:-:S05]  /*7c70*/  IMAD R32, R30, 0x8, R23 ;  /* 0x000000081e207824 */ /* 0x000fca00078e0217 */
[----:B------:R-:W1:Y:S02]  /*7c80*/  LDS.64 R30, [R32+0x6600] ;  /* 0x00660000201e7984 */ /* 0x000e640000000a00 */
[----:B-1----:R-:W-:-:S04]  /*7c90*/  IADD3 R35, P6, PT, R30, R3, RZ ;  /* 0x000000031e237210 */ /* 0x002fc80007fde0ff */
[----:B0-----:R-:W-:Y:S01]  /*7ca0*/  LEA R30, P3, R35, UR4, 0x2 ;  /* 0x00000004231e7c11 */ /* 0x001fe2000f8610ff */
[----:B------:R-:W-:-:S05]  /*7cb0*/  IMAD.X R36, RZ, RZ, R31, P6 ;  /* 0x000000ffff247224 */ /* 0x000fca00030e061f */
[----:B------:R-:W-:-:S05]  /*7cc0*/  LEA.HI.X R31, R35, UR5, R36, 0x2, P3 ;  /* 0x00000005231f7c11 */ /* 0x000fca00098f1424 */
[----:B------:R0:W-:Y:S02]  /*7cd0*/  STG.E desc[UR6][R30.64+0x1200], R33 ;  /* 0x001200211e007986 */ /* 0x0001e4000c101906 */
.L_x_85:
[----:B------:R-:W-:Y:S05]  /*7ce0*/  BSYNC.RECONVERGENT B0 ;  /* 0x0000000000007941 */ /* 0x000fea0003800200 */
.L_x_84:
[----:B------:R-:W-:Y:S01]  /*7cf0*/  NOP ;  /* 0x0000000000007918 */ /* 0x000fe20000000000 */
[----:B------:R-:W-:Y:S01]  /*7d00*/  BSSY.RECONVERGENT B0, `(.L_x_86) ;  /* 0x0000016000007945 */ /* 0x000fe20003800200 */
[----:B------:R-:W-:Y:S01]  /*7d10*/  ISETP.GE.AND P3, PT, R34, R29, PT ;  /* 0x0000001d2200720c */ /* 0x000fe20003f66270 */
[----:B------:R-:W-:Y:S02]  /*7d20*/  VIADD R34, R3, 0xd80 ;  /* 0x00000d8003227836 */ /* 0x000fe40000000000 */
[----:B------:R-:W-:Y:S10]  /*7d30*/  @P2 BRA `(.L_x_87) ;  /* 0x0000000000482947 */ /* 0x000ff40003800000 */
[----:B------:R-:W5:Y:S01]  /*7d40*/  LDS R20, [R22+0x1800] ;  /* 0x0018000016147984 */ /* 0x000f620000000800 */
[----:B------:R-:W2:Y:S01]  /*7d50*/  LDCU UR4, c[0x0][0x3c4] ;  /* 0x00007880ff0477ac */ /* 0x000ea20008000800 */
[----:B01-34-:R-:W-:Y:S01]  /*7d60*/  IMAD.MOV.U32 R33, RZ, RZ, -0x1 ;  /* 0xffffffffff217424 */ /* 0x01bfe200078e00ff */
[----:B-----5:R-:W-:-:S04]  /*7d70*/  ISETP.NE.AND P2, PT, R20, 0x7fffffff, PT ;  /* 0x7fffffff1400780c */ /* 0x020fc80003f45270 */
[C---:B------:R-:W-:Y:S02]  /*7d80*/  SEL R30, R20.reuse, 0x80000000, P2 ;  /* 0x80000000141e7807 */ /* 0x040fe40001000000 */
[----:B------:R-:W-:Y:S02]  /*7d90*/  ISETP.GT.AND P2, PT, R20, -0x1, PT ;  /* 0xffffffff1400780c */ /* 0x000fe40003f44270 */
[----:B--2---:R-:W-:Y:S01]  /*7da0*/  SHF.R.U32.HI R30, RZ, UR4, R30 ;  /* 0x00000004ff1e7c19 */ /* 0x004fe2000801161e */
        /* <DEDUP_REMOVED lines=11> */
.L_x_87:
[----:B------:R-:W-:Y:S05]  /*7e60*/  BSYNC.RECONVERGENT B0 ;  /* 0x0000000000007941 */ /* 0x000fea0003800200 */
.L_x_86:
        /* <DEDUP_REMOVED lines=23> */
.L_x_89:
[----:B------:R-:W-:Y:S05]  /*7fe0*/  BSYNC.RECONVERGENT B0 ;  /* 0x0000000000007941 */ /* 0x000fea0003800200 */
.L_x_88:
        /* <DEDUP_REMOVED lines=23> */
.L_x_91:
[----:B------:R-:W-:Y:S05]  /*8160*/  BSYNC.RECONVERGENT B0 ;  /* 0x0000000000007941 */ /* 0x000fea0003800200 */
.L_x_90:
        /* <DEDUP_REMOVED lines=23> */
.L_x_93:
[----:B------:R-:W-:Y:S05]  /*82e0*/  BSYNC.RECONVERGENT B0 ;  /* 0x0000000000007941 */ /* 0x000fea0003800200 */
.L_x_92:
        /* <DEDUP_REMOVED lines=23> */
.L_x_95:
[----:B------:R-:W-:Y:S05]  /*8460*/  BSYNC.RECONVERGENT B0 ;  /* 0x0000000000007941 */ /* 0x000fea0003800200 */
.L_x_94:
        /* <DEDUP_REMOVED lines=23> */
.L_x_97:
[----:B------:R-:W-:Y:S05]  /*85e0*/  BSYNC.RECONVERGENT B0 ;  /* 0x0000000000007941 */ /* 0x000fea0003800200 */
.L_x_96:
        /* <DEDUP_REMOVED lines=23> */
.L_x_99:
[----:B------:R-:W-:Y:S05]  /*8760*/  BSYNC.RECONVERGENT B0 ;  /* 0x0000000000007941 */ /* 0x000fea0003800200 */
.L_x_98:
[----:B------:R-:W-:Y:S01]  /*8770*/  NOP ;  /* 0x0000000000007918 */ /* 0x000fe20000000000 */
[----:B------:R-:W-:Y:S01]  /*8780*/  BSSY.RECONVERGENT B0, `(.L_x_100) ;  /* 0x0000016000007945 */ /* 0x000fe20003800200 */
[----:B------:R-:W-:Y:S02]  /*8790*/  ISETP.GE.AND P1, PT, R34, R29, PT ;  /* 0x0000001d2200720c */ /* 0x000fe40003f26270 */
[----:B------:R-:W-:Y:S01]  /*87a0*/  LOP3.LUT R34, R3, 0x1800, RZ, 0xfc, !PT ;  /* 0x0000180003227812 */ /* 0x000fe200078efcff */
        /* <DEDUP_REMOVED lines=19> */
.L_x_101:
[----:B------:R-:W-:Y:S05]  /*88e0*/  BSYNC.RECONVERGENT B0 ;  /* 0x0000000000007941 */ /* 0x000fea0003800200 */
.L_x_100:
[----:B------:R-:W-:Y:S01]  /*88f0*/  NOP ;  /* 0x0000000000007918 */ /* 0x000fe20000000000 */
[----:B------:R-:W-:Y:S01]  /*8900*/  BSSY.RECONVERGENT B0, `(.L_x_102) ;  /* 0x0000015000007945 */ /* 0x000fe20003800200 */
[----:B------:R-:W-:-:S03]  /*8910*/  ISETP.GE.AND P5, PT, R34, R29, PT ;  /* 0x0000001d2200720c */ /* 0x000fc60003fa6270 */
        /* <DEDUP_REMOVED lines=19> */
.L_x_103:
[----:B------:R-:W-:Y:S05]  /*8a50*/  BSYNC.RECONVERGENT B0 ;  /* 0x0000000000007941 */ /* 0x000fea0003800200 */
.L_x_102:
[----:B------:R-:W-:Y:S01]  /*8a60*/  NOP ;  /* 0x0000000000007918 */ /* 0x000fe20000000000 */
[----:B------:R-:W-:Y:S04]  /*8a70*/  BSSY.RECONVERGENT B0, `(.L_x_104) ;  /* 0x0000014000007945 */ /* 0x000fe80003800200 */
[----:B------:R-:W-:Y:S05]  /*8a80*/  @P3 BRA `(.L_x_105) ;  /* 0x0000000000483947 */ /* 0x000fea0003800000 */
        /* <DEDUP_REMOVED lines=13> */
[----:B-1----:R-:W-:-:S05]  /*8b60*/  IADD3 R32, P4, PT, R30, R3, RZ ;  /* 0x000000031e207210 */ /* 0x002fca0007f9e0ff */
[----:B------:R-:W-:Y:S01]  /*8b70*/  IMAD.X R31, RZ, RZ, R31, P4 ;  /* 0x000000ffff1f7224 */ /* 0x000fe200020e061f */
[----:B0-----:R-:W-:-:S04]  /*8b80*/  LEA R30, P4, R32, UR4, 0x2 ;  /* 0x00000004201e7c11 */ /* 0x001fc8000f8810ff */
[----:B------:R-:W-:-:S05]  /*8b90*/  LEA.HI.X R31, R32, UR5, R31, 0x2, P4 ;  /* 0x00000005201f7c11 */ /* 0x000fca000a0f141f */
[----:B------:R0:W-:Y:S04]  /*8ba0*/  STG.E desc[UR6][R30.64+0x4e00], R33 ;  /* 0x004e00211e007986 */ /* 0x0001e8000c101906 */
.L_x_105:
[----:B------:R-:W-:Y:S05]  /*8bb0*/  BSYNC.RECONVERGENT B0 ;  /* 0x0000000000007941 */ /* 0x000fea0003800200 */
.L_x_104:
        /* <DEDUP_REMOVED lines=21> */
.L_x_107:
[----:B------:R-:W-:Y:S05]  /*8d10*/  BSYNC.RECONVERGENT B0 ;  /* 0x0000000000007941 */ /* 0x000fea0003800200 */
.L_x_106:
        /* <DEDUP_REMOVED lines=21> */
.L_x_109:
[----:B------:R-:W-:Y:S05]  /*8e70*/  BSYNC.RECONVERGENT B0 ;  /* 0x0000000000007941 */ /* 0x000fea0003800200 */
.L_x_108:
[----:B------:R-:W-:Y:S01]  /*8e80*/  NOP ;  /* 0x0000000000007918 */ /* 0x000fe20000000000 */
[----:B------:R-:W-:Y:S04]  /*8e90*/  BSSY.RECONVERGENT B0, `(.L_x_110) ;  /* 0x0000014000007945 */ /* 0x000fe80003800200 */
[----:B------:R-:W-:Y:S05]  /*8ea0*/  @P5 BRA `(.L_x_111) ;  /* 0x0000000000485947 */ /* 0x000fea0003800000 */
[----:B------:R-:W5:Y:S01]  /*8eb0*/  LDS R20, [R22+0x6000] ;  /* 0x0060000016147984 */ /* 0x000f620000000800 */
[----:B------:R-:W0:Y:S01]  /*8ec0*/  LDCU UR4, c[0x0][0x3c4] ;  /* 0x00007880ff0477ac */ /* 0x000e220008000800 */
[----:B-----5:R-:W-:-:S04]  /*8ed0*/  ISETP.NE.AND P1, PT, R20, 0x7fffffff, PT ;  /* 0x7fffffff1400780c */ /* 0x020fc80003f25270 */
[C---:B------:R-:W-:Y:S02]  /*8ee0*/  SEL R29, R20.reuse, 0x80000000, P1 ;  /* 0x80000000141d7807 */ /* 0x040fe40000800000 */
[----:B------:R-:W-:Y:S02]  /*8ef0*/  ISETP.GT.AND P1, PT, R20, -0x1, PT ;  /* 0xffffffff1400780c */ /* 0x000fe40003f24270 */
[----:B01-34-:R-:W-:Y:S01]  /*8f00*/  SHF.R.U32.HI R30, RZ, UR4, R29 ;  /* 0x00000004ff1e7c19 */ /* 0x01bfe2000801161d */
[----:B------:R-:W0:Y:S01]  /*8f10*/  LDCU.64 UR4, c[0x0][0x3a0] ;  /* 0x00007400ff0477ac */ /* 0x000e220008000a00 */
[----:B------:R-:W-:Y:S02]  /*8f20*/  IMAD.MOV.U32 R29, RZ, RZ, -0x1 ;  /* 0xffffffffff1d7424 */ /* 0x000fe400078e00ff */
[----:B------:R-:W-:-:S03]  /*8f30*/  LOP3.LUT R30, R30, R19, RZ, 0x30, !PT ;  /* 0x000000131e1e7212 */ /* 0x000fc600078e30ff */
[----:B------:R-:W-:Y:S02]  /*8f40*/  SEL R29, R29, 0x80000000, P1 ;  /* 0x800000001d1d7807 */ /* 0x000fe40000800000 */
[----:B------:R-:W-:Y:S02]  /*8f50*/  IMAD R23, R30, 0x8, R23 ;  /* 0x000000081e177824 */ /* 0x000fe400078e0217 */
[----:B------:R-:W-:-:S03]  /*8f60*/  LOP3.LUT R29, R29, R20, RZ, 0x3c, !PT ;  /* 0x000000141d1d7212 */ /* 0x000fc600078e3cff */
[----:B------:R-:W1:Y:S02]  /*8f70*/  LDS.64 R30, [R23+0x6600] ;  /* 0x00660000171e7984 */ /* 0x000e640000000a00 */
[----:B-1----:R-:W-:-:S05]  /*8f80*/  IADD3 R32, P2, PT, R30, R3, RZ ;  /* 0x000000031e207210 */ /* 0x002fca0007f5e0ff */
[----:B------:R-:W-:Y:S01]  /*8f90*/  IMAD.X R31, RZ, RZ, R31, P2 ;  /* 0x000000ffff1f7224 */ /* 0x000fe200010e061f */
[----:B0-----:R-:W-:-:S04]  /*8fa0*/  LEA R30, P2, R32, UR4, 0x2 ;  /* 0x00000004201e7c11 */ /* 0x001fc8000f8410ff */
[----:B------:R-:W-:-:S05]  /*8fb0*/  LEA.HI.X R31, R32, UR5, R31, 0x2, P2 ;  /* 0x00000005201f7c11 */ /* 0x000fca00090f141f */
[----:B------:R0:W-:Y:S04]  /*8fc0*/  STG.E desc[UR6][R30.64+0x6000], R29 ;  /* 0x0060001d1e007986 */ /* 0x0001e8000c101906 */
.L_x_111:
[----:B------:R-:W-:Y:S05]  /*8fd0*/  BSYNC.RECONVERGENT B0 ;  /* 0x0000000000007941 */ /* 0x000fea0003800200 */
.L_x_110:
[----:B------:R-:W-:Y:S01]  /*8fe0*/  NOP ;  /* 0x0000000000007918 */ /* 0x000fe20000000000 */
.L_x_77:
[----:B01-34-:R-:W0:Y:S01]  /*8ff0*/  LDS R30, [R22+0x1200] ;  /* 0x00120000161e7984 */ /* 0x01be220000000800 */
[----:B------:R-:W1:Y:S03]  /*9000*/  LDCU UR4, c[0x0][0x3c4] ;  /* 0x00007880ff0477ac */ /* 0x000e660008000800 */
[----:B------:R-:W3:Y:S04]  /*9010*/  LDS R20, [R22] ;  /* 0x0000000016147984 */ /* 0x000ee80000000800 */
[----:B------:R-:W4:Y:S04]  /*9020*/  LDS R23, [R22+0x600] ;  /* 0x0006000016177984 */ /* 0x000f280000000800 */
[----:B------:R-:W5:Y:S04]  /*9030*/  LDS R29, [R22+0xc00] ;  /* 0x000c0000161d7984 */ /* 0x000f680000000800 */
[----:B------:R-:W2:Y:S04]  /*9040*/  LDS R31, [R22+0x1800] ;  /* 0x00180000161f7984 */ /* 0x000ea80000000800 */
[----:B------:R-:W1:Y:S04]  /*9050*/  LDS R36, [R22+0x3600] ;  /* 0x0036000016247984 */ /* 0x000e680000000800 */
[----:B------:R-:W1:Y:S04]  /*9060*/  LDS R32, [R22+0x1e00] ;  /* 0x001e000016207984 */ /* 0x000e680000000800 */
[----:B------:R-:W1:Y:S04]  /*9070*/  LDS R33, [R22+0x2400] ;  /* 0x0024000016217984 */ /* 0x000e680000000800 */
[----:B------:R-:W1:Y:S04]  /*9080*/  LDS R34, [R22+0x2a00] ;  /* 0x002a000016227984 */ /* 0x000e680000000800 */
[----:B------:R-:W1:Y:S04]  /*9090*/  LDS R35, [R22+0x3000] ;  /* 0x0030000016237984 */ /* 0x000e680000000800 */
[----:B------:R-:W1:Y:S01]  /*90a0*/  LDS R38, [R22+0x3c00] ;  /* 0x003c000016267984 */ /* 0x000e620000000800 */
[----:B0-----:R-:W-:-:S03]  /*90b0*/  ISETP.NE.AND P2, PT, R30, 0x7fffffff, PT ;  /* 0x7fffffff1e00780c */ /* 0x001fc60003f45270 */
[----:B------:R-:W0:Y:S01]  /*90c0*/  LDS R47, [R22+0x6000] ;  /* 0x00600000162f7984 */ /* 0x000e220000000800 */
[----:B---3--:R-:W-:Y:S02]  /*90d0*/  ISETP.NE.AND P5, PT, R20, 0x7fffffff, PT ;  /* 0x7fffffff1400780c */ /* 0x008fe40003fa5270 */
[----:B------:R-:W-:Y:S01]  /*90e0*/  SEL R30, R30, 0x80000000, P2 ;  /* 0x800000001e1e7807 */ /* 0x000fe20001000000 */
[----:B------:R-:W3:Y:S01]  /*90f0*/  LDS R40, [R22+0x4200] ;  /* 0x0042000016287984 */ /* 0x000ee20000000800 */
[----:B----4-:R-:W-:Y:S02]  /*9100*/  ISETP.NE.AND P4, PT, R23, 0x7fffffff, PT ;  /* 0x7fffffff1700780c */ /* 0x010fe40003f85270 */
[----:B------:R-:W-:Y:S01]  /*9110*/  SEL R20, R20, 0x80000000, P5 ;  /* 0x8000000014147807 */ /* 0x000fe20002800000 */
[----:B------:R-:W4:Y:S01]  /*9120*/  LDS R42, [R22+0x4800] ;  /* 0x00480000162a7984 */ /* 0x000f220000000800 */
[----:B-----5:R-:W-:Y:S02]  /*9130*/  ISETP.NE.AND P3, PT, R29, 0x7fffffff, PT ;  /* 0x7fffffff1d00780c */ /* 0x020fe40003f65270 */
[----:B------:R-:W-:Y:S01]  /*9140*/  SEL R23, R23, 0x80000000, P4 ;  /* 0x8000000017177807 */ /* 0x000fe20002000000 */
[----:B------:R-:W5:Y:S01]  /*9150*/  LDS R44, [R22+0x4e00] ;  /* 0x004e0000162c7984 */ /* 0x000f620000000800 */
[----:B--2---:R-:W-:-:S02]  /*9160*/  ISETP.NE.AND P1, PT, R31, 0x7fffffff, PT ;  /* 0x7fffffff1f00780c */ /* 0x004fc40003f25270 */
[----:B------:R-:W-:Y:S01]  /*9170*/  SEL R29, R29, 0x80000000, P3 ;  /* 0x800000001d1d7807 */ /* 0x000fe20001800000 */
[----:B------:R-:W2:Y:S01]  /*9180*/  LDS R45, [R22+0x5400] ;  /* 0x00540000162d7984 */ /* 0x000ea20000000800 */
[----:B-1----:R-:W-:Y:S02]  /*9190*/  ISETP.NE.AND P2, PT, R36, 0x7fffffff, PT ;  /* 0x7fffffff2400780c */ /* 0x002fe40003f45270 */
[----:B------:R-:W-:Y:S01]  /*91a0*/  SEL R31, R31, 0x80000000, P1 ;  /* 0x800000001f1f7807 */ /* 0x000fe20000800000 */
[----:B------:R-:W1:Y:S01]  /*91b0*/  LDS R46, [R22+0x5a00] ;  /* 0x005a0000162e7984 */ /* 0x000e620000000800 */
[----:B------:R-:W-:Y:S02]  /*91c0*/  ISETP.NE.AND P6, PT, R32, 0x7fffffff, PT ;  /* 0x7fffffff2000780c */ /* 0x000fe40003fc5270 */
[----:B------:R-:W-:Y:S02]  /*91d0*/  SEL R37, R36, 0x80000000, P2 ;  /* 0x8000000024257807 */ /* 0x000fe40001000000 */
[----:B------:R-:W-:-:S02]  /*91e0*/  ISETP.NE.AND P5, PT, R33, 0x7fffffff, PT ;  /* 0x7fffffff2100780c */ /* 0x000fc40003fa5270 */
[----:B------:R-:W-:Y:S02]  /*91f0*/  SEL R32, R32, 0x80000000, P6 ;  /* 0x8000000020207807 */ /* 0x000fe40003000000 */
[C---:B------:R-:W-:Y:S02]  /*9200*/  ISETP.NE.AND P4, PT, R34.reuse, 0x7fffffff, PT ;  /* 0x7fffffff2200780c */ /* 0x040fe40003f85270 */
[----:B------:R-:W-:Y:S02]  /*9210*/  SEL R33, R33, 0x80000000, P5 ;  /* 0x8000000021217807 */ /* 0x000fe40002800000 */
[----:B------:R-:W-:Y:S02]  /*9220*/  ISETP.NE.AND P3, PT, R35, 0x7fffffff, PT ;  /* 0x7fffffff2300780c */ /* 0x000fe40003f65270 */
[----:B------:R-:W-:Y:S02]  /*9230*/  SEL R34, R34, 0x80000000, P4 ;  /* 0x8000000022227807 */ /* 0x000fe40002000000 */
[----:B------:R-:W-:-:S02]  /*9240*/  ISETP.NE.AND P1, PT, R38, 0x7fffffff, PT ;  /* 0x7fffffff2600780c */ /* 0x000fc40003f25270 */
[----:B------:R-:W-:Y:S02]  /*9250*/  SEL R35, R35, 0x80000000, P3 ;  /* 0x8000000023237807 */ /* 0x000fe40001800000 */
[C---:B0-----:R-:W-:Y:S02]  /*9260*/  ISETP.NE.AND P2, PT, R47.reuse, 0x7fffffff, PT ;  /* 0x7fffffff2f00780c */ /* 0x041fe40003f45270 */
[----:B------:R-:W-:Y:S02]  /*9270*/  SEL R39, R38, 0x80000000, P1 ;  /* 0x8000000026277807 */ /* 0x000fe40000800000 */
[----:B---3--:R-:W-:Y:S02]  /*9280*/  ISETP.NE.AND P6, PT, R40, 0x7fffffff, PT ;  /* 0x7fffffff2800780c */ /* 0x008fe40003fc5270 */
[----:B------:R-:W-:Y:S02]  /*9290*/  SEL R49, R47, 0x80000000, P2 ;  /* 0x800000002f317807 */ /* 0x000fe40001000000 */
[----:B----4-:R-:W-:-:S02]  /*92a0*/  ISETP.NE.AND P5, PT, R42, 0x7fffffff, PT ;  /* 0x7fffffff2a00780c */ /* 0x010fc40003fa5270 */
[----:B------:R-:W-:Y:S02]  /*92b0*/  SEL R41, R40, 0x80000000, P6 ;  /* 0x8000000028297807 */ /* 0x000fe40003000000 */
[----:B-----5:R-:W-:Y:S02]  /*92c0*/  ISETP.NE.AND P4, PT, R44, 0x7fffffff, PT ;  /* 0x7fffffff2c00780c */ /* 0x020fe40003f85270 */
[----:B------:R-:W-:Y:S02]  /*92d0*/  SEL R43, R42, 0x80000000, P5 ;  /* 0x800000002a2b7807 */ /* 0x000fe40002800000 */
[----:B--2---:R-:W-:Y:S02]  /*92e0*/  ISETP.NE.AND P3, PT, R45, 0x7fffffff, PT ;  /* 0x7fffffff2d00780c */ /* 0x004fe40003f65270 */
[----:B------:R-:W-:Y:S02]  /*92f0*/  SEL R44, R44, 0x80000000, P4 ;  /* 0x800000002c2c7807 */ /* 0x000fe40002000000 */
[----:B-1----:R-:W-:-:S02]  /*9300*/  ISETP.NE.AND P1, PT, R46, 0x7fffffff, PT ;  /* 0x7fffffff2e00780c */ /* 0x002fc40003f25270 */
[----:B------:R-:W-:Y:S02]  /*9310*/  SEL R45, R45, 0x80000000, P3 ;  /* 0x800000002d2d7807 */ /* 0x000fe40001800000 */
[----:B------:R-:W-:Y:S02]  /*9320*/  SEL R47, R46, 0x80000000, P1 ;  /* 0x800000002e2f7807 */ /* 0x000fe40000800000 */
[----:B------:R-:W-:Y:S02]  /*9330*/  SHF.R.U32.HI R30, RZ, UR4, R30 ;  /* 0x00000004ff1e7c19 */ /* 0x000fe4000801161e */
[----:B------:R-:W-:Y:S02]  /*9340*/  SHF.R.U32.HI R32, RZ, UR4, R32 ;  /* 0x00000004ff207c19 */ /* 0x000fe40008011620 */
[----:B------:R-:W-:Y:S02]  /*9350*/  SHF.R.U32.HI R34, RZ, UR4, R34 ;  /* 0x00000004ff227c19 */ /* 0x000fe40008011622 */
[----:B------:R-:W-:-:S02]  /*9360*/  SHF.R.U32.HI R20, RZ, UR4, R20 ;  /* 0x00000004ff147c19 */ /* 0x000fc40008011614 */
[----:B------:R-:W-:Y:S02]  /*9370*/  SHF.R.U32.HI R22, RZ, UR4, R23 ;  /* 0x00000004ff167c19 */ /* 0x000fe40008011617 */
[----:B------:R-:W-:Y:S02]  /*9380*/  SHF.R.U32.HI R42, RZ, UR4, R29 ;  /* 0x00000004ff2a7c19 */ /* 0x000fe4000801161d */
        /* <DEDUP_REMOVED lines=11> */
[-C--:B------:R-:W-:Y:S02]  /*9440*/  LOP3.LUT R41, R30, R19.reuse, RZ, 0x30, !PT ;  /* 0x000000131e297212 */ /* 0x080fe400078e30ff */
[-C--:B------:R-:W-:Y:S02]  /*9450*/  LOP3.LUT R39, R32, R19.reuse, RZ, 0x30, !PT ;  /* 0x0000001320277212 */ /* 0x080fe400078e30ff */
[-C--:B------:R-:W-:Y:S02]  /*9460*/  LOP3.LUT R37, R34, R19.reuse, RZ, 0x30, !PT ;  /* 0x0000001322257212 */ /* 0x080fe400078e30ff */
[-C--:B------:R-:W-:Y:S02]  /*9470*/  LOP3.LUT R44, R20, R19.reuse, RZ, 0x30, !PT ;  /* 0x00000013142c7212 */ /* 0x080fe400078e30ff */
[----:B------:R-:W-:-:S02]  /*9480*/  LOP3.LUT R43, R22, R19, RZ, 0x30, !PT ;  /* 0x00000013162b7212 */ /* 0x000fc400078e30ff */
[-C--:B------:R-:W-:Y:S02]  /*9490*/  LOP3.LUT R42, R42, R19.reuse, RZ, 0x30, !PT ;  /* 0x000000132a2a7212 */ /* 0x080fe400078e30ff */
        /* <DEDUP_REMOVED lines=10> */
[----:B------:R-:W-:Y:S01]  /*9540*/  LOP3.LUT R45, R58, R19, RZ, 0x30, !PT ;  /* 0x000000133a2d7212 */ /* 0x000fe200078e30ff */
[----:B------:R-:W-:Y:S06]  /*9550*/  @P0 BRA `(.L_x_112) ;  /* 0x0000000000640947 */ /* 0x000fec0003800000 */
[----:B------:R-:W0:Y:S01]  /*9560*/  LDCU.64 UR4, c[0x0][0x3b8] ;  /* 0x00007700ff0477ac */ /* 0x000e220008000a00 */
[----:B------:R-:W-:Y:S01]  /*9570*/  IMAD R11, R5, 0x1980, RZ ;  /* 0x00001980050b7824 */ /* 0x000fe200078e02ff */
[----:B------:R-:W-:-:S04]  /*9580*/  LOP3.LUT R2, R21, 0x1f, R3, 0xf8, !PT ;  /* 0x0000001f15027812 */ /* 0x000fc800078ef803 */
[----:B------:R-:W-:-:S04]  /*9590*/  IADD3 R3, P1, PT, R11, R2, RZ ;  /* 0x000000020b037210 */ /* 0x000fc80007f3e0ff */
[----:B------:R-:W-:Y:S02]  /*95a0*/  LEA.HI.X.SX32 R18, R11, RZ, 0x1, P1 ;  /* 0x000000ff0b127211 */ /* 0x000fe400008f0eff */
        /* <DEDUP_REMOVED lines=20> */
.L_x_112:
[--C-:B------:R-:W-:Y:S01]  /*96f0*/  IMAD.IADD R60, R28, 0x1, -R18.reuse ;  /* 0x000000011c3c7824 */ /* 0x100fe200078e0a12 */
[----:B------:R-:W0:Y:S01]  /*9700*/  LDCU.64 UR4, c[0x0][0x3b8] ;  /* 0x00007700ff0477ac */ /* 0x000e220008000a00 */
[C---:B------:R-:W-:Y:S01]  /*9710*/  VIADD R3, R11.reuse, 0x20 ;  /* 0x000000200b037836 */ /* 0x040fe20000000000 */
[----:B------:R-:W-:Y:S01]  /*9720*/  SHF.R.S32.HI R62, RZ, 0x1f, R18 ;  /* 0x0000001fff3e7819 */ /* 0x000fe20000011412 */
[----:B------:R-:W-:Y:S01]  /*9730*/  VIADD R19, R11, 0xa0 ;  /* 0x000000a00b137836 */ /* 0x000fe20000000000 */
[----:B------:R-:W-:Y:S02]  /*9740*/  IADD3 R64, P2, PT, R18, R11, RZ ;  /* 0x0000000b12407210 */ /* 0x000fe40007f5e0ff */
[-C--:B------:R-:W-:Y:S01]  /*9750*/  ISETP.GE.AND P5, PT, R3, R60.reuse, PT ;  /* 0x0000003c0300720c */ /* 0x080fe20003fa6270 */
[C---:B------:R-:W-:Y:S01]  /*9760*/  VIADD R3, R11.reuse, 0x40 ;  /* 0x000000400b037836 */ /* 0x040fe20000000000 */
[----:B------:R-:W-:Y:S01]  /*9770*/  ISETP.GE.AND P6, PT, R11, R60, PT ;  /* 0x0000003c0b00720c */ /* 0x000fe20003fc6270 */
[----:B------:R-:W-:-:S03]  /*9780*/  IMAD.X R65, RZ, RZ, R62, P2 ;  /* 0x000000ffff417224 */ /* 0x000fc600010e063e */
[----:B------:R-:W-:Y:S01]  /*9790*/  ISETP.GE.AND P1, PT, R3, R60, PT ;  /* 0x0000003c0300720c */ /* 0x000fe20003f26270 */
[----:B------:R-:W-:-:S05]  /*97a0*/  VIADD R3, R11, 0x60 ;  /* 0x000000600b037836 */ /* 0x000fca0000000000 */
[----:B------:R-:W-:Y:S01]  /*97b0*/  ISETP.GE.AND P4, PT, R3, R60, PT ;  /* 0x0000003c0300720c */ /* 0x000fe20003f86270 */
[----:B------:R-:W-:Y:S01]  /*97c0*/  VIADD R3, R11, 0x80 ;  /* 0x000000800b037836 */ /* 0x000fe20000000000 */
[----:B0-----:R-:W-:-:S04]  /*97d0*/  LEA R2, P2, R64, UR4, 0x2 ;  /* 0x0000000440027c11 */ /* 0x001fc8000f8410ff */
[----:B------:R-:W-:Y:S02]  /*97e0*/  ISETP.GE.AND P3, PT, R3, R60, PT ;  /* 0x0000003c0300720c */ /* 0x000fe40003f66270 */
[----:B------:R-:W-:-:S04]  /*97f0*/  SHF.L.U64.HI R3, R64, 0x2, R65 ;  /* 0x0000000240037819 */ /* 0x000fc80000010241 */
[----:B------:R-:W-:Y:S02]  /*9800*/  IADD3.X R3, PT, PT, R3, UR5, RZ, P2, !PT ;  /* 0x0000000503037c10 */ /* 0x000fe400097fe4ff */
[-C--:B------:R-:W-:Y:S01]  /*9810*/  ISETP.GE.AND P2, PT, R19, R60.reuse, PT ;  /* 0x0000003c1300720c */ /* 0x080fe20003f46270 */
[----:B------:R-:W-:Y:S02]  /*9820*/  VIADD R19, R11, 0xc0 ;  /* 0x000000c00b137836 */ /* 0x000fe40000000000 */
[----:B------:R-:W5:Y:S03]  /*9830*/  @!P6 LDG.E R63, desc[UR6][R2.64] ;  /* 0x00000006023fe981 */ /* 0x000f66000c1e1900 */
[-C--:B------:R-:W-:Y:S01]  /*9840*/  ISETP.GE.AND P6, PT, R19, R60.reuse, PT ;  /* 0x0000003c1300720c */ /* 0x080fe20003fc6270 */
[----:B------:R-:W-:Y:S01]  /*9850*/  VIADD R19, R11, 0xe0 ;  /* 0x000000e00b137836 */ /* 0x000fe20000000000 */
[----:B------:R-:W5:Y:S04]  /*9860*/  @!P5 LDG.E R56, desc[UR6][R2.64+0x80] ;  /* 0x000080060238d981 */ /* 0x000f68000c1e1900 */
[-C--:B------:R-:W-:Y:S01]  /*9870*/  ISETP.GE.AND P5, PT, R19, R60.reuse, PT ;  /* 0x0000003c1300720c */ /* 0x080fe20003fa6270 */
[----:B------:R-:W-:Y:S01]  /*9880*/  VIADD R19, R11, 0x100 ;  /* 0x000001000b137836 */ /* 0x000fe20000000000 */
[----:B------:R-:W5:Y:S04]  /*9890*/  @!P1 LDG.E R61, desc[UR6][R2.64+0x100] ;  /* 0x00010006023d9981 */ /* 0x000f68000c1e1900 */
[----:B------:R-:W-:Y:S01]  /*98a0*/  ISETP.GE.AND P1, PT, R19, R60, PT ;  /* 0x0000003c1300720c */ /* 0x000fe20003f26270 */
[----:B------:R-:W5:Y:S01]  /*98b0*/  @!P2 LDG.E R57, desc[UR6][R2.64+0x280] ;  /* 0x000280060239a981 */ /* 0x000f62000c1e1900 */
[----:B------:R-:W-:-:S03]  /*98c0*/  VIADD R21, R11, 0x120 ;  /* 0x000001200b157836 */ /* 0x000fc60000000000 */
[----:B------:R-:W5:Y:S04]  /*98d0*/  @!P4 LDG.E R54, desc[UR6][R2.64+0x180] ;  /* 0x000180060236c981 */ /* 0x000f68000c1e1900 */
[----:B------:R-:W5:Y:S04]  /*98e0*/  @!P3 LDG.E R59, desc[UR6][R2.64+0x200] ;  /* 0x00020006023bb981 */ /* 0x000f68000c1e1900 */
[C---:B------:R-:W-:Y:S01]  /*98f0*/  @!P1 LEA R18, P2, R64.reuse, UR4, 0x2 ;  /* 0x0000000440129c11 */ /* 0x040fe2000f8410ff */
[----:B------:R-:W5:Y:S03]  /*9900*/  @!P6 LDG.E R55, desc[UR6][R2.64+0x300] ;  /* 0x000300060237e981 */ /* 0x000f66000c1e1900 */
[----:B------:R-:W-:Y:S01]  /*9910*/  @!P1 LEA.HI.X R19, R64, UR5, R65, 0x2, P2 ;  /* 0x0000000540139c11 */ /* 0x000fe200090f1441 */
[----:B------:R0:W5:Y:S04]  /*9920*/  @!P5 LDG.E R53, desc[UR6][R2.64+0x380] ;  /* 0x000380060235d981 */ /* 0x000168000c1e1900 */
[----:B------:R1:W5:Y:S01]  /*9930*/  @!P1 LDG.E R52, desc[UR6][R18.64+0x400] ;  /* 0x0004000612349981 */ /* 0x000362000c1e1900 */
[----:B------:R-:W-:Y:S01]  /*9940*/  ISETP.GE.AND P1, PT, R21, R60, PT ;  /* 0x0000003c1500720c */ /* 0x000fe20003f26270 */
[----:B0-----:R-:W-:-:S12]  /*9950*/  VIADD R3, R11, 0x140 ;  /* 0x000001400b037836 */ /* 0x001fd80000000000 */
[----:B------:R-:W-:-:S04]  /*9960*/  @!P1 LEA R20, P2, R64, UR4, 0x2 ;  /* 0x0000000440149c11 */ /* 0x000fc8000f8410ff */
[----:B------:R-:W-:-:S05]  /*9970*/  @!P1 LEA.HI.X R21, R64, UR5, R65, 0x2, P2 ;  /* 0x0000000540159c11 */ /* 0x000fca00090f1441 */
[----:B------:R0:W5:Y:S01]  /*9980*/  @!P1 LDG.E R51, desc[UR6][R20.64+0x480] ;  /* 0x0004800614339981 */ /* 0x000162000c1e1900 */
[----:B------:R-:W-:Y:S01]  /*9990*/  ISETP.GE.AND P1, PT, R3, R60, PT ;  /* 0x0000003c0300720c */ /* 0x000fe20003f26270 */
[----:B-1----:R-:W-:-:S12]  /*99a0*/  VIADD R19, R11, 0x160 ;  /* 0x000001600b137836 */ /* 0x002fd80000000000 */
[----:B------:R-:W-:-:S04]  /*99b0*/  @!P1 LEA R2, P2, R64, UR4, 0x2 ;  /* 0x0000000440029c11 */ /* 0x000fc8000f8410ff */
[----:B------:R-:W-:-:S05]  /*99c0*/  @!P1 LEA.HI.X R3, R64, UR5, R65, 0x2, P2 ;  /* 0x0000000540039c11 */ /* 0x000fca00090f1441 */
[----:B------:R1:W5:Y:S01]  /*99d0*/  @!P1 LDG.E R50, desc[UR6][R2.64+0x500] ;  /* 0x0005000602329981 */ /* 0x000362000c1e1900 */
[----:B------:R-:W-:Y:S01]  /*99e0*/  ISETP.GE.AND P1, PT, R19, R60, PT ;  /* 0x0000003c1300720c */ /* 0x000fe20003f26270 */
[----:B0-----:R-:W-:-:S12]  /*99f0*/  VIADD R21, R11, 0x180 ;  /* 0x000001800b157836 */ /* 0x001fd80000000000 */
[----:B------:R-:W-:-:S04]  /*9a00*/  @!P1 LEA R18, P2, R64, UR4, 0x2 ;  /* 0x0000000440129c11 */ /* 0x000fc8000f8410ff */
[----:B------:R-:W-:-:S05]  /*9a10*/  @!P1 LEA.HI.X R19, R64, UR5, R65, 0x2, P2 ;  /* 0x0000000540139c11 */ /* 0x000fca00090f1441 */
[----:B------:R-:W5:Y:S01]  /*9a20*/  @!P1 LDG.E R49, desc[UR6][R18.64+0x580] ;  /* 0x0005800612319981 */ /* 0x000f62000c1e1900 */
[----:B------:R-:W-:Y:S01]  /*9a30*/  ISETP.GE.AND P1, PT, R21, R60, PT ;  /* 0x0000003c1500720c */ /* 0x000fe20003f26270 */
[----:B-1----:R-:W-:-:S12]  /*9a40*/  VIADD R3, R11, 0x1a0 ;  /* 0x000001a00b037836 */ /* 0x002fd80000000000 */
[----:B------:R-:W-:-:S04]  /*9a50*/  @!P1 LEA R20, P2, R64, UR4, 0x2 ;  /* 0x0000000440149c11 */ /* 0x000fc8000f8410ff */
[----:B------:R-:W-:-:S05]  /*9a60*/  @!P1 LEA.HI.X R21, R64, UR5, R65, 0x2, P2 ;  /* 0x0000000540159c11 */ /* 0x000fca00090f1441 */
[----:B------:R0:W5:Y:S01]  /*9a70*/  @!P1 LDG.E R48, desc[UR6][R20.64+0x600] ;  /* 0x0006000614309981 */ /* 0x000162000c1e1900 */
[----:B------:R-:W-:Y:S01]  /*9a80*/  ISETP.GE.AND P1, PT, R3, R60, PT ;  /* 0x0000003c0300720c */ /* 0x000fe20003f26270 */
[----:B0-----:R-:W-:-:S05]  /*9a90*/  VIADD R21, R11, 0x200 ;  /* 0x000002000b157836 */ /* 0x001fca0000000000 */
[----:B------:R-:W-:-:S07]  /*9aa0*/  ISETP.GE.AND P3, PT, R21, R60, PT ;  /* 0x0000003c1500720c */ /* 0x000fce0003f66270 */
[----:B------:R-:W-:Y:S01]  /*9ab0*/  @!P1 LEA R22, P2, R64, UR4, 0x2 ;  /* 0x0000000440169c11 */ /* 0x000fe2000f8410ff */
[----:B------:R-:W-:-:S03]  /*9ac0*/  VIADD R3, R11, 0x1c0 ;  /* 0x000001c00b037836 */ /* 0x000fc60000000000 */
[----:B------:R-:W-:-:S05]  /*9ad0*/  @!P1 LEA.HI.X R23, R64, UR5, R65, 0x2, P2 ;  /* 0x0000000540179c11 */ /* 0x000fca00090f1441 */
[----:B------:R-:W5:Y:S01]  /*9ae0*/  @!P1 LDG.E R47, desc[UR6][R22.64+0x680] ;  /* 0x00068006162f9981 */ /* 0x000f62000c1e1900 */
[----:B------:R-:W0:Y:S01]  /*9af0*/  @!P3 S2R R20, SR_TID.X ;  /* 0x000000000014b919 */ /* 0x000e220000002100 */
[----:B------:R-:W-:Y:S01]  /*9b00*/  ISETP.GE.AND P1, PT, R3, R60, PT ;  /* 0x0000003c0300720c */ /* 0x000fe20003f26270 */
[----:B------:R-:W-:-:S12]  /*9b10*/  VIADD R3, R11, 0x1e0 ;  /* 0x000001e00b037836 */ /* 0x000fd80000000000 */
[----:B------:R-:W-:-:S04]  /*9b20*/  @!P1 LEA R18, P2, R64, UR4, 0x2 ;  /* 0x0000000440129c11 */ /* 0x000fc8000f8410ff */
[----:B------:R-:W-:Y:S02]  /*9b30*/  @!P1 LEA.HI.X R19, R64, UR5, R65, 0x2, P2 ;  /* 0x0000000540139c11 */ /* 0x000fe400090f1441 */
[----:B------:R-:W-:-:S03]  /*9b40*/  ISETP.GE.AND P2, PT, R3, R60, PT ;  /* 0x0000003c0300720c */ /* 0x000fc60003f46270 */
[----:B------:R1:W5:Y:S01]  /*9b50*/  @!P1 LDG.E R46, desc[UR6][R18.64+0x700] ;  /* 0x00070006122e9981 */ /* 0x000362000c1e1900 */
[C---:B0-----:R-:W-:Y:S02]  /*9b60*/  @!P3 LOP3.LUT R21, R20.reuse, 0x3e0, RZ, 0xc0, !PT ;  /* 0x000003e01415b812 */ /* 0x041fe400078ec0ff */
[----:B------:R-:W-:Y:S01]  /*9b70*/  @!P3 LOP3.LUT R20, R20, 0x1f, RZ, 0xc0, !PT ;  /* 0x0000001f1414b812 */ /* 0x000fe200078ec0ff */
[----:B-1----:R-:W-:-:S06]  /*9b80*/  @!P3 IMAD R19, R5, 0x1980, RZ ;  /* 0x000019800513b824 */ /* 0x002fcc00078e02ff */
[----:B------:R-:W-:Y:S01]  /*9b90*/  @!P2 LEA R2, P1, R64, UR4, 0x2 ;  /* 0x000000044002ac11 */ /* 0x000fe2000f8210ff */
[----:B------:R-:W-:-:S03]  /*9ba0*/  @!P3 IMAD R20, R21, 0x11, R20 ;  /* 0x000000111514b824 */ /* 0x000fc600078e0214 */
[----:B------:R-:W-:Y:S02]  /*9bb0*/  @!P2 LEA.HI.X R3, R64, UR5, R65, 0x2, P1 ;  /* 0x000000054003ac11 */ /* 0x000fe400088f1441 */
[----:B------:R-:W-:-:S03]  /*9bc0*/  @!P3 IADD3 R20, P1, PT, R19, R20, RZ ;  /* 0x000000141314b210 */ /* 0x000fc60007f3e0ff */
[----:B------:R1:W5:Y:S02]  /*9bd0*/  @!P2 LDG.E R11, desc[UR6][R2.64+0x780] ;  /* 0x00078006020ba981 */ /* 0x000364000c1e1900 */
[----:B------:R-:W-:Y:S01]  /*9be0*/  @!P3 IMAD.X R19, RZ, RZ, R62, P1 ;  /* 0x000000ffff13b224 */ /* 0x000fe200008e063e */
[----:B------:R-:W-:-:S04]  /*9bf0*/  @!P3 LEA R18, P1, R20, UR4, 0x2 ;  /* 0x000000041412bc11 */ /* 0x000fc8000f8210ff */
[----:B------:R-:W-:-:S05]  /*9c00*/  @!P3 LEA.HI.X R19, R20, UR5, R19, 0x2, P1 ;  /* 0x000000051413bc11 */ /* 0x000fca00088f1413 */
[----:B------:R1:W5:Y:S04]  /*9c10*/  @!P3 LDG.E R58, desc[UR6][R18.64+0x800] ;  /* 0x00080006123ab981 */ /* 0x000368000c1e1900 */
.L_x_113:
[----:B------:R-:W-:Y:S08]  /*9c20*/  BAR.SYNC.DEFER_BLOCKING 0x0 ;  /* 0x0000000000007b1d */ /* 0x000ff00000010000 */
[----:B------:R-:W2:Y:S01]  /*9c30*/  S2UR UR5, SR_CgaCtaId ;  /* 0x00000000000579c3 */ /* 0x000ea20000008800 */
[----:B------:R-:W-:Y:S01]  /*9c40*/  UMOV UR4, 0x400 ;  /* 0x0000040000047882 */ /* 0x000fe20000000000 */
[----:B01----:R-:W0:Y:S01]  /*9c50*/  S2R R2, SR_TID.X ;  /* 0x0000000000027919 */ /* 0x003e220000002100 */
[----:B-----5:R1:W-:Y:S04]  /*9c60*/  STS [R10+-0x4], R63 ;  /* 0xfffffc3f0a007388 */ /* 0x0203e80000000800 */
[----:B------:R1:W-:Y:S01]  /*9c70*/  STS [R9+-0x4], R56 ;  /* 0xfffffc3809007388 */ /* 0x0003e20000000800 */
[----:B--2---:R-:W-:-:S03]  /*9c80*/  ULEA UR4, UR5, UR4, 0x18 ;  /* 0x0000000405047291 */ /* 0x004fc6000f8ec0ff */
[----:B------:R1:W-:Y:S04]  /*9c90*/  STS [R8+-0x4], R61 ;  /* 0xfffffc3d08007388 */ /* 0x0003e80000000800 */
[----:B------:R1:W-:Y:S04]  /*9ca0*/  STS [R7+-0x4], R54 ;  /* 0xfffffc3607007388 */ /* 0x0003e80000000800 */
[----:B------:R1:W-:Y:S01]  /*9cb0*/  STS [R6+-0x4], R59 ;  /* 0xfffffc3b06007388 */ /* 0x0003e20000000800 */
[----:B0-----:R-:W-:-:S03]  /*9cc0*/  LEA R3, R2, UR4, 0x2 ;  /* 0x0000000402037c11 */ /* 0x001fc6000f8e10ff */
[----:B------:R1:W-:Y:S04]  /*9cd0*/  STS [R4+-0x4], R57 ;  /* 0xfffffc3904007388 */ /* 0x0003e80000000800 */
        /* <DEDUP_REMOVED lines=10> */
[----:B------:R1:W-:Y:S01]  /*9d80*/  STS [R17+-0x4], R58 ;  /* 0xfffffc3a11007388 */ /* 0x0003e20000000800 */
[----:B------:R-:W-:Y:S06]  /*9d90*/  BAR.SYNC.DEFER_BLOCKING 0x0 ;  /* 0x0000000000007b1d */ /* 0x000fec0000010000 */
[----:B------:R-:W-:Y:S05]  /*9da0*/  @P0 BRA `(.L_x_114) ;  /* 0x00000008006c0947 */ /* 0x000fea0003800000 */
[----:B------:R-:W-:Y:S01]  /*9db0*/  LEA R44, R44, UR4, 0x3 ;  /* 0x000000042c2c7c11 */ /* 0x000fe2000f8e18ff */
[----:B-1----:R-:W-:Y:S01]  /*9dc0*/  LDS R11, [R3] ;  /* 0x00000000030b7984 */ /* 0x002fe20000000800 */
[----:B------:R-:W0:Y:S01]  /*9dd0*/  LDCU.64 UR8, c[0x0][0x3b0] ;  /* 0x00007600ff0877ac */ /* 0x000e220008000a00 */
[----:B------:R-:W-:Y:S02]  /*9de0*/  LEA R43, R43, UR4, 0x3 ;  /* 0x000000042b2b7c11 */ /* 0x000fe4000f8e18ff */
[----:B------:R-:W1:Y:S01]  /*9df0*/  LDS.64 R4, [R44+0x6600] ;  /* 0x006600002c047984 */ /* 0x000e620000000a00 */
[----:B------:R-:W-:Y:S02]  /*9e00*/  LEA R42, R42, UR4, 0x3 ;  /* 0x000000042a2a7c11 */ /* 0x000fe4000f8e18ff */
[----:B------:R-:W-:Y:S02]  /*9e10*/  LEA R41, R41, UR4, 0x3 ;  /* 0x0000000429297c11 */ /* 0x000fe4000f8e18ff */
[----:B------:R-:W-:-:S02]  /*9e20*/  LEA R40, R40, UR4, 0x3 ;  /* 0x0000000428287c11 */ /* 0x000fc4000f8e18ff */
[----:B------:R-:W-:Y:S02]  /*9e30*/  LEA R39, R39, UR4, 0x3 ;  /* 0x0000000427277c11 */ /* 0x000fe4000f8e18ff */
[----:B------:R-:W-:Y:S02]  /*9e40*/  LEA R38, R38, UR4, 0x3 ;  /* 0x0000000426267c11 */ /* 0x000fe4000f8e18ff */
[----:B------:R-:W-:Y:S02]  /*9e50*/  LEA R37, R37, UR4, 0x3 ;  /* 0x0000000425257c11 */ /* 0x000fe4000f8e18ff */
        /* <DEDUP_REMOVED lines=9> */
[----:B-1----:R-:W-:-:S05]  /*9ef0*/  IADD3 R0, P0, PT, R4, R2, RZ ;  /* 0x0000000204007210 */ /* 0x002fca0007f1e0ff */
[----:B------:R-:W-:Y:S01]  /*9f00*/  IMAD.X R5, RZ, RZ, R5, P0 ;  /* 0x000000ffff057224 */ /* 0x000fe200000e0605 */
[----:B0-----:R-:W-:-:S04]  /*9f10*/  LEA R6, P0, R0, UR8, 0x2 ;  /* 0x0000000800067c11 */ /* 0x001fc8000f8010ff */
[----:B------:R-:W-:-:S05]  /*9f20*/  LEA.HI.X R7, R0, UR9, R5, 0x2, P0 ;  /* 0x0000000900077c11 */ /* 0x000fca00080f1405 */
[----:B------:R-:W-:Y:S01]  /*9f30*/  STG.E desc[UR6][R6.64], R11 ;  /* 0x0000000b06007986 */ /* 0x000fe2000c101906 */
[----:B------:R-:W-:-:S03]  /*9f40*/  NOP ;  /* 0x0000000000007918 */ /* 0x000fc60000000000 */
[----:B------:R-:W0:Y:S04]  /*9f50*/  LDS.64 R4, [R43+0x6600] ;  /* 0x006600002b047984 */ /* 0x000e280000000a00 */
[----:B------:R-:W1:Y:S01]  /*9f60*/  LDS R13, [R3+0x600] ;  /* 0x00060000030d7984 */ /* 0x000e620000000800 */
[----:B0-----:R-:W-:-:S05]  /*9f70*/  IADD3 R0, P0, PT, R4, R2, RZ ;  /* 0x0000000204007210 */ /* 0x001fca0007f1e0ff */
[----:B------:R-:W-:Y:S01]  /*9f80*/  IMAD.X R5, RZ, RZ, R5, P0 ;  /* 0x000000ffff057224 */ /* 0x000fe200000e0605 */
[----:B------:R-:W-:-:S04]  /*9f90*/  LEA R8, P0, R0, UR8, 0x2 ;  /* 0x0000000800087c11 */ /* 0x000fc8000f8010ff */
[----:B------:R-:W-:-:S05]  /*9fa0*/  LEA.HI.X R9, R0, UR9, R5, 0x2, P0 ;  /* 0x0000000900097c11 */ /* 0x000fca00080f1405 */
[----:B-1----:R-:W-:Y:S01]  /*9fb0*/  STG.E desc[UR6][R8.64+0x600], R13 ;  /* 0x0006000d08007986 */ /* 0x002fe2000c101906 */
        /* <DEDUP_REMOVED lines=120> */
[----:B------:R-:W-:Y:S01]  /*a740*/  NOP ;  /* 0x0000000000007918 */ /* 0x000fe20000000000 */
[----:B------:R-:W-:Y:S05]  /*a750*/  EXIT ;  /* 0x000000000000794d */ /* 0x000fea0003800000 */
.L_x_114:
[----:B-1----:R-:W-:Y:S01]  /*a760*/  LEA R7, R44, UR4, 0x3 ;  /* 0x000000042c077c11 */ /* 0x002fe2000f8e18ff */
[----:B------:R-:W-:Y:S01]  /*a770*/  IMAD R5, R5, -0x1980, R28 ;  /* 0xffffe68005057824 */ /* 0x000fe200078e021c */
[----:B------:R-:W-:Y:S02]  /*a780*/  LEA R43, R43, UR4, 0x3 ;  /* 0x000000042b2b7c11 */ /* 0x000fe4000f8e18ff */
[----:B------:R-:W-:Y:S02]  /*a790*/  LEA R41, R41, UR4, 0x3 ;  /* 0x0000000429297c11 */ /* 0x000fe4000f8e18ff */
[----:B------:R-:W0:Y:S01]  /*a7a0*/  LDS.64 R6, [R7+0x6600] ;  /* 0x0066000007067984 */ /* 0x000e220000000a00 */
[----:B------:R-:W-:Y:S02]  /*a7b0*/  ISETP.GE.AND P1, PT, R2, R5, PT ;  /* 0x000000050200720c */ /* 0x000fe40003f26270 */
[----:B------:R-:W-:Y:S02]  /*a7c0*/  LEA R39, R39, UR4, 0x3 ;  /* 0x0000000427277c11 */ /* 0x000fe4000f8e18ff */
[----:B------:R-:W-:-:S02]  /*a7d0*/  LEA R37, R37, UR4, 0x3 ;  /* 0x0000000425257c11 */ /* 0x000fc4000f8e18ff */
[----:B------:R-:W-:Y:S02]  /*a7e0*/  LEA R35, R35, UR4, 0x3 ;  /* 0x0000000423237c11 */ /* 0x000fe4000f8e18ff */
[----:B------:R-:W-:Y:S02]  /*a7f0*/  LEA R33, R33, UR4, 0x3 ;  /* 0x0000000421217c11 */ /* 0x000fe4000f8e18ff */
[----:B------:R-:W-:Y:S02]  /*a800*/  LEA R31, R31, UR4, 0x3 ;  /* 0x000000041f1f7c11 */ /* 0x000fe4000f8e18ff */
[----:B------:R-:W-:Y:S01]  /*a810*/  LEA R45, R45, UR4, 0x3 ;  /* 0x000000042d2d7c11 */ /* 0x000fe2000f8e18ff */
[----:B------:R-:W1:Y:S01]  /*a820*/  @!P1 LDS R13, [R3] ;  /* 0x00000000030d9984 */ /* 0x000e620000000800 */
[----:B------:R-:W2:Y:S01]  /*a830*/  @!P1 LDC.64 R8, c[0x0][0x3b0] ;  /* 0x0000ec00ff089b82 */ /* 0x000ea20000000a00 */
[----:B0-----:R-:W-:-:S05]  /*a840*/  @!P1 IADD3 R0, P0, PT, R6, R2, RZ ;  /* 0x0000000206009210 */ /* 0x001fca0007f1e0ff */
[----:B------:R-:W-:Y:S01]  /*a850*/  @!P1 IMAD.X R6, RZ, RZ, R7, P0 ;  /* 0x000000ffff069224 */ /* 0x000fe200000e0607 */
[----:B--2---:R-:W-:-:S04]  /*a860*/  @!P1 LEA R8, P0, R0, R8, 0x2 ;  /* 0x0000000800089211 */ /* 0x004fc800078010ff */
[----:B------:R-:W-:Y:S01]  /*a870*/  @!P1 LEA.HI.X R9, R0, R9, R6, 0x2, P0 ;  /* 0x0000000900099211 */ /* 0x000fe200000f1406 */
[----:B------:R-:W-:-:S04]  /*a880*/  VIADD R0, R2, 0x180 ;  /* 0x0000018002007836 */ /* 0x000fc80000000000 */
[----:B-1----:R-:W-:Y:S01]  /*a890*/  @!P1 STG.E desc[UR6][R8.64], R13 ;  /* 0x0000000d08009986 */ /* 0x002fe2000c101906 */
[----:B------:R-:W-:-:S03]  /*a8a0*/  NOP ;  /* 0x0000000000007918 */ /* 0x000fc60000000000 */
[----:B------:R-:W0:Y:S01]  /*a8b0*/  LDS.64 R6, [R43+0x6600] ;  /* 0x006600002b067984 */ /* 0x000e220000000a00 */
[----:B------:R-:W-:-:S13]  /*a8c0*/  ISETP.GE.AND P1, PT, R0, R5, PT ;  /* 0x000000050000720c */ /* 0x000fda0003f26270 */
[----:B------:R-:W1:Y:S01]  /*a8d0*/  @!P1 LDS R15, [R3+0x600] ;  /* 0x00060000030f9984 */ /* 0x000e620000000800 */
[----:B------:R-:W2:Y:S01]  /*a8e0*/  @!P1 LDC.64 R10, c[0x0][0x3b0] ;  /* 0x0000ec00ff0a9b82 */ /* 0x000ea20000000a00 */
[----:B0-----:R-:W-:-:S05]  /*a8f0*/  @!P1 IADD3 R0, P0, PT, R6, R2, RZ ;  /* 0x0000000206009210 */ /* 0x001fca0007f1e0ff */
[----:B------:R-:W-:Y:S01]  /*a900*/  @!P1 IMAD.X R6, RZ, RZ, R7, P0 ;  /* 0x000000ffff069224 */ /* 0x000fe200000e0607 */
[----:B--2---:R-:W-:Y:S02]  /*a910*/  @!P1 LEA R10, P0, R0, R10, 0x2 ;  /* 0x0000000a000a9211 */ /* 0x004fe400078010ff */
[----:B------:R-:W-:Y:S02]  /*a920*/  LEA R7, R42, UR4, 0x3 ;  /* 0x000000042a077c11 */ /* 0x000fe4000f8e18ff */
        /* <DEDUP_REMOVED lines=69> */
[----:B------:R-:W-:Y:S02]  /*ad80*/  @!P1 LEA.HI.X R11, R0, R11, R6, 0x2, P0 ;  /* 0x0000000b000b9211 */ /* 0x000fe400000f1406 */
[----:B------:R-:W-:-:S03]  /*ad90*/  LOP3.LUT R0, R2, 0xc00, RZ, 0xfc, !PT ;  /* 0x00000c0002007812 */ /* 0x000fc600078efcff */
        /* <DEDUP_REMOVED lines=88> */
[C---:B--2---:R-:W-:Y:S02]  /*b320*/  @!P1 LEA R10, P0, R0.reuse, R10, 0x2 ;  /* 0x0000000a000a9211 */ /* 0x044fe400078010ff */
        /* <DEDUP_REMOVED lines=9> */
[----:B0-----:R-:W-:-:S05]  /*b3c0*/  IADD3 R2, P0, PT, R6, R2, RZ ;  /* 0x0000000206027210 */ /* 0x001fca0007f1e0ff */
[----:B------:R-:W-:Y:S01]  /*b3d0*/  IMAD.X R6, RZ, RZ, R7, P0 ;  /* 0x000000ffff067224 */ /* 0x000fe200000e0607 */
[----:B--2---:R-:W-:-:S04]  /*b3e0*/  @!P1 LEA R4, P0, R2, R4, 0x2 ;  /* 0x0000000402049211 */ /* 0x004fc800078010ff */
[----:B------:R-:W-:-:S05]  /*b3f0*/  @!P1 LEA.HI.X R5, R2, R5, R6, 0x2, P0 ;  /* 0x0000000502059211 */ /* 0x000fca00000f1406 */
[----:B-1----:R-:W-:Y:S01]  /*b400*/  @!P1 STG.E desc[UR6][R4.64+0x6000], R3 ;  /* 0x0060000304009986 */ /* 0x002fe2000c101906 */
[----:B------:R-:W-:Y:S01]  /*b410*/  NOP ;  /* 0x0000000000007918 */ /* 0x000fe20000000000 */
[----:B------:R-:W-:Y:S05]  /*b420*/  EXIT ;  /* 0x000000000000794d */ /* 0x000fea0003800000 */
.L_x_30:
[----:B------:R-:W-:Y:S02]  /*b430*/  IMAD.MOV.U32 R72, RZ, RZ, R57 ;  /* 0x000000ffff487224 */ /* 0x000fe400078e0039 */
[----:B------:R-:W-:Y:S02]  /*b440*/  IMAD.MOV.U32 R65, RZ, RZ, 0x1 ;  /* 0x00000001ff417424 */ /* 0x000fe400078e00ff */
[----:B------:R-:W-:Y:S02]  /*b450*/  IMAD.MOV.U32 R74, RZ, RZ, RZ ;  /* 0x000000ffff4a7224 */ /* 0x000fe400078e00ff */
[----:B------:R-:W-:-:S07]  /*b460*/  IMAD.MOV.U32 R63, RZ, RZ, -0x1 ;  /* 0xffffffffff3f7424 */ /* 0x000fce00078e00ff */
[----:B------:R-:W-:Y:S05]  /*b470*/  WARPSYNC.COLLECTIVE R63, `(.L_x_115) ;  /* 0x000000003f087348 */ /* 0x000fea0003c00000 */
[----:B------:R0:W1:Y:S02]  /*b480*/  SHFL.UP P0, R70, R72, R65, R74 ;  /* 0x0400004148467389 */ /* 0x000064000000004a */
[----:B01----:R-:W-:Y:S05]  /*b490*/  ENDCOLLECTIVE ;  /* 0x000000000000791b */ /* 0x003fea0003800000 */
.L_x_115:
[----:B------:R-:W-:Y:S02]  /*b4a0*/  IMAD.MOV.U32 R65, RZ, RZ, 0x2 ;  /* 0x00000002ff417424 */ /* 0x000fe400078e00ff */
[----:B------:R-:W-:-:S04]  /*b4b0*/  IMAD.MOV.U32 R66, RZ, RZ, R70 ;  /* 0x000000ffff427224 */ /* 0x000fc800078e0046 */
[----:B------:R-:W-:-:S04]  /*b4c0*/  @P0 IMAD.IADD R66, R57, 0x1, R66 ;  /* 0x0000000139420824 */ /* 0x000fc800078e0242 */
[----:B------:R-:W-:-:S07]  /*b4d0*/  IMAD.MOV.U32 R72, RZ, RZ, R66 ;  /* 0x000000ffff487224 */ /* 0x000fce00078e0042 */
[----:B------:R-:W-:Y:S05]  /*b4e0*/  WARPSYNC.COLLECTIVE R63, `(.L_x_116) ;  /* 0x000000003f087348 */ /* 0x000fea0003c00000 */
[----:B------:R0:W1:Y:S02]  /*b4f0*/  SHFL.UP P0, R70, R72, R65, R74 ;  /* 0x0400004148467389 */ /* 0x000064000000004a */
[----:B01----:R-:W-:Y:S05]  /*b500*/  ENDCOLLECTIVE ;  /* 0x000000000000791b */ /* 0x003fea0003800000 */
.L_x_116:
[----:B------:R-:W-:Y:S02]  /*b510*/  IMAD.MOV.U32 R65, RZ, RZ, 0x4 ;  /* 0x00000004ff417424 */ /* 0x000fe400078e00ff */
[----:B------:R-:W-:-:S04]  /*b520*/  IMAD.MOV.U32 R59, RZ, RZ, R70 ;  /* 0x000000ffff3b7224 */ /* 0x000fc800078e0046 */
[----:B------:R-:W-:-:S04]  /*b530*/  @P0 IMAD.IADD R59, R66, 0x1, R59 ;  /* 0x00000001423b0824 */ /* 0x000fc800078e023b */
[----:B------:R-:W-:-:S07]  /*b540*/  IMAD.MOV.U32 R72, RZ, RZ, R59 ;  /* 0x000000ffff487224 */ /* 0x000fce00078e003b */
[----:B------:R-:W-:Y:S05]  /*b550*/  WARPSYNC.COLLECTIVE R63, `(.L_x_117) ;  /* 0x000000003f087348 */ /* 0x000fea0003c00000 */
[----:B------:R0:W1:Y:S02]  /*b560*/  SHFL.UP P0, R70, R72, R65, R74 ;  /* 0x0400004148467389 */ /* 0x000064000000004a */
[----:B01----:R-:W-:Y:S05]  /*b570*/  ENDCOLLECTIVE ;  /* 0x000000000000791b */ /* 0x003fea0003800000 */
.L_x_117:
[----:B------:R-:W-:Y:S02]  /*b580*/  IMAD.MOV.U32 R65, RZ, RZ, 0x8 ;  /* 0x00000008ff417424 */ /* 0x000fe400078e00ff */
[----:B------:R-:W-:-:S04]  /*b590*/  IMAD.MOV.U32 R68, RZ, RZ, R70 ;  /* 0x000000ffff447224 */ /* 0x000fc800078e0046 */
[----:B------:R-:W-:-:S04]  /*b5a0*/  @P0 IMAD.IADD R68, R59, 0x1, R68 ;  /* 0x000000013b440824 */ /* 0x000fc800078e0244 */
[----:B------:R-:W-:-:S07]  /*b5b0*/  IMAD.MOV.U32 R72, RZ, RZ, R68 ;  /* 0x000000ffff487224 */ /* 0x000fce00078e0044 */
[----:B------:R-:W-:Y:S05]  /*b5c0*/  WARPSYNC.COLLECTIVE R63, `(.L_x_118) ;  /* 0x000000003f087348 */ /* 0x000fea0003c00000 */
[----:B------:R0:W1:Y:S02]  /*b5d0*/  SHFL.UP P0, R70, R72, R65, R74 ;  /* 0x0400004148467389 */ /* 0x000064000000004a */
[----:B01----:R-:W-:Y:S05]  /*b5e0*/  ENDCOLLECTIVE ;  /* 0x000000000000791b */ /* 0x003fea0003800000 */
.L_x_118:
[----:B------:R-:W-:Y:S02]  /*b5f0*/  IMAD.MOV.U32 R65, RZ, RZ, 0x10 ;  /* 0x00000010ff417424 */ /* 0x000fe400078e00ff */
[----:B------:R-:W-:-:S04]  /*b600*/  IMAD.MOV.U32 R61, RZ, RZ, R70 ;  /* 0x000000ffff3d7224 */ /* 0x000fc800078e0046 */
[----:B------:R-:W-:-:S04]  /*b610*/  @P0 IMAD.IADD R61, R68, 0x1, R61 ;  /* 0x00000001443d0824 */ /* 0x000fc800078e023d */
[----:B------:R-:W-:-:S07]  /*b620*/  IMAD.MOV.U32 R72, RZ, RZ, R61 ;  /* 0x000000ffff487224 */ /* 0x000fce00078e003d */
[----:B------:R-:W-:Y:S05]  /*b630*/  WARPSYNC.COLLECTIVE R63, `(.L_x_119) ;  /* 0x000000003f087348 */ /* 0x000fea0003c00000 */
[----:B------:R0:W1:Y:S02]  /*b640*/  SHFL.UP P0, R70, R72, R65, R74 ;  /* 0x0400004148467389 */ /* 0x000064000000004a */
[----:B01----:R-:W-:Y:S05]  /*b650*/  ENDCOLLECTIVE ;  /* 0x000000000000791b */ /* 0x003fea0003800000 */
.L_x_119:
[----:B------:R-:W-:Y:S05]  /*b660*/  BRA `(.L_x_120) ;  /* 0xffffff7c00107947 */ /* 0x000fea000383ffff */
.L_x_121:
[----:B------:R-:W-:-:S00]  /*b670*/  BRA `(.L_x_121) ;  /* 0xfffffffc00fc7947 */ /* 0x000fc0000383ffff */
[----:B------:R-:W-:-:S00]  /*b680*/  NOP ;  /* 0x0000000000007918 */ /* 0x000fc00000000000 */
[----:B------:R-:W-:-:S00]  /*b690*/  NOP ;  /* 0x0000000000007918 */ /* 0x000fc00000000000 */
[----:B------:R-:W-:-:S00]  /*b6a0*/  NOP ;  /* 0x0000000000007918 */ /* 0x000fc00000000000 */
[----:B------:R-:W-:-:S00]  /*b6b0*/  NOP ;  /* 0x0000000000007918 */ /* 0x000fc00000000000 */
[----:B------:R-:W-:-:S00]  /*b6c0*/  NOP ;  /* 0x0000000000007918 */ /* 0x000fc00000000000 */
[----:B------:R-:W-:-:S00]  /*b6d0*/  NOP ;  /* 0x0000000000007918 */ /* 0x000fc00000000000 */
[----:B------:R-:W-:-:S00]  /*b6e0*/  NOP ;  /* 0x0000000000007918 */ /* 0x000fc00000000000 */
[----:B------:R-:W-:-:S00]  /*b6f0*/  NOP ;  /* 0x0000000000007918 */ /* 0x000fc00000000000 */
.L_x_710:


//--------------------- .text._ZN3cub18CUB_300001_SM_10006detail10radix_sort33DeviceRadixSortExclusiveSumKernelINS1_5radix10policy_hubIffyE10Policy1000EyEEvPT0_ --------------------------
	.section	.text._ZN3cub18CUB_300001_SM_10006detail10radix_sort33DeviceRadixSortExclusiveSumKernelINS1_5radix10policy_hubIffyE10Policy1000EyEEvPT0_,"ax",@progbits
	.align	128
        .global         _ZN3cub18CUB_300001_SM_10006detail10radix_sort33DeviceRadixSortExclusiveSumKernelINS1_5radix10policy_hubIffyE10Policy1000EyEEvPT0_
        .type           _ZN3cub18CUB_300001_SM_10006detail10radix_sort33DeviceRadixSortExclusiveSumKernelINS1_5radix10policy_hubIffyE10Policy1000EyEEvPT0_,@function
        .size           _ZN3cub18CUB_300001_SM_10006detail10radix_sort33DeviceRadixSortExclusiveSumKernelINS1_5radix10policy_hubIffyE10Policy1000EyEEvPT0_,(.L_x_711 - _ZN3cub18CUB_300001_SM_10006detail10radix_sort33DeviceRadixSortExclusiveSumKernelINS1_5radix10policy_hubIffyE10Policy1000EyEEvPT0_)
        .other          _ZN3cub18CUB_300001_SM_10006detail10radix_sort33DeviceRadixSortExclusiveSumKernelINS1_5radix10policy_hubIffyE10Policy1000EyEEvPT0_,@"STO_CUDA_ENTRY STV_DEFAULT"
_ZN3cub18CUB_300001_SM_10006detail10radix_sort33DeviceRadixSortExclusiveSumKernelINS1_5radix10policy_hubIffyE10Policy1000EyEEvPT0_:
.text._ZN3cub18CUB_300001_SM_10006detail10radix_sort33DeviceRadixSortExclusiveSumKernelINS1_5radix10policy_hubIffyE10Policy1000EyEEvPT0_:
[----:B------:R-:W-:Y:S01]  /*0000*/  LDC R1, c[0x0][0x37c] ;  /* 0x0000df00ff017b82 */ /* 0x000fe20000000800 */
[----:B------:R-:W0:Y:S07]  /*0010*/  S2R R18, SR_TID.X ;  /* 0x0000000000127919 */ /* 0x000e2e0000002100 */
[----:B------:R-:W1:Y:S01]  /*0020*/  LDC.64 R16, c[0x0][0x380] ;  /* 0x0000e000ff107b82 */ /* 0x000e620000000a00 */
[----:B------:R-:W2:Y:S01]  /*0030*/  LDCU.64 UR4, c[0x0][0x358] ;  /* 0x00006b00ff0477ac */ /* 0x000ea20008000a00 */
[----:B------:R-:W3:Y:S01]  /*0040*/  S2R R5, SR_CTAID.X ;  /* 0x0000000000057919 */ /* 0x000ee20000002500 */
[----:B0-----:R-:W-:Y:S01]  /*0050*/  ISETP.GT.U32.AND P1, PT, R18, 0xff, PT ;  /* 0x000000ff1200780c */ /* 0x001fe20003f24070 */
[----:B---3--:R-:W-:-:S04]  /*0060*/  IMAD R5, R5, 0x100, R18 ;  /* 0x0000010005057824 */ /* 0x008fc800078e0212 */
[----:B-1----:R-:W-:-:S08]  /*0070*/  IMAD.WIDE R16, R5, 0x8, R16 ;  /* 0x0000000805107825 */ /* 0x002fd000078e0210 */
[----:B--2---:R-:W2:Y:S01]  /*0080*/  @!P1 LDG.E.64 R2, desc[UR4][R16.64] ;  /* 0x0000000410029981 */ /* 0x004ea2000c1e1b00 */
[----:B------:R-:W-:Y:S02]  /*0090*/  MOV R0, 0x400 ;  /* 0x0000040000007802 */ /* 0x000fe40000000f00 */
[C---:B------:R-:W-:Y:S01]  /*00a0*/  ISETP.GT.U32.AND P0, PT, R18.reuse, 0x1f, PT ;  /* 0x0000001f1200780c */ /* 0x040fe20003f04070 */
[----:B------:R-:W0:Y:S02]  /*00b0*/  S2R R5, SR_CgaCtaId ;  /* 0x0000000000057919 */ /* 0x000e240000008800 */
[----:B0-----:R-:W-:Y:S02]  /*00c0*/  LEA R5, R5, R0, 0x18 ;  /* 0x0000000005057211 */ /* 0x001fe400078ec0ff */
[----:B------:R-:W-:-:S05]  /*00d0*/  LEA.HI R0, R18, R18, RZ, 0x1d ;  /* 0x0000001212007211 */ /* 0x000fca00078fe8ff */
[----:B------:R-:W-:-:S05]  /*00e0*/  IMAD R0, R0, 0x8, R5 ;  /* 0x0000000800007824 */ /* 0x000fca00078e0205 */
[----:B--2---:R0:W-:Y:S01]  /*00f0*/  STS.64 [R0+0x10], R2 ;  /* 0x0000100200007388 */ /* 0x0041e20000000a00 */
[----:B------:R-:W-:Y:S06]  /*0100*/  BAR.SYNC.DEFER_BLOCKING 0x0 ;  /* 0x0000000000007b1d */ /* 0x000fec0000010000 */
[----:B------:R-:W-:Y:S05]  /*0110*/  @P0 BRA `(.L_x_122) ;  /* 0x0000000400240947 */ /* 0x000fea0003800000 */
[----:B------:R-:W-:Y:S01]  /*0120*/  IMAD R18, R18, 0x48, R5 ;  /* 0x0000004812127824 */ /* 0x000fe200078e0205 */
[----:B------:R-:W-:-:S04]  /*0130*/  UMOV UR6, 0xffffffff ;  /* 0xffffffff00067882 */ /* 0x000fc80000000000 */
[----:B------:R-:W-:Y:S04]  /*0140*/  LDS.64 R14, [R18+0x10] ;  /* 0x00001000120e7984 */ /* 0x000fe80000000a00 */
[----:B------:R-:W-:Y:S04]  /*0150*/  LDS.64 R12, [R18+0x18] ;  /* 0x00001800120c7984 */ /* 0x000fe80000000a00 */
[----:B------:R-:W1:Y:S04]  /*0160*/  LDS.64 R10, [R18+0x20] ;  /* 0x00002000120a7984 */ /* 0x000e680000000a00 */
[----:B------:R-:W-:Y:S04]  /*0170*/  LDS.64 R8, [R18+0x28] ;  /* 0x0000280012087984 */ /* 0x000fe80000000a00 */
[----:B------:R-:W2:Y:S04]  /*0180*/  LDS.64 R6, [R18+0x30] ;  /* 0x0000300012067984 */ /* 0x000ea80000000a00 */
[----:B------:R-:W-:Y:S04]  /*0190*/  LDS.64 R4, [R18+0x38] ;  /* 0x0000380012047984 */ /* 0x000fe80000000a00 */
[----:B0-----:R-:W0:Y:S04]  /*01a0*/  LDS.64 R2, [R18+0x40] ;  /* 0x0000400012027984 */ /* 0x001e280000000a00 */
[----:B------:R-:W3:Y:S01]  /*01b0*/  LDS.64 R20, [R18+0x48] ;  /* 0x0000480012147984 */ /* 0x000ee20000000a00 */
[----:B-1----:R-:W-:-:S04]  /*01c0*/  IADD3 R19, P3, P4, R10, R12, R14 ;  /* 0x0000000c0a137210 */ /* 0x002fc80007c7e00e */
[----:B------:R-:W-:Y:S02]  /*01d0*/  IADD3.X R23, PT, PT, R11, R13, R15, P3, P4 ;  /* 0x0000000d0b177210 */ /* 0x000fe40001fe840f */
[----:B--2---:R-:W-:-:S04]  /*01e0*/  IADD3 R19, P0, P2, R6, R19, R8 ;  /* 0x0000001306137210 */ /* 0x004fc80007a1e008 */
[----:B------:R-:W-:Y:S02]  /*01f0*/  IADD3.X R23, PT, PT, R7, R23, R9, P0, P2 ;  /* 0x0000001707177210 */ /* 0x000fe400007e4409 */
[----:B0-----:R-:W-:-:S04]  /*0200*/  IADD3 R19, P3, P4, R2, R19, R4 ;  /* 0x0000001302137210 */ /* 0x001fc80007c7e004 */
[----:B---3--:R-:W-:Y:S02]  /*0210*/  IADD3 R20, P0, PT, R20, R19, RZ ;  /* 0x0000001314147210 */ /* 0x008fe40007f1e0ff */
[----:B------:R-:W-:-:S05]  /*0220*/  IADD3.X R19, PT, PT, R3, R23, R5, P3, P4 ;  /* 0x0000001703137210 */ /* 0x000fca0001fe8405 */
[----:B------:R-:W-:Y:S01]  /*0230*/  IMAD.X R19, R21, 0x1, R19, P0 ;  /* 0x0000000115137824 */ /* 0x000fe200000e0613 */
[----:B------:R-:W-:Y:S06]  /*0240*/  BRA.DIV UR6, `(.L_x_123) ;  /* 0x0000000206f07947 */ /* 0x000fec000b800000 */
[----:B------:R-:W0:Y:S04]  /*0250*/  SHFL.UP PT, R27, R20, 0x1, RZ ;  /* 0x04200000141b7989 */ /* 0x000e2800000e00ff */
[----:B------:R-:W1:Y:S01]  /*0260*/  SHFL.UP P0, R25, R19, 0x1, RZ ;  /* 0x0420000013197989 */ /* 0x000e6200000000ff */
[----:B0-----:R-:W-:-:S04]  /*0270*/  IADD3 R22, P2, PT, R27, R20, RZ ;  /* 0x000000141b167210 */ /* 0x001fc80007f5e0ff */
[----:B-1----:R-:W-:Y:S01]  /*0280*/  SEL R27, R22, R27, P0 ;  /* 0x0000001b161b7207 */ /* 0x002fe20000000000 */
[----:B------:R-:W-:-:S04]  /*0290*/  IMAD.X R26, R25, 0x1, R19, P2 ;  /* 0x00000001191a7824 */ /* 0x000fc800010e0613 */
[----:B------:R-:W0:Y:S01]  /*02a0*/  SHFL.UP PT, R28, R27, 0x2, RZ ;  /* 0x044000001b1c7989 */ /* 0x000e2200000e00ff */
[----:B------:R-:W-:-:S05]  /*02b0*/  SEL R26, R26, R25, P0 ;  /* 0x000000191a1a7207 */ /* 0x000fca0000000000 */
[----:B------:R-:W1:Y:S01]  /*02c0*/  SHFL.UP P0, R25, R26, 0x2, RZ ;  /* 0x044000001a197989 */ /* 0x000e6200000000ff */
[----:B0-----:R-:W-:-:S05]  /*02d0*/  IADD3 R21, P2, PT, R28, R27, RZ ;  /* 0x0000001b1c157210 */ /* 0x001fca0007f5e0ff */
[----:B-1----:R-:W-:Y:S01]  /*02e0*/  IMAD.X R22, R25, 0x1, R26, P2 ;  /* 0x0000000119167824 */ /* 0x002fe200010e061a */
[----:B------:R-:W-:-:S04]  /*02f0*/  SEL R28, R21, R28, P0 ;  /* 0x0000001c151c7207 */ /* 0x000fc80000000000 */
[----:B------:R-:W-:Y:S01]  /*0300*/  SEL R29, R22, R25, P0 ;  /* 0x00000019161d7207 */ /* 0x000fe20000000000 */
        /* <DEDUP_REMOVED lines=12> */
[----:B------:R0:W1:Y:S04]  /*03d0*/  SHFL.UP PT, R28, R27, 0x10, RZ ;  /* 0x060000001b1c7989 */ /* 0x00006800000e00ff */
[----:B------:R0:W2:Y:S02]  /*03e0*/  SHFL.UP P0, R25, R26, 0x10, RZ ;  /* 0x060000001a197989 */ /* 0x0000a400000000ff */
.L_x_134:
[----:B-1----:R-:W-:-:S04]  /*03f0*/  IADD3 R21, P2, PT, R28, R27, RZ ;  /* 0x0000001b1c157210 */ /* 0x002fc80007f5e0ff */
[----:B--2---:R-:W-:Y:S01]  /*0400*/  SEL R21, R21, R28, P0 ;  /* 0x0000001c15157207 */ /* 0x004fe20000000000 */
[----:B------:R-:W-:-:S05]  /*0410*/  IMAD.X R22, R25, 0x1, R26, P2 ;  /* 0x0000000119167824 */ /* 0x000fca00010e061a */
[----:B------:R-:W-:Y:S02]  /*0420*/  SEL R22, R22, R25, P0 ;  /* 0x0000001916167207 */ /* 0x000fe40000000000 */
[----:B------:R-:W-:-:S05]  /*0430*/  IADD3 R20, P0, PT, R21, -R20, RZ ;  /* 0x8000001415147210 */ /* 0x000fca0007f1e0ff */
[----:B------:R-:W-:Y:S01]  /*0440*/  IMAD.X R21, R22, 0x1, ~R19, P0 ;  /* 0x0000000116157824 */ /* 0x000fe200000e0e13 */
[----:B------:R-:W-:-:S04]  /*0450*/  IADD3 R14, P0, PT, R14, R20, RZ ;  /* 0x000000140e0e7210 */ /* 0x000fc80007f1e0ff */
[----:B------:R1:W-:Y:S01]  /*0460*/  STS.64 [R18+0x10], R20 ;  /* 0x0000101412007388 */ /* 0x0003e20000000a00 */
[----:B------:R-:W-:Y:S01]  /*0470*/  IMAD.X R15, R15, 0x1, R21, P0 ;  /* 0x000000010f0f7824 */ /* 0x000fe200000e0615 */
        /* <DEDUP_REMOVED lines=17> */
[----:B------:R-:W-:-:S05]  /*0590*/  IMAD.X R3, R3, 0x1, R5, P0 ;  /* 0x0000000103037824 */ /* 0x000fca00000e0605 */
[----:B------:R1:W-:Y:S03]  /*05a0*/  STS.64 [R18+0x48], R2 ;  /* 0x0000480212007388 */ /* 0x0003e60000000a00 */
.L_x_122:
[----:B------:R-:W-:Y:S05]  /*05b0*/  WARPSYNC.ALL ;  /* 0x0000000000007948 */ /* 0x000fea0003800000 */
[----:B------:R-:W-:Y:S06]  /*05c0*/  BAR.SYNC.DEFER_BLOCKING 0x0 ;  /* 0x0000000000007b1d */ /* 0x000fec0000010000 */
[----:B------:R-:W-:Y:S05]  /*05d0*/  @P1 EXIT ;  /* 0x000000000000194d */ /* 0x000fea0003800000 */
[----:B01----:R-:W0:Y:S04]  /*05e0*/  LDS.64 R2, [R0+0x10] ;  /* 0x0000100000027984 */ /* 0x003e280000000a00 */
[----:B0-----:R-:W-:Y:S01]  /*05f0*/  STG.E.64 desc[UR4][R16.64], R2 ;  /* 0x0000000210007986 */ /* 0x001fe2000c101b04 */
[----:B------:R-:W-:Y:S05]  /*0600*/  EXIT ;  /* 0x000000000000794d */ /* 0x000fea0003800000 */
.L_x_123:
[----:B------:R-:W-:Y:S02]  /*0610*/  IMAD.MOV.U32 R24, RZ, RZ, R20 ;  /* 0x000000ffff187224 */ /* 0x000fe400078e0014 */
[----:B------:R-:W-:Y:S02]  /*0620*/  IMAD.MOV.U32 R23, RZ, RZ, 0x1 ;  /* 0x00000001ff177424 */ /* 0x000fe400078e00ff */
[----:B------:R-:W-:Y:S02]  /*0630*/  IMAD.MOV.U32 R22, RZ, RZ, RZ ;  /* 0x000000ffff167224 */ /* 0x000fe400078e00ff */
[----:B------:R-:W-:-:S07]  /*0640*/  IMAD.MOV.U32 R21, RZ, RZ, -0x1 ;  /* 0xffffffffff157424 */ /* 0x000fce00078e00ff */
[----:B------:R-:W-:Y:S05]  /*0650*/  WARPSYNC.COLLECTIVE R21, `(.L_x_124) ;  /* 0x0000000015087348 */ /* 0x000fea0003c00000 */
[----:B------:R0:W1:Y:S02]  /*0660*/  SHFL.UP P0, R25, R24, R23, R22 ;  /* 0x0400001718197389 */ /* 0x0000640000000016 */
[----:B01----:R-:W-:Y:S05]  /*0670*/  ENDCOLLECTIVE ;  /* 0x000000000000791b */ /* 0x003fea0003800000 */
.L_x_124:
[----:B------:R-:W-:Y:S02]  /*0680*/  IMAD.MOV.U32 R24, RZ, RZ, R19 ;  /* 0x000000ffff187224 */ /* 0x000fe400078e0013 */
[----:B------:R-:W-:-:S07]  /*0690*/  IMAD.MOV.U32 R27, RZ, RZ, R25 ;  /* 0x000000ffff1b7224 */ /* 0x000fce00078e0019 */
[----:B------:R-:W-:Y:S05]  /*06a0*/  WARPSYNC.COLLECTIVE R21, `(.L_x_125) ;  /* 0x0000000015087348 */ /* 0x000fea0003c00000 */
[----:B------:R0:W1:Y:S02]  /*06b0*/  SHFL.UP P0, R25, R24, R23, R22 ;  /* 0x0400001718197389 */ /* 0x0000640000000016 */
[----:B01----:R-:W-:Y:S05]  /*06c0*/  ENDCOLLECTIVE ;  /* 0x000000000000791b */ /* 0x003fea0003800000 */
.L_x_125:
[----:B------:R-:W-:Y:S01]  /*06d0*/  IADD3 R26, P2, PT, R27, R20, RZ ;  /* 0x000000141b1a7210 */ /* 0x000fe20007f5e0ff */
[----:B------:R-:W-:-:S03]  /*06e0*/  IMAD.MOV.U32 R23, RZ, RZ, 0x2 ;  /* 0x00000002ff177424 */ /* 0x000fc600078e00ff */
[----:B------:R-:W-:Y:S01]  /*06f0*/  SEL R27, R26, R27, P0 ;  /* 0x0000001b1a1b7207 */ /* 0x000fe20000000000 */
[----:B------:R-:W-:-:S04]  /*0700*/  IMAD.X R26, R25, 0x1, R19, P2 ;  /* 0x00000001191a7824 */ /* 0x000fc800010e0613 */
[----:B------:R-:W-:Y:S01]  /*0710*/  IMAD.MOV.U32 R24, RZ, RZ, R27 ;  /* 0x000000ffff187224 */ /* 0x000fe200078e001b */
[----:B------:R-:W-:-:S07]  /*0720*/  SEL R26, R26, R25, P0 ;  /* 0x000000191a1a7207 */ /* 0x000fce0000000000 */
[----:B------:R-:W-:Y:S05]  /*0730*/  WARPSYNC.COLLECTIVE R21, `(.L_x_126) ;  /* 0x0000000015087348 */ /* 0x000fea0003c00000 */
[----:B------:R0:W1:Y:S02]  /*0740*/  SHFL.UP P0, R25, R24, R23, R22 ;  /* 0x0400001718197389 */ /* 0x0000640000000016 */
[----:B01----:R-:W-:Y:S05]  /*0750*/  ENDCOLLECTIVE ;  /* 0x000000000000791b */ /* 0x003fea0003800000 */
.L_x_126:
[----:B------:R-:W-:Y:S02]  /*0760*/  IMAD.MOV.U32 R24, RZ, RZ, R26 ;  /* 0x000000ffff187224 */ /* 0x000fe400078e001a */
[----:B------:R-:W-:-:S07]  /*0770*/  IMAD.MOV.U32 R28, RZ, RZ, R25 ;  /* 0x000000ffff1c7224 */ /* 0x000fce00078e0019 */
[----:B------:R-:W-:Y:S05]  /*0780*/  WARPSYNC.COLLECTIVE R21, `(.L_x_127) ;  /* 0x0000000015087348 */ /* 0x000fea0003c00000 */
[----:B------:R0:W1:Y:S02]  /*0790*/  SHFL.UP P0, R25, R24, R23, R22 ;  /* 0x0400001718197389 */ /* 0x0000640000000016 */
[----:B01----:R-:W-:Y:S05]  /*07a0*/  ENDCOLLECTIVE ;  /* 0x000000000000791b */ /* 0x003fea0003800000 */
.L_x_127:
        /* <DEDUP_REMOVED lines=9> */
.L_x_128:
[----:B------:R-:W-:Y:S02]  /*0840*/  IMAD.MOV.U32 R24, RZ, RZ, R29 ;  /* 0x000000ffff187224 */ /* 0x000fe400078e001d */
[----:B------:R-:W-:-:S07]  /*0850*/  IMAD.MOV.U32 R27, RZ, RZ, R25 ;  /* 0x000000ffff1b7224 */ /* 0x000fce00078e0019 */
[----:B------:R-:W-:Y:S05]  /*0860*/  WARPSYNC.COLLECTIVE R21, `(.L_x_129) ;  /* 0x0000000015087348 */ /* 0x000fea0003c00000 */
[----:B------:R0:W1:Y:S02]  /*0870*/  SHFL.UP P0, R25, R24, R23, R22 ;  /* 0x0400001718197389 */ /* 0x0000640000000016 */
[----:B01----:R-:W-:Y:S05]  /*0880*/  ENDCOLLECTIVE ;  /* 0x000000000000791b */ /* 0x003fea0003800000 */
.L_x_129:
        /* <DEDUP_REMOVED lines=9> */
.L_x_130:
[----:B------:R-:W-:Y:S02]  /*0920*/  IMAD.MOV.U32 R24, RZ, RZ, R29 ;  /* 0x000000ffff187224 */ /* 0x000fe400078e001d */
[----:B------:R-:W-:-:S07]  /*0930*/  IMAD.MOV.U32 R27, RZ, RZ, R25 ;  /* 0x000000ffff1b7224 */ /* 0x000fce00078e0019 */
[----:B------:R-:W-:Y:S05]  /*0940*/  WARPSYNC.COLLECTIVE R21, `(.L_x_131) ;  /* 0x0000000015087348 */ /* 0x000fea0003c00000 */
[----:B------:R0:W1:Y:S02]  /*0950*/  SHFL.UP P0, R25, R24, R23, R22 ;  /* 0x0400001718197389 */ /* 0x0000640000000016 */
[----:B01----:R-:W-:Y:S05]  /*0960*/  ENDCOLLECTIVE ;  /* 0x000000000000791b */ /* 0x003fea0003800000 */
.L_x_131:
        /* <DEDUP_REMOVED lines=9> */
.L_x_132:
[----:B------:R-:W-:Y:S02]  /*0a00*/  IMAD.MOV.U32 R24, RZ, RZ, R26 ;  /* 0x000000ffff187224 */ /* 0x000fe400078e001a */
[----:B------:R-:W-:-:S07]  /*0a10*/  IMAD.MOV.U32 R28, RZ, RZ, R25 ;  /* 0x000000ffff1c7224 */ /* 0x000fce00078e0019 */
[----:B------:R-:W-:Y:S05]  /*0a20*/  WARPSYNC.COLLECTIVE R21, `(.L_x_133) ;  /* 0x0000000015087348 */ /* 0x000fea0003c00000 */
[----:B------:R0:W1:Y:S02]  /*0a30*/  SHFL.UP P0, R25, R24, R23, R22 ;  /* 0x0400001718197389 */ /* 0x0000640000000016 */
[----:B01----:R-:W-:Y:S05]  /*0a40*/  ENDCOLLECTIVE ;  /* 0x000000000000791b */ /* 0x003fea0003800000 */
.L_x_133:
[----:B------:R-:W-:Y:S05]  /*0a50*/  BRA `(.L_x_134) ;  /* 0xfffffff800647947 */ /* 0x000fea000383ffff */
.L_x_135:
        /* <DEDUP_REMOVED lines=10> */
.L_x_711:


//--------------------- .text._ZN3cub18CUB_300001_SM_10006detail10radix_sort30DeviceRadixSortHistogramKernelINS1_5radix10policy_hubIffyE10Policy1000ELNS0_9SortOrderE0EfyNS1_21identity_decomposer_tEEEvPT2_PKT1_SA_iiT3_ --------------------------
	.section	.text._ZN3cub18CUB_300001_SM_10006detail10radix_sort30DeviceRadixSortHistogramKernelINS1_5radix10policy_hubIffyE10Policy1000ELNS0_9SortOrderE0EfyNS1_21identity_decomposer_tEEEvPT2_PKT1_SA_iiT3_,"ax",@progbits
	.align	128
        .global         _ZN3cub18CUB_300001_SM_10006detail10radix_sort30DeviceRadixSortHistogramKernelINS1_5radix10policy_hubIffyE10Policy1000ELNS0_9SortOrderE0EfyNS1_21identity_decomposer_tEEEvPT2_PKT1_SA_iiT3_
        .type           _ZN3cub18CUB_300001_SM_10006detail10radix_sort30DeviceRadixSortHistogramKernelINS1_5radix10policy_hubIffyE10Policy1000ELNS0_9SortOrderE0EfyNS1_21identity_decomposer_tEEEvPT2_PKT1_SA_iiT3_,@function
        .size           _ZN3cub18CUB_300001_SM_10006detail10radix_sort30DeviceRadixSortHistogramKernelINS1_5radix10policy_hubIffyE10Policy1000ELNS0_9SortOrderE0EfyNS1_21identity_decomposer_tEEEvPT2_PKT1_SA_iiT3_,(.L_x_712 - _ZN3cub18CUB_300001_SM_10006detail10radix_sort30DeviceRadixSortHistogramKernelINS1_5radix10policy_hubIffyE10Policy1000ELNS0_9SortOrderE0EfyNS1_21identity_decomposer_tEEEvPT2_PKT1_SA_iiT3_)
        .other          _ZN3cub18CUB_300001_SM_10006detail10radix_sort30DeviceRadixSortHistogramKernelINS1_5radix10policy_hubIffyE10Policy1000ELNS0_9SortOrderE0EfyNS1_21identity_decomposer_tEEEvPT2_PKT1_SA_iiT3_,@"STO_CUDA_ENTRY STV_DEFAULT"
_ZN3cub18CUB_300001_SM_10006detail10radix_sort30DeviceRadixSortHistogramKernelINS1_5radix10policy_hubIffyE10Policy1000ELNS0_9SortOrderE0EfyNS1_21identity_decomposer_tEEEvPT2_PKT1_SA_iiT3_:
.text._ZN3cub18CUB_300001_SM_10006detail10radix_sort30DeviceRadixSortHistogramKernelINS1_5radix10policy_hubIffyE10Policy1000ELNS0_9SortOrderE0EfyNS1_21identity_decomposer_tEEEvPT2_PKT1_SA_iiT3_:
[----:B------:R-:W-:Y:S01]  /*0000*/  LDC R1, c[0x0][0x37c] ;  /* 0x0000df00ff017b82 */ /* 0x000fe20000000800 */
[----:B------:R-:W0:Y:S02]  /*0010*/  LDCU.64 UR6, c[0x0][0x390] ;  /* 0x00007200ff0677ac */ /* 0x000e240008000a00 */
[----:B0-----:R-:W-:-:S04]  /*0020*/  ISETP.NE.U32.AND P0, PT, RZ, UR6, PT ;  /* 0x00000006ff007c0c */ /* 0x001fc8000bf05070 */
[----:B------:R-:W-:-:S13]  /*0030*/  ISETP.NE.AND.EX P0, PT, RZ, UR7, PT, P0 ;  /* 0x00000007ff007c0c */ /* 0x000fda000bf05300 */
[----:B------:R-:W-:Y:S05]  /*0040*/  @!P0 EXIT ;  /* 0x000000000000894d */ /* 0x000fea0003800000 */
[----:B------:R-:W-:Y:S01]  /*0050*/  UIADD3 UR11, UP0, UPT, UR6, -0x1, URZ ;  /* 0xffffffff060b7890 */ /* 0x000fe2000ff1e0ff */
[----:B------:R-:W0:Y:S01]  /*0060*/  S2R R0, SR_TID.X ;  /* 0x0000000000007919 */ /* 0x000e220000002100 */
[----:B------:R-:W1:Y:S01]  /*0070*/  LDCU.64 UR4, c[0x0][0x398] ;  /* 0x00007300ff0477ac */ /* 0x000e620008000a00 */
[----:B------:R-:W2:Y:S01]  /*0080*/  S2UR UR8, SR_CTAID.X ;  /* 0x00000000000879c3 */ /* 0x000ea20000002500 */
[----:B------:R-:W-:Y:S01]  /*0090*/  UIADD3.X UR12, UPT, UPT, UR7, -0x1, URZ, UP0, !UPT ;  /* 0xffffffff070c7890 */ /* 0x000fe200087fe4ff */
[----:B------:R-:W3:Y:S03]  /*00a0*/  LDCU.64 UR20, c[0x0][0x358] ;  /* 0x00006b00ff1477ac */ /* 0x000ee60008000a00 */
[----:B------:R-:W-:Y:S01]  /*00b0*/  USHF.R.U64 UR11, UR11, 0x1e, UR12 ;  /* 0x0000001e0b0b7899 */ /* 0x000fe2000800120c */
[----:B------:R-:W4:Y:S03]  /*00c0*/  LDCU UR28, c[0x0][0x370] ;  /* 0x00006e00ff1c77ac */ /* 0x000f260008000800 */
[----:B------:R-:W-:-:S02]  /*00d0*/  UIADD3 UR11, UP0, UPT, UR11, 0x1, URZ ;  /* 0x000000010b0b7890 */ /* 0x000fc4000ff1e0ff */
[----:B-1----:R-:W-:Y:S02]  /*00e0*/  UIADD3 UR4, UPT, UPT, UR5, 0x7, -UR4 ;  /* 0x0000000705047890 */ /* 0x002fe4000fffe804 */
[----:B------:R-:W-:Y:S02]  /*00f0*/  ULEA.HI.X UR12, UR12, URZ, URZ, 0x2, UP0 ;  /* 0x000000ff0c0c7291 */ /* 0x000fe400080f14ff */
[----:B------:R-:W-:Y:S02]  /*0100*/  UISETP.LT.U32.AND UP0, UPT, UR11, UR6, UPT ;  /* 0x000000060b00728c */ /* 0x000fe4000bf01070 */
[----:B------:R-:W-:Y:S02]  /*0110*/  USHF.R.S32.HI UR5, URZ, 0x1f, UR4 ;  /* 0x0000001fff057899 */ /* 0x000fe40008011404 */
[----:B------:R-:W-:Y:S02]  /*0120*/  UISETP.LT.U32.AND.EX UP0, UPT, UR12, UR7, UPT, UP0 ;  /* 0x000000070c00728c */ /* 0x000fe4000bf01100 */
[----:B------:R-:W-:-:S02]  /*0130*/  ULEA.HI UR5, UR5, UR4, URZ, 0x3 ;  /* 0x0000000405057291 */ /* 0x000fc4000f8f18ff */
[----:B------:R-:W-:Y:S01]  /*0140*/  USEL UR11, UR11, UR6, UP0 ;  /* 0x000000060b0b7287 */ /* 0x000fe20008000000 */
[----:B0-----:R-:W-:Y:S01]  /*0150*/  VIADD R20, R0, 0x780 ;  /* 0x0000078000147836 */ /* 0x001fe20000000000 */
[----:B------:R-:W-:Y:S02]  /*0160*/  USEL UR12, UR12, UR7, UP0 ;  /* 0x000000070c0c7287 */ /* 0x000fe40008000000 */
[----:B------:R-:W-:Y:S02]  /*0170*/  UISETP.GE.AND UP0, UPT, UR4, 0x8, UPT ;  /* 0x000000080400788c */ /* 0x000fe4000bf06270 */
[----:B------:R-:W-:Y:S02]  /*0180*/  USHF.R.S32.HI UR5, URZ, 0x3, UR5 ;  /* 0x00000003ff057899 */ /* 0x000fe40008011405 */
[----:B--2---:R-:W-:Y:S02]  /*0190*/  USHF.L.U32 UR8, UR8, 0xb, URZ ;  /* 0x0000000b08087899 */ /* 0x004fe400080006ff */
[----:B------:R-:W-:Y:S01]  /*01a0*/  PLOP3.LUT P0, PT, PT, PT, UP0, 0x80, 0x8 ;  /* 0x000000000008781c */ /* 0x000fe20003f0f008 */
[----:B------:R-:W-:-:S02]  /*01b0*/  UIADD3 UR22, UPT, UPT, UR5, -0x1, URZ ;  /* 0xffffffff05167890 */ /* 0x000fc4000fffe0ff */
[----:B------:R-:W-:Y:S01]  /*01c0*/  ULOP3.LUT UR23, UR5, 0xf, URZ, 0xc0, !UPT ;  /* 0x0000000f05177892 */ /* 0x000fe2000f8ec0ff */
[----:B------:R-:W-:Y:S01]  /*01d0*/  ISETP.GT.U32.OR P0, PT, R0, 0xff, !P0 ;  /* 0x000000ff0000780c */ /* 0x000fe20004704470 */
[----:B------:R-:W-:Y:S02]  /*01e0*/  ULOP3.LUT UR24, UR5, 0x7, URZ, 0xc0, !UPT ;  /* 0x0000000705187892 */ /* 0x000fe4000f8ec0ff */
[----:B------:R-:W-:Y:S01]  /*01f0*/  ULOP3.LUT UR25, UR5, 0x3, URZ, 0xc0, !UPT ;  /* 0x0000000305197892 */ /* 0x000fe2000f8ec0ff */
[----:B------:R-:W-:Y:S01]  /*0200*/  P2R R21, PR, RZ, 0x1 ;  /* 0x00000001ff157803 */ /* 0x000fe20000000000 */
[----:B------:R-:W-:Y:S02]  /*0210*/  ULOP3.LUT UR26, UR5, 0xffffff0, URZ, 0xc0, !UPT ;  /* 0x0ffffff0051a7892 */ /* 0x000fe4000f8ec0ff */
[----:B------:R-:W-:Y:S02]  /*0220*/  ULOP3.LUT UR27, UR5, 0xffffff8, URZ, 0xc0, !UPT ;  /* 0x0ffffff8051b7892 */ /* 0x000fe4000f8ec0ff */
[----:B------:R-:W-:Y:S01]  /*0230*/  ULOP3.LUT UR9, UR5, 0x1, URZ, 0xc0, !UPT ;  /* 0x0000000105097892 */ /* 0x000fe2000f8ec0ff */
[----:B------:R-:W-:Y:S01]  /*0240*/  UMOV UR6, URZ ;  /* 0x000000ff00067c82 */ /* 0x000fe20008000000 */
[----:B---34-:R-:W-:-:S10]  /*0250*/  UMOV UR7, URZ ;  /* 0x000000ff00077c82 */ /* 0x018fd40008000000 */
.L_x_219:
[----:B------:R-:W-:Y:S01]  /*0260*/  ISETP.NE.AND P0, PT, R21, RZ, PT ;  /* 0x000000ff1500720c */ /* 0x000fe20003f05270 */
[----:B------:R-:W-:-:S12]  /*0270*/  BSSY.RECONVERGENT B0, `(.L_x_136) ;  /* 0x0000080000007945 */ /* 0x000fd80003800200 */
[----:B012345:R-:W-:Y:S05]  /*0280*/  @P0 BRA `(.L_x_137) ;  /* 0x0000000400f80947 */ /* 0x03ffea0003800000 */
[----:B------:R-:W0:Y:S01]  /*0290*/  S2UR UR5, SR_CgaCtaId ;  /* 0x00000000000579c3 */ /* 0x000e220000008800 */
[----:B------:R-:W-:Y:S01]  /*02a0*/  IMAD.U32 R2, RZ, RZ, UR22 ;  /* 0x00000016ff027e24 */ /* 0x000fe2000f8e00ff */
[----:B------:R-:W-:-:S04]  /*02b0*/  UMOV UR4, 0x400 ;  /* 0x0000040000047882 */ /* 0x000fc80000000000 */
[----:B------:R-:W-:Y:S01]  /*02c0*/  ISETP.GE.U32.AND P1, PT, R2, 0xf, PT ;  /* 0x0000000f0200780c */ /* 0x000fe20003f26070 */
[----:B------:R-:W-:Y:S01]  /*02d0*/  IMAD.MOV.U32 R2, RZ, RZ, RZ ;  /* 0x000000ffff027224 */ /* 0x000fe200078e00ff */
[----:B0-----:R-:W-:-:S06]  /*02e0*/  ULEA UR4, UR5, UR4, 0x18 ;  /* 0x0000000405047291 */ /* 0x001fcc000f8ec0ff */
[----:B------:R-:W-:-:S05]  /*02f0*/  LEA R5, R0, UR4, 0x2 ;  /* 0x0000000400057c11 */ /* 0x000fca000f8e10ff */
[----:B------:R-:W-:Y:S05]  /*0300*/  @!P1 BRA `(.L_x_138) ;  /* 0x00000000005c9947 */ /* 0x000fea0003800000 */
[----:B------:R-:W-:Y:S01]  /*0310*/  VIADD R2, R5, 0x2000 ;  /* 0x0000200005027836 */ /* 0x000fe20000000000 */
[----:B------:R-:W-:-:S12]  /*0320*/  UIADD3 UR4, UPT, UPT, -UR26, URZ, URZ ;  /* 0x000000ff1a047290 */ /* 0x000fd8000fffe1ff */
.L_x_139:
[----:B------:R-:W-:Y:S01]  /*0330*/  UIADD3 UR4, UPT, UPT, UR4, 0x10, URZ ;  /* 0x0000001004047890 */ /* 0x000fe2000fffe0ff */
[----:B------:R-:W-:Y:S03]  /*0340*/  STS [R2+-0x2000], RZ ;  /* 0xffe000ff02007388 */ /* 0x000fe60000000800 */
[----:B------:R-:W-:Y:S01]  /*0350*/  UISETP.NE.AND UP0, UPT, UR4, URZ, UPT ;  /* 0x000000ff0400728c */ /* 0x000fe2000bf05270 */
        /* <DEDUP_REMOVED lines=16> */
[----:B------:R-:W-:Y:S06]  /*0460*/  BRA.U UP0, `(.L_x_139) ;  /* 0xfffffffd00b07547 */ /* 0x000fec000b83ffff */
[----:B------:R-:W-:-:S07]  /*0470*/  IMAD.U32 R2, RZ, RZ, UR26 ;  /* 0x0000001aff027e24 */ /* 0x000fce000f8e00ff */
.L_x_138:
[----:B------:R-:W-:Y:S01]  /*0480*/  ISETP.NE.AND P0, PT, RZ, UR23, PT ;  /* 0x00000017ff007c0c */ /* 0x000fe2000bf05270 */
[----:B------:R-:W-:Y:S02]  /*0490*/  IMAD.U32 R6, RZ, RZ, UR24 ;  /* 0x00000018ff067e24 */ /* 0x000fe4000f8e00ff */
[----:B------:R-:W-:Y:S02]  /*04a0*/  IMAD.U32 R3, RZ, RZ, UR23 ;  /* 0x00000017ff037e24 */ /* 0x000fe4000f8e00ff */
[----:B------:R-:W-:Y:S02]  /*04b0*/  VIADD R6, R6, 0xffffffff ;  /* 0xffffffff06067836 */ /* 0x000fe40000000000 */
[----:B------:R-:W-:-:S06]  /*04c0*/  VIADD R3, R3, 0xffffffff ;  /* 0xffffffff03037836 */ /* 0x000fcc0000000000 */
[----:B------:R-:W-:Y:S05]  /*04d0*/  @!P0 BRA `(.L_x_140) ;  /* 0x00000000007c8947 */ /* 0x000fea0003800000 */
[----:B------:R-:W-:Y:S01]  /*04e0*/  ISETP.GE.U32.AND P2, PT, R3, 0x7, PT ;  /* 0x000000070300780c */ /* 0x000fe20003f46070 */
[----:B------:R-:W-:-:S12]  /*04f0*/  UISETP.NE.AND UP0, UPT, UR24, URZ, UPT ;  /* 0x000000ff1800728c */ /* 0x000fd8000bf05270 */
[----:B------:R-:W-:Y:S05]  /*0500*/  @!P2 BRA `(.L_x_141) ;  /* 0x000000000028a947 */ /* 0x000fea0003800000 */
        /* <DEDUP_REMOVED lines=10> */
.L_x_141:
[----:B------:R-:W-:Y:S05]  /*05b0*/  BRA.U !UP0, `(.L_x_140) ;  /* 0x0000000108447547 */ /* 0x000fea000b800000 */
[----:B------:R-:W-:Y:S01]  /*05c0*/  ISETP.GE.U32.AND P2, PT, R6, 0x3, PT ;  /* 0x000000030600780c */ /* 0x000fe20003f46070 */
[----:B------:R-:W-:-:S12]  /*05d0*/  UISETP.NE.AND UP0, UPT, UR25, URZ, UPT ;  /* 0x000000ff1900728c */ /* 0x000fd8000bf05270 */
[C---:B0-----:R-:W-:Y:S02]  /*05e0*/  @P2 IMAD R4, R2.reuse, 0x400, R5 ;  /* 0x0000040002042824 */ /* 0x041fe400078e0205 */
[----:B------:R-:W-:-:S03]  /*05f0*/  @P2 VIADD R2, R2, 0x4 ;  /* 0x0000000402022836 */ /* 0x000fc60000000000 */
[----:B------:R1:W-:Y:S04]  /*0600*/  @P2 STS [R4], RZ ;  /* 0x000000ff04002388 */ /* 0x0003e80000000800 */
[----:B------:R1:W-:Y:S04]  /*0610*/  @P2 STS [R4+0x400], RZ ;  /* 0x000400ff04002388 */ /* 0x0003e80000000800 */
[----:B------:R1:W-:Y:S04]  /*0620*/  @P2 STS [R4+0x800], RZ ;  /* 0x000800ff04002388 */ /* 0x0003e80000000800 */
[----:B------:R1:W-:Y:S01]  /*0630*/  @P2 STS [R4+0xc00], RZ ;  /* 0x000c00ff04002388 */ /* 0x0003e20000000800 */
[----:B------:R-:W-:Y:S05]  /*0640*/  BRA.U !UP0, `(.L_x_140) ;  /* 0x0000000108207547 */ /* 0x000fea000b800000 */
[----:B------:R-:W-:Y:S01]  /*0650*/  IMAD R2, R2, 0x400, R5 ;  /* 0x0000040002027824 */ /* 0x000fe200078e0205 */
[----:B------:R-:W-:-:S04]  /*0660*/  UISETP.NE.AND UP0, UPT, UR25, 0x1, UPT ;  /* 0x000000011900788c */ /* 0x000fc8000bf05270 */
[----:B------:R2:W-:Y:S05]  /*0670*/  STS [R2], RZ ;  /* 0x000000ff02007388 */ /* 0x0005ea0000000800 */
[----:B------:R-:W-:Y:S05]  /*0680*/  BRA.U !UP0, `(.L_x_140) ;  /* 0x0000000108107547 */ /* 0x000fea000b800000 */
[----:B------:R-:W-:Y:S01]  /*0690*/  UISETP.NE.AND UP0, UPT, UR25, 0x2, UPT ;  /* 0x000000021900788c */ /* 0x000fe2000bf05270 */
[----:B------:R3:W-:Y:S05]  /*06a0*/  STS [R2+0x400], RZ ;  /* 0x000400ff02007388 */ /* 0x0007ea0000000800 */
[----:B------:R-:W-:-:S13]  /*06b0*/  PLOP3.LUT P2, PT, PT, PT, UP0, 0x80, 0x8 ;  /* 0x000000000008781c */ /* 0x000fda0003f4f008 */
[----:B------:R3:W-:Y:S02]  /*06c0*/  @P2 STS [R2+0x800], RZ ;  /* 0x000800ff02002388 */ /* 0x0007e40000000800 */
.L_x_140:
[----:B------:R-:W-:-:S13]  /*06d0*/  ISETP.GT.U32.AND P2, PT, R0, 0x7f, PT ;  /* 0x0000007f0000780c */ /* 0x000fda0003f44070 */
[----:B------:R-:W-:Y:S05]  /*06e0*/  @P2 BRA `(.L_x_137) ;  /* 0x0000000000e02947 */ /* 0x000fea0003800000 */
[----:B--23--:R-:W-:Y:S01]  /*06f0*/  IMAD.MOV.U32 R2, RZ, RZ, RZ ;  /* 0x000000ffff027224 */ /* 0x00cfe200078e00ff */
[----:B------:R-:W-:Y:S06]  /*0700*/  @!P1 BRA `(.L_x_142) ;  /* 0x0000000000589947 */ /* 0x000fec0003800000 */
[----:B------:R-:W-:-:S07]  /*0710*/  IMAD.MOV.U32 R2, RZ, RZ, RZ ;  /* 0x000000ffff027224 */ /* 0x000fce00078e00ff */
.L_x_143:
[C---:B012---:R-:W-:Y:S02]  /*0720*/  IMAD R4, R2.reuse, 0x400, R5 ;  /* 0x0000040002047824 */ /* 0x047fe400078e0205 */
[----:B------:R-:W-:-:S03]  /*0730*/  VIADD R2, R2, 0x10 ;  /* 0x0000001002027836 */ /* 0x000fc60000000000 */
[----:B------:R2:W-:Y:S02]  /*0740*/  STS [R4+0x200], RZ ;  /* 0x000200ff04007388 */ /* 0x0005e40000000800 */
[----:B------:R-:W-:Y:S02]  /*0750*/  ISETP.NE.AND P1, PT, R2, UR26, PT ;  /* 0x0000001a02007c0c */ /* 0x000fe4000bf25270 */
[----:B------:R2:W-:Y:S04]  /*0760*/  STS [R4+0x600], RZ ;  /* 0x000600ff04007388 */ /* 0x0005e80000000800 */
        /* <DEDUP_REMOVED lines=13> */
[----:B------:R2:W-:Y:S01]  /*0840*/  STS [R4+0x3e00], RZ ;  /* 0x003e00ff04007388 */ /* 0x0005e20000000800 */
[----:B------:R-:W-:Y:S05]  /*0850*/  @P1 BRA `(.L_x_143) ;  /* 0xfffffffc00b01947 */ /* 0x000fea000383ffff */
[----:B------:R-:W-:-:S07]  /*0860*/  IMAD.U32 R2, RZ, RZ, UR26 ;  /* 0x0000001aff027e24 */ /* 0x000fce000f8e00ff */
.L_x_142:
[----:B------:R-:W-:Y:S05]  /*0870*/  @!P0 BRA `(.L_x_137) ;  /* 0x00000000007c8947 */ /* 0x000fea0003800000 */
[----:B------:R-:W-:Y:S01]  /*0880*/  ISETP.GE.U32.AND P0, PT, R3, 0x7, PT ;  /* 0x000000070300780c */ /* 0x000fe20003f06070 */
[----:B------:R-:W-:-:S12]  /*0890*/  UISETP.NE.AND UP0, UPT, UR24, URZ, UPT ;  /* 0x000000ff1800728c */ /* 0x000fd8000bf05270 */
[----:B------:R-:W-:Y:S05]  /*08a0*/  @!P0 BRA `(.L_x_144) ;  /* 0x0000000000288947 */ /* 0x000fea0003800000 */
[C---:B------:R-:W-:Y:S02]  /*08b0*/  IMAD R3, R2.reuse, 0x400, R5 ;  /* 0x0000040002037824 */ /* 0x040fe400078e0205 */
[----:B------:R-:W-:-:S03]  /*08c0*/  VIADD R2, R2, 0x8 ;  /* 0x0000000802027836 */ /* 0x000fc60000000000 */
[----:B------:R3:W-:Y:S04]  /*08d0*/  STS [R3+0x200], RZ ;  /* 0x000200ff03007388 */ /* 0x0007e80000000800 */
[----:B------:R3:W-:Y:S04]  /*08e0*/  STS [R3+0x600], RZ ;  /* 0x000600ff03007388 */ /* 0x0007e80000000800 */
[----:B------:R3:W-:Y:S04]  /*08f0*/  STS [R3+0xa00], RZ ;  /* 0x000a00ff03007388 */ /* 0x0007e80000000800 */
[----:B------:R3:W-:Y:S04]  /*0900*/  STS [R3+0xe00], RZ ;  /* 0x000e00ff03007388 */ /* 0x0007e80000000800 */
[----:B------:R3:W-:Y:S04]  /*0910*/  STS [R3+0x1200], RZ ;  /* 0x001200ff03007388 */ /* 0x0007e80000000800 */
[----:B------:R3:W-:Y:S04]  /*0920*/  STS [R3+0x1600], RZ ;  /* 0x001600ff03007388 */ /* 0x0007e80000000800 */
[----:B------:R3:W-:Y:S04]  /*0930*/  STS [R3+0x1a00], RZ ;  /* 0x001a00ff03007388 */ /* 0x0007e80000000800 */
[----:B------:R3:W-:Y:S02]  /*0940*/  STS [R3+0x1e00], RZ ;  /* 0x001e00ff03007388 */ /* 0x0007e40000000800 */
.L_x_144:
[----:B------:R-:W-:Y:S05]  /*0950*/  BRA.U !UP0, `(.L_x_137) ;  /* 0x0000000108447547 */ /* 0x000fea000b800000 */
[----:B------:R-:W-:Y:S01]  /*0960*/  ISETP.GE.U32.AND P0, PT, R6, 0x3, PT ;  /* 0x000000030600780c */ /* 0x000fe20003f06070 */
[----:B------:R-:W-:-:S12]  /*0970*/  UISETP.NE.AND UP0, UPT, UR25, URZ, UPT ;  /* 0x000000ff1900728c */ /* 0x000fd8000bf05270 */
[C---:B---3--:R-:W-:Y:S02]  /*0980*/  @P0 IMAD R3, R2.reuse, 0x400, R5 ;  /* 0x0000040002030824 */ /* 0x048fe400078e0205 */
[----:B------:R-:W-:-:S03]  /*0990*/  @P0 VIADD R2, R2, 0x4 ;  /* 0x0000000402020836 */ /* 0x000fc60000000000 */
[----:B------:R4:W-:Y:S04]  /*09a0*/  @P0 STS [R3+0x200], RZ ;  /* 0x000200ff03000388 */ /* 0x0009e80000000800 */
[----:B------:R4:W-:Y:S04]  /*09b0*/  @P0 STS [R3+0x600], RZ ;  /* 0x000600ff03000388 */ /* 0x0009e80000000800 */
[----:B------:R4:W-:Y:S04]  /*09c0*/  @P0 STS [R3+0xa00], RZ ;  /* 0x000a00ff03000388 */ /* 0x0009e80000000800 */
[----:B------:R4:W-:Y:S01]  /*09d0*/  @P0 STS [R3+0xe00], RZ ;  /* 0x000e00ff03000388 */ /* 0x0009e20000000800 */
[----:B------:R-:W-:Y:S05]  /*09e0*/  BRA.U !UP0, `(.L_x_137) ;  /* 0x0000000108207547 */ /* 0x000fea000b800000 */
[----:B------:R-:W-:Y:S01]  /*09f0*/  IMAD R2, R2, 0x400, R5 ;  /* 0x0000040002027824 */ /* 0x000fe200078e0205 */
[----:B------:R-:W-:-:S04]  /*0a00*/  UISETP.NE.AND UP0, UPT, UR25, 0x1, UPT ;  /* 0x000000011900788c */ /* 0x000fc8000bf05270 */
[----:B------:R3:W-:Y:S05]  /*0a10*/  STS [R2+0x200], RZ ;  /* 0x000200ff02007388 */ /* 0x0007ea0000000800 */
[----:B------:R-:W-:Y:S05]  /*0a20*/  BRA.U !UP0, `(.L_x_137) ;  /* 0x0000000108107547 */ /* 0x000fea000b800000 */
[----:B------:R-:W-:Y:S01]  /*0a30*/  UISETP.NE.AND UP0, UPT, UR25, 0x2, UPT ;  /* 0x000000021900788c */ /* 0x000fe2000bf05270 */
[----:B------:R0:W-:Y:S05]  /*0a40*/  STS [R2+0x600], RZ ;  /* 0x000600ff02007388 */ /* 0x0001ea0000000800 */
[----:B------:R-:W-:-:S13]  /*0a50*/  PLOP3.LUT P0, PT, PT, PT, UP0, 0x80, 0x8 ;  /* 0x000000000008781c */ /* 0x000fda0003f0f008 */
[----:B------:R0:W-:Y:S02]  /*0a60*/  @P0 STS [R2+0xa00], RZ ;  /* 0x000a00ff02000388 */ /* 0x0001e40000000800 */
.L_x_137:
[----:B------:R-:W-:Y:S05]  /*0a70*/  BSYNC.RECONVERGENT B0 ;  /* 0x0000000000007941 */ /* 0x000fea0003800200 */
.L_x_136:
[----:B------:R-:W5:Y:S01]  /*0a80*/  LDCU.64 UR14, c[0x0][0x390] ;  /* 0x00007200ff0e77ac */ /* 0x000f620008000a00 */
[----:B------:R-:W-:Y:S02]  /*0a90*/  USHF.L.U32 UR4, UR6, 0x1e, URZ ;  /* 0x0000001e06047899 */ /* 0x000fe400080006ff */
[----:B------:R-:W-:Y:S02]  /*0aa0*/  USHF.L.U64.HI UR5, UR6, 0x1e, UR7 ;  /* 0x0000001e06057899 */ /* 0x000fe40008010207 */
[----:B-----5:R-:W-:-:S04]  /*0ab0*/  UIADD3 UR4, UP0, UPT, -UR4, UR14, URZ ;  /* 0x0000000e04047290 */ /* 0x020fc8000ff1e1ff */
[----:B------:R-:W-:Y:S02]  /*0ac0*/  UIADD3.X UR5, UPT, UPT, ~UR5, UR15, URZ, UP0, !UPT ;  /* 0x0000000f05057290 */ /* 0x000fe400087fe5ff */
[----:B------:R-:W-:-:S04]  /*0ad0*/  UISETP.LT.U32.AND UP0, UPT, UR4, 0x40000000, UPT ;  /* 0x400000000400788c */ /* 0x000fc8000bf01070 */
[----:B------:R-:W-:-:S04]  /*0ae0*/  UISETP.LT.U32.AND.EX UP0, UPT, UR5, URZ, UPT, UP0 ;  /* 0x000000ff0500728c */ /* 0x000fc8000bf01100 */
[----:B------:R-:W-:Y:S02]  /*0af0*/  USEL UR13, UR4, 0x40000000, UP0 ;  /* 0x40000000040d7887 */ /* 0x000fe40008000000 */
[----:B------:R-:W-:Y:S02]  /*0b00*/  USEL UR14, UR5, URZ, UP0 ;  /* 0x000000ff050e7287 */ /* 0x000fe40008000000 */
[----:B------:R-:W-:-:S04]  /*0b10*/  UISETP.GT.U32.AND UP0, UPT, UR13, UR8, UPT ;  /* 0x000000080d00728c */ /* 0x000fc8000bf04070 */
[----:B------:R-:W-:Y:S01]  /*0b20*/  UISETP.GT.U32.AND.EX UP0, UPT, UR14, URZ, UPT, UP0 ;  /* 0x000000ff0e00728c */ /* 0x000fe2000bf04100 */
[----:B------:R-:W-:Y:S08]  /*0b30*/  BAR.SYNC.DEFER_BLOCKING 0x0 ;  /* 0x0000000000007b1d */ /* 0x000ff00000010000 */
[----:B------:R-:W-:Y:S06]  /*0b40*/  BAR.SYNC.DEFER_BLOCKING 0x0 ;  /* 0x0000000000007b1d */ /* 0x000fec0000010000 */
[----:B------:R-:W-:Y:S05]  /*0b50*/  BRA.U !UP0, `(.L_x_145) ;  /* 0x00000011082c7547 */ /* 0x000fea000b800000 */
[----:B------:R-:W-:Y:S01]  /*0b60*/  UMOV UR10, UR8 ;  /* 0x00000008000a7c82 */ /* 0x000fe20008000000 */
[----:B------:R-:W-:-:S05]  /*0b70*/  UMOV UR5, URZ ;  /* 0x000000ff00057c82 */ /* 0x000fca0008000000 */
.L_x_150:
[----:B-----5:R-:W5:Y:S01]  /*0b80*/  LDCU.64 UR18, c[0x0][0x390] ;  /* 0x00007200ff1277ac */ /* 0x020f620008000a00 */
[----:B------:R-:W-:Y:S02]  /*0b90*/  USHF.L.U32 UR15, UR6, 0x1e, URZ ;  /* 0x0000001e060f7899 */ /* 0x000fe400080006ff */
[----:B------:R-:W-:Y:S02]  /*0ba0*/  USHF.L.U64.HI UR16, UR6, 0x1e, UR7 ;  /* 0x0000001e06107899 */ /* 0x000fe40008010207 */
[----:B------:R-:W-:-:S04]  /*0bb0*/  UIADD3 UR15, UP0, UPT, UR10, UR15, URZ ;  /* 0x0000000f0a0f7290 */ /* 0x000fc8000ff1e0ff */
[----:B------:R-:W-:Y:S02]  /*0bc0*/  UIADD3.X UR16, UPT, UPT, UR5, UR16, URZ, UP0, !UPT ;  /* 0x0000001005107290 */ /* 0x000fe400087fe4ff */
[----:B------:R-:W-:Y:S02]  /*0bd0*/  ULEA UR10, UP0, UR28, UR10, 0xb ;  /* 0x0000000a1c0a7291 */ /* 0x000fe4000f8058ff */
[----:B-----5:R-:W-:Y:S02]  /*0be0*/  UIADD3 UR17, UP1, UPT, -UR15, UR18, URZ ;  /* 0x000000120f117290 */ /* 0x020fe4000ff3e1ff */
[----:B------:R-:W-:Y:S02]  /*0bf0*/  UIADD3.X UR5, UPT, UPT, URZ, UR5, URZ, UP0, !UPT ;  /* 0x00000005ff057290 */ /* 0x000fe400087fe4ff */
[----:B------:R-:W-:Y:S02]  /*0c00*/  UIADD3.X UR4, UPT, UPT, ~UR16, UR19, URZ, UP1, !UPT ;  /* 0x0000001310047290 */ /* 0x000fe40008ffe5ff */
[----:B------:R-:W-:-:S02]  /*0c10*/  UISETP.GE.U32.AND UP1, UPT, UR17, 0x800, UPT ;  /* 0x000008001100788c */ /* 0x000fc4000bf26070 */
[----:B------:R-:W-:Y:S02]  /*0c20*/  UISETP.GE.U32.AND UP0, UPT, UR10, UR13, UPT ;  /* 0x0000000d0a00728c */ /* 0x000fe4000bf06070 */
[----:B------:R-:W-:Y:S02]  /*0c30*/  UISETP.GE.U32.AND.EX UP1, UPT, UR4, URZ, UPT, UP1 ;  /* 0x000000ff0400728c */ /* 0x000fe4000bf26110 */
[----:B------:R-:W-:-:S07]  /*0c40*/  UISETP.GE.U32.AND.EX UP0, UPT, UR5, UR14, UPT, UP0 ;  /* 0x0000000e0500728c */ /* 0x000fce000bf06100 */
[----:B0-----:R-:W-:Y:S05]  /*0c50*/  BRA.U !UP1, `(.L_x_146) ;  /* 0x0000000109587547 */ /* 0x001fea000b800000 */
[----:B------:R-:W0:Y:S01]  /*0c60*/  LDCU.64 UR18, c[0x0][0x388] ;  /* 0x00007100ff1277ac */ /* 0x000e220008000a00 */
[----:B---34-:R-:W-:-:S05]  /*0c70*/  IADD3 R3, P0, PT, R0, UR15, RZ ;  /* 0x0000000f00037c10 */ /* 0x018fca000ff1e0ff */
[----:B012---:R-:W-:Y:S01]  /*0c80*/  IMAD.X R4, RZ, RZ, UR16, P0 ;  /* 0x00000010ff047e24 */ /* 0x007fe200080e06ff */
[----:B------:R-:W-:-:S04]  /*0c90*/  LEA R2, P0, R3, UR18, 0x2 ;  /* 0x0000001203027c11 */ /* 0x000fc8000f8010ff */
        /* <DEDUP_REMOVED lines=18> */
.L_x_146:
[----:B------:R-:W1:Y:S01]  /*0dc0*/  LDCU.64 UR18, c[0x0][0x388] ;  /* 0x00007100ff1277ac */ /* 0x000e620008000a00 */
[C---:B0-23--:R-:W-:Y:S01]  /*0dd0*/  VIADD R2, R0.reuse, 0x80 ;  /* 0x0000008000027836 */ /* 0x04dfe20000000000 */
[C---:B----4-:R-:W-:Y:S01]  /*0de0*/  IADD3 R3, P0, PT, R0.reuse, UR15, RZ ;  /* 0x0000000f00037c10 */ /* 0x050fe2000ff1e0ff */
[C---:B------:R-:W-:Y:S01]  /*0df0*/  VIADD R5, R0.reuse, 0x180 ;  /* 0x0000018000057836 */ /* 0x040fe20000000000 */
[C---:B------:R-:W-:Y:S01]  /*0e00*/  ISETP.GE.AND P1, PT, R0.reuse, UR17, PT ;  /* 0x0000001100007c0c */ /* 0x040fe2000bf26270 */
[----:B------:R-:W-:Y:S01]  /*0e10*/  VIADD R6, R0, 0x100 ;  /* 0x0000010000067836 */ /* 0x000fe20000000000 */
[----:B------:R-:W-:Y:S01]  /*0e20*/  ISETP.GE.AND P2, PT, R2, UR17, PT ;  /* 0x0000001102007c0c */ /* 0x000fe2000bf46270 */
[----:B-1----:R-:W-:Y:S01]  /*0e30*/  IMAD.X R4, RZ, RZ, UR16, P0 ;  /* 0x00000010ff047e24 */ /* 0x002fe200080e06ff */
[----:B------:R-:W-:Y:S01]  /*0e40*/  ISETP.GE.AND P4, PT, R5, UR17, PT ;  /* 0x0000001105007c0c */ /* 0x000fe2000bf86270 */
[----:B------:R-:W-:Y:S01]  /*0e50*/  VIADD R5, R0, 0x200 ;  /* 0x0000020000057836 */ /* 0x000fe20000000000 */
[----:B------:R-:W-:Y:S01]  /*0e60*/  ISETP.GE.AND P3, PT, R6, UR17, PT ;  /* 0x0000001106007c0c */ /* 0x000fe2000bf66270 */
[----:B------:R-:W-:-:S02]  /*0e70*/  IMAD.MOV.U32 R11, RZ, RZ, 0x7fffffff ;  /* 0x7fffffffff0b7424 */ /* 0x000fc400078e00ff */
[----:B------:R-:W-:Y:S01]  /*0e80*/  IMAD.MOV.U32 R10, RZ, RZ, 0x7fffffff ;  /* 0x7fffffffff0a7424 */ /* 0x000fe200078e00ff */
[----:B------:R-:W-:Y:S01]  /*0e90*/  ISETP.GE.AND P5, PT, R5, UR17, PT ;  /* 0x0000001105007c0c */ /* 0x000fe2000bfa6270 */
[----:B------:R-:W-:Y:S01]  /*0ea0*/  VIADD R5, R0, 0x300 ;  /* 0x0000030000057836 */ /* 0x000fe20000000000 */
[----:B------:R-:W-:-:S04]  /*0eb0*/  LEA R2, P0, R3, UR18, 0x2 ;  /* 0x0000001203027c11 */ /* 0x000fc8000f8010ff */
[----:B------:R-:W-:Y:S01]  /*0ec0*/  LEA.HI.X R3, R3, UR19, R4, 0x2, P0 ;  /* 0x0000001303037c11 */ /* 0x000fe200080f1404 */
[----:B------:R-:W-:Y:S02]  /*0ed0*/  VIADD R4, R0, 0x280 ;  /* 0x0000028000047836 */ /* 0x000fe40000000000 */
[----:B------:R-:W-:Y:S02]  /*0ee0*/  IMAD.MOV.U32 R13, RZ, RZ, 0x7fffffff ;  /* 0x7fffffffff0d7424 */ /* 0x000fe400078e00ff */
[----:B------:R1:W5:Y:S01]  /*0ef0*/  @!P2 LDG.E R11, desc[UR20][R2.64+0x200] ;  /* 0x00020014020ba981 */ /* 0x000362000c1e1900 */
[----:B------:R-:W-:Y:S01]  /*0f00*/  ISETP.GE.AND P0, PT, R4, UR17, PT ;  /* 0x0000001104007c0c */ /* 0x000fe2000bf06270 */
[----:B------:R-:W-:Y:S02]  /*0f10*/  VIADD R4, R0, 0x380 ;  /* 0x0000038000047836 */ /* 0x000fe40000000000 */
[----:B------:R1:W5:Y:S01]  /*0f20*/  @!P1 LDG.E R10, desc[UR20][R2.64] ;  /* 0x00000014020a9981 */ /* 0x000362000c1e1900 */
[----:B------:R-:W-:Y:S01]  /*0f30*/  IMAD.MOV.U32 R12, RZ, RZ, 0x7fffffff ;  /* 0x7fffffffff0c7424 */ /* 0x000fe200078e00ff */
[----:B------:R-:W-:-:S02]  /*0f40*/  ISETP.GE.AND P1, PT, R5, UR17, PT ;  /* 0x0000001105007c0c */ /* 0x000fc4000bf26270 */
[----:B------:R-:W-:Y:S01]  /*0f50*/  ISETP.GE.AND P2, PT, R4, UR17, PT ;  /* 0x0000001104007c0c */ /* 0x000fe2000bf46270 */
[C---:B------:R-:W-:Y:S01]  /*0f60*/  VIADD R4, R0.reuse, 0x480 ;  /* 0x0000048000047836 */ /* 0x040fe20000000000 */
[----:B------:R1:W5:Y:S01]  /*0f70*/  @!P4 LDG.E R13, desc[UR20][R2.64+0x600] ;  /* 0x00060014020dc981 */ /* 0x000362000c1e1900 */
[----:B------:R-:W-:Y:S01]  /*0f80*/  IMAD.MOV.U32 R14, RZ, RZ, 0x7fffffff ;  /* 0x7fffffffff0e7424 */ /* 0x000fe200078e00ff */
[----:B------:R-:W-:Y:S02]  /*0f90*/  LOP3.LUT R5, R0, 0x400, RZ, 0xfc, !PT ;  /* 0x0000040000057812 */ /* 0x000fe400078efcff */
[----:B------:R-:W-:Y:S01]  /*0fa0*/  ISETP.GE.AND P4, PT, R4, UR17, PT ;  /* 0x0000001104007c0c */ /* 0x000fe2000bf86270 */
[----:B------:R-:W-:Y:S01]  /*0fb0*/  VIADD R4, R0, 0x500 ;  /* 0x0000050000047836 */ /* 0x000fe20000000000 */
[----:B------:R1:W5:Y:S01]  /*0fc0*/  @!P3 LDG.E R12, desc[UR20][R2.64+0x400] ;  /* 0x00040014020cb981 */ /* 0x000362000c1e1900 */
[----:B------:R-:W-:Y:S01]  /*0fd0*/  ISETP.GE.AND P3, PT, R5, UR17, PT ;  /* 0x0000001105007c0c */ /* 0x000fe2000bf66270 */
[----:B------:R-:W-:-:S02]  /*0fe0*/  IMAD.MOV.U32 R15, RZ, RZ, 0x7fffffff ;  /* 0x7fffffffff0f7424 */ /* 0x000fc400078e00ff */
[----:B------:R-:W-:Y:S01]  /*0ff0*/  IMAD.MOV.U32 R18, RZ, RZ, 0x7fffffff ;  /* 0x7fffffffff127424 */ /* 0x000fe200078e00ff */
[----:B------:R1:W5:Y:S01]  /*1000*/  @!P5 LDG.E R14, desc[UR20][R2.64+0x800] ;  /* 0x00080014020ed981 */ /* 0x000362000c1e1900 */
[----:B------:R-:W-:Y:S01]  /*1010*/  ISETP.GE.AND P5, PT, R4, UR17, PT ;  /* 0x0000001104007c0c */ /* 0x000fe2000bfa6270 */
[C---:B------:R-:W-:Y:S02]  /*1020*/  VIADD R5, R0.reuse, 0x580 ;  /* 0x0000058000057836 */ /* 0x040fe40000000000 */
[----:B------:R-:W-:Y:S01]  /*1030*/  VIADD R4, R0, 0x600 ;  /* 0x0000060000047836 */ /* 0x000fe20000000000 */
[----:B------:R1:W5:Y:S01]  /*1040*/  @!P0 LDG.E R15, desc[UR20][R2.64+0xa00] ;  /* 0x000a0014020f8981 */ /* 0x000362000c1e1900 */
[----:B------:R-:W-:Y:S01]  /*1050*/  IMAD.MOV.U32 R19, RZ, RZ, 0x7fffffff ;  /* 0x7fffffffff137424 */ /* 0x000fe200078e00ff */
[----:B------:R-:W-:Y:S01]  /*1060*/  ISETP.GE.AND P0, PT, R5, UR17, PT ;  /* 0x0000001105007c0c */ /* 0x000fe2000bf06270 */
[----:B------:R-:W-:Y:S01]  /*1070*/  IMAD.MOV.U32 R17, RZ, RZ, 0x7fffffff ;  /* 0x7fffffffff117424 */ /* 0x000fe200078e00ff */
[----:B------:R1:W5:Y:S01]  /*1080*/  @!P1 LDG.E R18, desc[UR20][R2.64+0xc00] ;  /* 0x000c001402129981 */ /* 0x000362000c1e1900 */
[----:B------:R-:W-:Y:S01]  /*1090*/  IMAD.MOV.U32 R16, RZ, RZ, 0x7fffffff ;  /* 0x7fffffffff107424 */ /* 0x000fe200078e00ff */
[----:B------:R-:W-:Y:S01]  /*10a0*/  ISETP.GE.AND P1, PT, R4, UR17, PT ;  /* 0x0000001104007c0c */ /* 0x000fe2000bf26270 */
[C---:B------:R-:W-:Y:S01]  /*10b0*/  VIADD R4, R0.reuse, 0x680 ;  /* 0x0000068000047836 */ /* 0x040fe20000000000 */
[----:B------:R1:W5:Y:S01]  /*10c0*/  @!P2 LDG.E R19, desc[UR20][R2.64+0xe00] ;  /* 0x000e00140213a981 */ /* 0x000362000c1e1900 */
[----:B------:R-:W-:-:S03]  /*10d0*/  VIADD R5, R0, 0x700 ;  /* 0x0000070000057836 */ /* 0x000fc60000000000 */
[----:B------:R1:W5:Y:S01]  /*10e0*/  @!P3 LDG.E R17, desc[UR20][R2.64+0x1000] ;  /* 0x001000140211b981 */ /* 0x000362000c1e1900 */
[----:B------:R-:W-:Y:S02]  /*10f0*/  ISETP.GE.AND P2, PT, R4, UR17, PT ;  /* 0x0000001104007c0c */ /* 0x000fe4000bf46270 */
[----:B------:R-:W-:Y:S01]  /*1100*/  ISETP.GE.AND P3, PT, R5, UR17, PT ;  /* 0x0000001105007c0c */ /* 0x000fe2000bf66270 */
[----:B------:R1:W5:Y:S01]  /*1110*/  @!P4 LDG.E R16, desc[UR20][R2.64+0x1200] ;  /* 0x001200140210c981 */ /* 0x000362000c1e1900 */
[----:B------:R-:W-:Y:S01]  /*1120*/  ISETP.GE.AND P4, PT, R20, UR17, PT ;  /* 0x0000001114007c0c */ /* 0x000fe2000bf86270 */
[----:B------:R-:W-:Y:S02]  /*1130*/  IMAD.MOV.U32 R9, RZ, RZ, 0x7fffffff ;  /* 0x7fffffffff097424 */ /* 0x000fe400078e00ff */
[----:B------:R-:W-:Y:S02]  /*1140*/  IMAD.MOV.U32 R8, RZ, RZ, 0x7fffffff ;  /* 0x7fffffffff087424 */ /* 0x000fe400078e00ff */
[----:B------:R-:W-:-:S02]  /*1150*/  IMAD.MOV.U32 R5, RZ, RZ, 0x7fffffff ;  /* 0x7fffffffff057424 */ /* 0x000fc400078e00ff */
[----:B------:R-:W-:Y:S01]  /*1160*/  IMAD.MOV.U32 R4, RZ, RZ, 0x7fffffff ;  /* 0x7fffffffff047424 */ /* 0x000fe200078e00ff */
[----:B------:R1:W5:Y:S01]  /*1170*/  @!P5 LDG.E R9, desc[UR20][R2.64+0x1400] ;  /* 0x001400140209d981 */ /* 0x000362000c1e1900 */
[----:B------:R-:W-:Y:S02]  /*1180*/  IMAD.MOV.U32 R6, RZ, RZ, 0x7fffffff ;  /* 0x7fffffffff067424 */ /* 0x000fe400078e00ff */
[----:B------:R-:W-:Y:S01]  /*1190*/  IMAD.MOV.U32 R7, RZ, RZ, 0x7fffffff ;  /* 0x7fffffffff077424 */ /* 0x000fe200078e00ff */
[----:B------:R1:W5:Y:S04]  /*11a0*/  @!P0 LDG.E R8, desc[UR20][R2.64+0x1600] ;  /* 0x0016001402088981 */ /* 0x000368000c1e1900 */
[----:B------:R1:W5:Y:S04]  /*11b0*/  @!P1 LDG.E R5, desc[UR20][R2.64+0x1800] ;  /* 0x0018001402059981 */ /* 0x000368000c1e1900 */
[----:B------:R1:W5:Y:S04]  /*11c0*/  @!P2 LDG.E R4, desc[UR20][R2.64+0x1a00] ;  /* 0x001a00140204a981 */ /* 0x000368000c1e1900 */
[----:B------:R1:W5:Y:S04]  /*11d0*/  @!P3 LDG.E R6, desc[UR20][R2.64+0x1c00] ;  /* 0x001c00140206b981 */ /* 0x000368000c1e1900 */
[----:B------:R1:W5:Y:S02]  /*11e0*/  @!P4 LDG.E R7, desc[UR20][R2.64+0x1e00] ;  /* 0x001e00140207c981 */ /* 0x000364000c1e1900 */
.L_x_147:
[----:B01----:R-:W0:Y:S02]  /*11f0*/  LDC.64 R2, c[0x0][0x398] ;  /* 0x0000e600ff027b82 */ /* 0x003e240000000a00 */
[----:B0-----:R-:W-:-:S13]  /*1200*/  ISETP.GT.AND P0, PT, R3, R2, PT ;  /* 0x000000020300720c */ /* 0x001fda0003f04270 */
[----:B------:R-:W-:Y:S05]  /*1210*/  @!P0 BRA `(.L_x_148) ;  /* 0x0000000800788947 */ /* 0x000fea0003800000 */
[----:B------:R-:W-:Y:S01]  /*1220*/  IMAD.MOV.U32 R2, RZ, RZ, -0x1 ;  /* 0xffffffffff027424 */ /* 0x000fe200078e00ff */
[----:B-----5:R-:W-:Y:S01]  /*1230*/  ISETP.GT.AND P0, PT, R10, -0x1, PT ;  /* 0xffffffff0a00780c */ /* 0x020fe20003f04270 */
[----:B------:R-:W0:Y:S01]  /*1240*/  S2UR UR15, SR_CgaCtaId ;  /* 0x00000000000f79c3 */ /* 0x000e220000008800 */
[----:B------:R-:W-:Y:S01]  /*1250*/  ISETP.GT.AND P1, PT, R11, -0x1, PT ;  /* 0xffffffff0b00780c */ /* 0x000fe20003f24270 */
[----:B------:R-:W-:Y:S01]  /*1260*/  UMOV UR4, 0x400 ;  /* 0x0000040000047882 */ /* 0x000fe20000000000 */
[C---:B------:R-:W-:Y:S01]  /*1270*/  SEL R23, R2.reuse, 0x80000000, !P0 ;  /* 0x8000000002177807 */ /* 0x040fe20004000000 */
[----:B------:R-:W1:Y:S01]  /*1280*/  LDCU UR16, c[0x0][0x398] ;  /* 0x00007300ff1077ac */ /* 0x000e620008000800 */
[----:B------:R-:W-:Y:S02]  /*1290*/  SEL R22, R2, 0x80000000, !P1 ;  /* 0x8000000002167807 */ /* 0x000fe40004800000 */
[----:B------:R-:W-:Y:S02]  /*12a0*/  ISETP.GT.AND P0, PT, R14, -0x1, PT ;  /* 0xffffffff0e00780c */ /* 0x000fe40003f04270 */
[----:B------:R-:W-:-:S02]  /*12b0*/  ISETP.GT.AND P1, PT, R15, -0x1, PT ;  /* 0xffffffff0f00780c */ /* 0x000fc40003f24270 */
[----:B------:R-:W-:Y:S02]  /*12c0*/  ISETP.GT.AND P2, PT, R12, -0x1, PT ;  /* 0xffffffff0c00780c */ /* 0x000fe40003f44270 */
[----:B------:R-:W-:Y:S02]  /*12d0*/  ISETP.GT.AND P3, PT, R13, -0x1, PT ;  /* 0xffffffff0d00780c */ /* 0x000fe40003f64270 */
[----:B------:R-:W-:Y:S02]  /*12e0*/  LOP3.LUT R10, R23, R10, RZ, 0x3c, !PT ;  /* 0x0000000a170a7212 */ /* 0x000fe400078e3cff */
[----:B------:R-:W-:Y:S02]  /*12f0*/  LOP3.LUT R11, R22, R11, RZ, 0x3c, !PT ;  /* 0x0000000b160b7212 */ /* 0x000fe400078e3cff */
[C---:B------:R-:W-:Y:S02]  /*1300*/  SEL R23, R2.reuse, 0x80000000, !P0 ;  /* 0x8000000002177807 */ /* 0x040fe40004000000 */
[----:B------:R-:W-:-:S02]  /*1310*/  SEL R22, R2, 0x80000000, !P1 ;  /* 0x8000000002167807 */ /* 0x000fc40004800000 */
[----:B------:R-:W-:Y:S01]  /*1320*/  ISETP.GT.AND P0, PT, R17, -0x1, PT ;  /* 0xffffffff1100780c */ /* 0x000fe20003f04270 */
[----:B0-----:R-:W-:Y:S01]  /*1330*/  ULEA UR15, UR15, UR4, 0x18 ;  /* 0x000000040f0f7291 */ /* 0x001fe2000f8ec0ff */
[----:B------:R-:W-:Y:S02]  /*1340*/  ISETP.GT.AND P1, PT, R16, -0x1, PT ;  /* 0xffffffff1000780c */ /* 0x000fe40003f24270 */
[C---:B------:R-:W-:Y:S01]  /*1350*/  SEL R25, R2.reuse, 0x80000000, !P2 ;  /* 0x8000000002197807 */ /* 0x040fe20005000000 */
[----:B------:R-:W-:Y:S01]  /*1360*/  UMOV UR4, URZ ;  /* 0x000000ff00047c82 */ /* 0x000fe20008000000 */
[----:B------:R-:W-:Y:S02]  /*1370*/  SEL R24, R2, 0x80000000, !P3 ;  /* 0x8000000002187807 */ /* 0x000fe40005800000 */
[----:B------:R-:W-:Y:S02]  /*1380*/  ISETP.GT.AND P2, PT, R18, -0x1, PT ;  /* 0xffffffff1200780c */ /* 0x000fe40003f44270 */
[----:B------:R-:W-:-:S02]  /*1390*/  ISETP.GT.AND P3, PT, R19, -0x1, PT ;  /* 0xffffffff1300780c */ /* 0x000fc40003f64270 */
[----:B------:R-:W-:Y:S02]  /*13a0*/  LOP3.LUT R14, R23, R14, RZ, 0x3c, !PT ;  /* 0x0000000e170e7212 */ /* 0x000fe400078e3cff */
[----:B------:R-:W-:Y:S02]  /*13b0*/  LOP3.LUT R15, R22, R15, RZ, 0x3c, !PT ;  /* 0x0000000f160f7212 */ /* 0x000fe400078e3cff */
[C---:B------:R-:W-:Y:S02]  /*13c0*/  SEL R22, R2.reuse, 0x80000000, !P0 ;  /* 0x8000000002167807 */ /* 0x040fe40004000000 */
[----:B------:R-:W-:Y:S02]  /*13d0*/  SEL R23, R2, 0x80000000, !P1 ;  /* 0x8000000002177807 */ /* 0x000fe40004800000 */
[----:B------:R-:W-:Y:S02]  /*13e0*/  LOP3.LUT R12, R25, R12, RZ, 0x3c, !PT ;  /* 0x0000000c190c7212 */ /* 0x000fe400078e3cff */
[----:B------:R-:W-:-:S02]  /*13f0*/  LOP3.LUT R13, R24, R13, RZ, 0x3c, !PT ;  /* 0x0000000d180d7212 */ /* 0x000fc400078e3cff */
[----:B------:R-:W-:Y:S02]  /*1400*/  ISETP.GT.AND P0, PT, R8, -0x1, PT ;  /* 0xffffffff0800780c */ /* 0x000fe40003f04270 */
[C---:B------:R-:W-:Y:S02]  /*1410*/  SEL R25, R2.reuse, 0x80000000, !P2 ;  /* 0x8000000002197807 */ /* 0x040fe40005000000 */
[C---:B------:R-:W-:Y:S02]  /*1420*/  SEL R24, R2.reuse, 0x80000000, !P3 ;  /* 0x8000000002187807 */ /* 0x040fe40005800000 */
[----:B------:R-:W-:Y:S02]  /*1430*/  ISETP.GT.AND P2, PT, R9, -0x1, PT ;  /* 0xffffffff0900780c */ /* 0x000fe40003f44270 */
[----:B------:R-:W-:Y:S02]  /*1440*/  LOP3.LUT R16, R23, R16, RZ, 0x3c, !PT ;  /* 0x0000001017107212 */ /* 0x000fe400078e3cff */
[----:B------:R-:W-:-:S02]  /*1450*/  SEL R23, R2, 0x80000000, !P0 ;  /* 0x8000000002177807 */ /* 0x000fc40004000000 */
[----:B------:R-:W-:Y:S02]  /*1460*/  LOP3.LUT R19, R24, R19, RZ, 0x3c, !PT ;  /* 0x0000001318137212 */ /* 0x000fe400078e3cff */
[----:B------:R-:W-:Y:S02]  /*1470*/  ISETP.GT.AND P0, PT, R5, -0x1, PT ;  /* 0xffffffff0500780c */ /* 0x000fe40003f04270 */
[----:B------:R-:W-:Y:S02]  /*1480*/  SEL R24, R2, 0x80000000, !P2 ;  /* 0x8000000002187807 */ /* 0x000fe40005000000 */
[----:B------:R-:W-:Y:S02]  /*1490*/  ISETP.GT.AND P1, PT, R4, -0x1, PT ;  /* 0xffffffff0400780c */ /* 0x000fe40003f24270 */
[----:B------:R-:W-:Y:S02]  /*14a0*/  ISETP.GT.AND P2, PT, R6, -0x1, PT ;  /* 0xffffffff0600780c */ /* 0x000fe40003f44270 */
[----:B------:R-:W-:-:S02]  /*14b0*/  LOP3.LUT R17, R22, R17, RZ, 0x3c, !PT ;  /* 0x0000001116117212 */ /* 0x000fc400078e3cff */
[C---:B------:R-:W-:Y:S02]  /*14c0*/  SEL R22, R2.reuse, 0x80000000, !P0 ;  /* 0x8000000002167807 */ /* 0x040fe40004000000 */
[----:B------:R-:W-:Y:S02]  /*14d0*/  LOP3.LUT R18, R25, R18, RZ, 0x3c, !PT ;  /* 0x0000001219127212 */ /* 0x000fe400078e3cff */
[----:B------:R-:W-:Y:S02]  /*14e0*/  LOP3.LUT R8, R23, R8, RZ, 0x3c, !PT ;  /* 0x0000000817087212 */ /* 0x000fe400078e3cff */
[----:B------:R-:W-:Y:S02]  /*14f0*/  ISETP.GT.AND P0, PT, R7, -0x1, PT ;  /* 0xffffffff0700780c */ /* 0x000fe40003f04270 */
[C---:B------:R-:W-:Y:S02]  /*1500*/  SEL R23, R2.reuse, 0x80000000, !P1 ;  /* 0x8000000002177807 */ /* 0x040fe40004800000 */
[----:B------:R-:W-:-:S02]  /*1510*/  SEL R25, R2, 0x80000000, !P2 ;  /* 0x8000000002197807 */ /* 0x000fc40005000000 */
[----:B------:R-:W-:Y:S02]  /*1520*/  ISETP.NE.AND P1, PT, R10, 0x7fffffff, PT ;  /* 0x7fffffff0a00780c */ /* 0x000fe40003f25270 */
[----:B------:R-:W-:Y:S02]  /*1530*/  ISETP.NE.AND P2, PT, R11, 0x7fffffff, PT ;  /* 0x7fffffff0b00780c */ /* 0x000fe40003f45270 */
[----:B------:R-:W-:Y:S02]  /*1540*/  ISETP.NE.AND P3, PT, R12, 0x7fffffff, PT ;  /* 0x7fffffff0c00780c */ /* 0x000fe40003f65270 */
[----:B------:R-:W-:Y:S02]  /*1550*/  ISETP.NE.AND P4, PT, R13, 0x7fffffff, PT ;  /* 0x7fffffff0d00780c */ /* 0x000fe40003f85270 */
[----:B------:R-:W-:Y:S02]  /*1560*/  LOP3.LUT R5, R22, R5, RZ, 0x3c, !PT ;  /* 0x0000000516057212 */ /* 0x000fe400078e3cff */
[----:B------:R-:W-:-:S02]  /*1570*/  SEL R22, R2, 0x80000000, !P0 ;  /* 0x8000000002167807 */ /* 0x000fc40004000000 */
[----:B------:R-:W-:Y:S02]  /*1580*/  SEL R10, R10, 0x80000000, P1 ;  /* 0x800000000a0a7807 */ /* 0x000fe40000800000 */
[----:B------:R-:W-:Y:S02]  /*1590*/  SEL R11, R11, 0x80000000, P2 ;  /* 0x800000000b0b7807 */ /* 0x000fe40001000000 */
[----:B------:R-:W-:Y:S02]  /*15a0*/  SEL R12, R12, 0x80000000, P3 ;  /* 0x800000000c0c7807 */ /* 0x000fe40001800000 */
[----:B------:R-:W-:Y:S02]  /*15b0*/  SEL R13, R13, 0x80000000, P4 ;  /* 0x800000000d0d7807 */ /* 0x000fe40002000000 */
[----:B------:R-:W-:Y:S02]  /*15c0*/  ISETP.NE.AND P5, PT, R14, 0x7fffffff, PT ;  /* 0x7fffffff0e00780c */ /* 0x000fe40003fa5270 */
[----:B------:R-:W-:-:S02]  /*15d0*/  ISETP.NE.AND P0, PT, R15, 0x7fffffff, PT ;  /* 0x7fffffff0f00780c */ /* 0x000fc40003f05270 */
[----:B------:R-:W-:Y:S02]  /*15e0*/  ISETP.NE.AND P1, PT, R18, 0x7fffffff, PT ;  /* 0x7fffffff1200780c */ /* 0x000fe40003f25270 */
[----:B------:R-:W-:Y:S02]  /*15f0*/  ISETP.NE.AND P2, PT, R19, 0x7fffffff, PT ;  /* 0x7fffffff1300780c */ /* 0x000fe40003f45270 */
[----:B------:R-:W-:Y:S02]  /*1600*/  ISETP.NE.AND P3, PT, R17, 0x7fffffff, PT ;  /* 0x7fffffff1100780c */ /* 0x000fe40003f65270 */
[----:B------:R-:W-:Y:S02]  /*1610*/  ISETP.NE.AND P4, PT, R16, 0x7fffffff, PT ;  /* 0x7fffffff1000780c */ /* 0x000fe40003f85270 */
[----:B------:R-:W-:Y:S02]  /*1620*/  LOP3.LUT R9, R24, R9, RZ, 0x3c, !PT ;  /* 0x0000000918097212 */ /* 0x000fe400078e3cff */
[----:B------:R-:W-:-:S02]  /*1630*/  LOP3.LUT R4, R23, R4, RZ, 0x3c, !PT ;  /* 0x0000000417047212 */ /* 0x000fc400078e3cff */
[----:B------:R-:W-:Y:S02]  /*1640*/  LOP3.LUT R6, R25, R6, RZ, 0x3c, !PT ;  /* 0x0000000619067212 */ /* 0x000fe400078e3cff */
[----:B------:R-:W-:Y:S02]  /*1650*/  LOP3.LUT R7, R22, R7, RZ, 0x3c, !PT ;  /* 0x0000000716077212 */ /* 0x000fe400078e3cff */
[----:B------:R-:W-:Y:S02]  /*1660*/  SEL R14, R14, 0x80000000, P5 ;  /* 0x800000000e0e7807 */ /* 0x000fe40002800000 */
[----:B------:R-:W-:Y:S02]  /*1670*/  SEL R15, R15, 0x80000000, P0 ;  /* 0x800000000f0f7807 */ /* 0x000fe40000000000 */
[----:B------:R-:W-:Y:S02]  /*1680*/  SEL R18, R18, 0x80000000, P1 ;  /* 0x8000000012127807 */ /* 0x000fe40000800000 */
[----:B------:R-:W-:-:S02]  /*1690*/  SEL R19, R19, 0x80000000, P2 ;  /* 0x8000000013137807 */ /* 0x000fc40001000000 */
[----:B------:R-:W-:Y:S02]  /*16a0*/  SEL R17, R17, 0x80000000, P3 ;  /* 0x8000000011117807 */ /* 0x000fe40001800000 */
[----:B------:R-:W-:Y:S02]  /*16b0*/  SEL R16, R16, 0x80000000, P4 ;  /* 0x8000000010107807 */ /* 0x000fe40002000000 */
[----:B------:R-:W-:Y:S02]  /*16c0*/  ISETP.NE.AND P5, PT, R9, 0x7fffffff, PT ;  /* 0x7fffffff0900780c */ /* 0x000fe40003fa5270 */
[----:B------:R-:W-:Y:S02]  /*16d0*/  ISETP.NE.AND P0, PT, R8, 0x7fffffff, PT ;  /* 0x7fffffff0800780c */ /* 0x000fe40003f05270 */
[----:B------:R-:W-:Y:S02]  /*16e0*/  ISETP.NE.AND P1, PT, R5, 0x7fffffff, PT ;  /* 0x7fffffff0500780c */ /* 0x000fe40003f25270 */
[----:B------:R-:W-:-:S02]  /*16f0*/  ISETP.NE.AND P2, PT, R4, 0x7fffffff, PT ;  /* 0x7fffffff0400780c */ /* 0x000fc40003f45270 */
[----:B------:R-:W-:Y:S02]  /*1700*/  ISETP.NE.AND P3, PT, R6, 0x7fffffff, PT ;  /* 0x7fffffff0600780c */ /* 0x000fe40003f65270 */
[----:B------:R-:W-:Y:S02]  /*1710*/  ISETP.NE.AND P4, PT, R7, 0x7fffffff, PT ;  /* 0x7fffffff0700780c */ /* 0x000fe40003f85270 */
[----:B------:R-:W-:Y:S02]  /*1720*/  SEL R9, R9, 0x80000000, P5 ;  /* 0x8000000009097807 */ /* 0x000fe40002800000 */
[----:B------:R-:W-:Y:S02]  /*1730*/  SEL R8, R8, 0x80000000, P0 ;  /* 0x8000000008087807 */ /* 0x000fe40000000000 */
[----:B------:R-:W-:Y:S02]  /*1740*/  SEL R5, R5, 0x80000000, P1 ;  /* 0x8000000005057807 */ /* 0x000fe40000800000 */
[----:B------:R-:W-:-:S02]  /*1750*/  SEL R4, R4, 0x80000000, P2 ;  /* 0x8000000004047807 */ /* 0x000fc40001000000 */
[----:B------:R-:W-:Y:S02]  /*1760*/  SEL R6, R6, 0x80000000, P3 ;  /* 0x8000000006067807 */ /* 0x000fe40001800000 */
[----:B-1----:R-:W-:-:S07]  /*1770*/  SEL R7, R7, 0x80000000, P4 ;  /* 0x8000000007077807 */ /* 0x002fce0002000000 */
.L_x_149:
[----:B------:R-:W-:Y:S01]  /*1780*/  IMAD R22, RZ, RZ, -UR16 ;  /* 0x80000010ff167e24 */ /* 0x000fe2000f8e02ff */
[----:B0-----:R-:W-:Y:S01]  /*1790*/  SHF.R.U32.HI R25, RZ, UR16, R10 ;  /* 0x00000010ff197c19 */ /* 0x001fe2000801160a */
[----:B------:R-:W-:Y:S01]  /*17a0*/  ULEA UR17, UR4, UR15, 0xa ;  /* 0x0000000f04117291 */ /* 0x000fe2000f8e50ff */
[----:B------:R-:W-:Y:S01]  /*17b0*/  SHF.R.U32.HI R27, RZ, UR16, R12 ;  /* 0x00000010ff1b7c19 */ /* 0x000fe2000801160c */
[----:B------:R-:W-:Y:S01]  /*17c0*/  UIADD3 UR4, UPT, UPT, UR4, 0x1, URZ ;  /* 0x0000000104047890 */ /* 0x000fe2000fffe0ff */
[----:B------:R-:W-:Y:S02]  /*17d0*/  VIADDMNMX R23, R22, R3, 0x8, PT ;  /* 0x0000000816177446 */ /* 0x000fe40003800103 */
[----:B------:R-:W-:Y:S02]  /*17e0*/  SHF.R.U32.HI R29, RZ, UR16, R13 ;  /* 0x00000010ff1d7c19 */ /* 0x000fe4000801160d */
[----:B------:R-:W-:Y:S02]  /*17f0*/  SHF.L.U32 R22, R2, R23, RZ ;  /* 0x0000001702167219 */ /* 0x000fe400000006ff */
[----:B------:R-:W-:-:S02]  /*1800*/  SHF.R.U32.HI R23, RZ, UR16, R11 ;  /* 0x00000010ff177c19 */ /* 0x000fc4000801160b */
[-C--:B------:R-:W-:Y:S02]  /*1810*/  LOP3.LUT R25, R25, R22.reuse, RZ, 0x30, !PT ;  /* 0x0000001619197212 */ /* 0x080fe400078e30ff */
[-C--:B------:R-:W-:Y:S02]  /*1820*/  LOP3.LUT R23, R23, R22.reuse, RZ, 0x30, !PT ;  /* 0x0000001617177212 */ /* 0x080fe400078e30ff */
[----:B------:R-:W-:Y:S02]  /*1830*/  LOP3.LUT R27, R27, R22, RZ, 0x30, !PT ;  /* 0x000000161b1b7212 */ /* 0x000fe400078e30ff */
[----:B------:R-:W-:Y:S02]  /*1840*/  LEA R25, R25, UR17, 0x2 ;  /* 0x0000001119197c11 */ /* 0x000fe4000f8e10ff */
[----:B------:R-:W-:Y:S02]  /*1850*/  LEA R23, R23, UR17, 0x2 ;  /* 0x0000001117177c11 */ /* 0x000fe4000f8e10ff */
[----:B------:R-:W-:Y:S01]  /*1860*/  LEA R27, R27, UR17, 0x2 ;  /* 0x000000111b1b7c11 */ /* 0x000fe2000f8e10ff */
[----:B------:R0:W-:Y:S01]  /*1870*/  ATOMS.POPC.INC.32 RZ, [R25+URZ] ;  /* 0x0000000019ff7f8c */ /* 0x0001e2000d8000ff */
[----:B------:R-:W-:-:S02]  /*1880*/  SHF.R.U32.HI R24, RZ, UR16, R14 ;  /* 0x00000010ff187c19 */ /* 0x000fc4000801160e */
[----:B------:R-:W-:Y:S01]  /*1890*/  SHF.R.U32.HI R26, RZ, UR16, R15 ;  /* 0x00000010ff1a7c19 */ /* 0x000fe2000801160f */
[----:B------:R1:W-:Y:S01]  /*18a0*/  ATOMS.POPC.INC.32 RZ, [R23+URZ] ;  /* 0x0000000017ff7f8c */ /* 0x0003e2000d8000ff */
[-C--:B------:R-:W-:Y:S02]  /*18b0*/  LOP3.LUT R29, R29, R22.reuse, RZ, 0x30, !PT ;  /* 0x000000161d1d7212 */ /* 0x080fe400078e30ff */
[-C--:B------:R-:W-:Y:S01]  /*18c0*/  LOP3.LUT R24, R24, R22.reuse, RZ, 0x30, !PT ;  /* 0x0000001618187212 */ /* 0x080fe200078e30ff */
[----:B------:R2:W-:Y:S01]  /*18d0*/  ATOMS.POPC.INC.32 RZ, [R27+URZ] ;  /* 0x000000001bff7f8c */ /* 0x0005e2000d8000ff */
[----:B0-----:R-:W-:Y:S02]  /*18e0*/  SHF.R.U32.HI R25, RZ, UR16, R19 ;  /* 0x00000010ff197c19 */ /* 0x001fe40008011613 */
[----:B------:R-:W-:Y:S02]  /*18f0*/  LOP3.LUT R26, R26, R22, RZ, 0x30, !PT ;  /* 0x000000161a1a7212 */ /* 0x000fe400078e30ff */
[----:B-1----:R-:W-:-:S02]  /*1900*/  SHF.R.U32.HI R23, RZ, UR16, R18 ;  /* 0x00000010ff177c19 */ /* 0x002fc40008011612 */
[----:B------:R-:W-:Y:S02]  /*1910*/  LEA R29, R29, UR17, 0x2 ;  /* 0x000000111d1d7c11 */ /* 0x000fe4000f8e10ff */
[----:B--2---:R-:W-:Y:S02]  /*1920*/  SHF.R.U32.HI R27, RZ, UR16, R17 ;  /* 0x00000010ff1b7c19 */ /* 0x004fe40008011611 */
[-C--:B------:R-:W-:Y:S01]  /*1930*/  LOP3.LUT R23, R23, R22.reuse, RZ, 0x30, !PT ;  /* 0x0000001617177212 */ /* 0x080fe200078e30ff */
[----:B------:R0:W-:Y:S01]  /*1940*/  ATOMS.POPC.INC.32 RZ, [R29+URZ] ;  /* 0x000000001dff7f8c */ /* 0x0001e2000d8000ff */
[-C--:B------:R-:W-:Y:S02]  /*1950*/  LOP3.LUT R25, R25, R22.reuse, RZ, 0x30, !PT ;  /* 0x0000001619197212 */ /* 0x080fe400078e30ff */
[----:B------:R-:W-:Y:S02]  /*1960*/  LEA R24, R24, UR17, 0x2 ;  /* 0x0000001118187c11 */ /* 0x000fe4000f8e10ff */
[----:B------:R-:W-:-:S02]  /*1970*/  LOP3.LUT R27, R27, R22, RZ, 0x30, !PT ;  /* 0x000000161b1b7212 */ /* 0x000fc400078e30ff */
[----:B------:R-:W-:Y:S01]  /*1980*/  LEA R26, R26, UR17, 0x2 ;  /* 0x000000111a1a7c11 */ /* 0x000fe2000f8e10ff */
[----:B------:R1:W-:Y:S01]  /*1990*/  ATOMS.POPC.INC.32 RZ, [R24+URZ] ;  /* 0x0000000018ff7f8c */ /* 0x0003e2000d8000ff */
[----:B------:R-:W-:Y:S02]  /*19a0*/  LEA R23, R23, UR17, 0x2 ;  /* 0x0000001117177c11 */ /* 0x000fe4000f8e10ff */
[----:B------:R-:W-:Y:S01]  /*19b0*/  LEA R25, R25, UR17, 0x2 ;  /* 0x0000001119197c11 */ /* 0x000fe2000f8e10ff */
[----:B------:R2:W-:Y:S01]  /*19c0*/  ATOMS.POPC.INC.32 RZ, [R26+URZ] ;  /* 0x000000001aff7f8c */ /* 0x0005e2000d8000ff */
[----:B------:R-:W-:Y:S02]  /*19d0*/  LEA R27, R27, UR17, 0x2 ;  /* 0x000000111b1b7c11 */ /* 0x000fe4000f8e10ff */
[----:B0-----:R-:W-:Y:S01]  /*19e0*/  SHF.R.U32.HI R29, RZ, UR16, R16 ;  /* 0x00000010ff1d7c19 */ /* 0x001fe20008011610 */
[----:B------:R0:W-:Y:S01]  /*19f0*/  ATOMS.POPC.INC.32 RZ, [R23+URZ] ;  /* 0x0000000017ff7f8c */ /* 0x0001e2000d8000ff */
[----:B-1----:R-:W-:-:S02]  /*1a00*/  SHF.R.U32.HI R24, RZ, UR16, R9 ;  /* 0x00000010ff187c19 */ /* 0x002fc40008011609 */
[----:B------:R-:W-:Y:S01]  /*1a10*/  SHF.R.U32.HI R28, RZ, UR16, R7 ;  /* 0x00000010ff1c7c19 */ /* 0x000fe20008011607 */
[----:B------:R1:W-:Y:S01]  /*1a20*/  ATOMS.POPC.INC.32 RZ, [R25+URZ] ;  /* 0x0000000019ff7f8c */ /* 0x0003e2000d8000ff */
[----:B--2---:R-:W-:Y:S02]  /*1a30*/  SHF.R.U32.HI R26, RZ, UR16, R8 ;  /* 0x00000010ff1a7c19 */ /* 0x004fe40008011608 */
[-C--:B------:R-:W-:Y:S01]  /*1a40*/  LOP3.LUT R29, R29, R22.reuse, RZ, 0x30, !PT ;  /* 0x000000161d1d7212 */ /* 0x080fe200078e30ff */
[----:B------:R2:W-:Y:S01]  /*1a50*/  ATOMS.POPC.INC.32 RZ, [R27+URZ] ;  /* 0x000000001bff7f8c */ /* 0x0005e2000d8000ff */
[----:B0-----:R-:W-:Y:S02]  /*1a60*/  SHF.R.U32.HI R23, RZ, UR16, R5 ;  /* 0x00000010ff177c19 */ /* 0x001fe40008011605 */
[----:B------:R-:W-:Y:S02]  /*1a70*/  LOP3.LUT R24, R24, R22, RZ, 0x30, !PT ;  /* 0x0000001618187212 */ /* 0x000fe400078e30ff */
[----:B-1----:R-:W-:-:S02]  /*1a80*/  SHF.R.U32.HI R25, RZ, UR16, R4 ;  /* 0x00000010ff197c19 */ /* 0x002fc40008011604 */
[-C--:B------:R-:W-:Y:S02]  /*1a90*/  LOP3.LUT R26, R26, R22.reuse, RZ, 0x30, !PT ;  /* 0x000000161a1a7212 */ /* 0x080fe400078e30ff */
[----:B--2---:R-:W-:Y:S01]  /*1aa0*/  SHF.R.U32.HI R27, RZ, UR16, R6 ;  /* 0x00000010ff1b7c19 */ /* 0x004fe20008011606 */
[----:B------:R-:W-:Y:S01]  /*1ab0*/  UIADD3 UR16, UPT, UPT, UR16, 0x8, URZ ;  /* 0x0000000810107890 */ /* 0x000fe2000fffe0ff */
[-C--:B------:R-:W-:Y:S02]  /*1ac0*/  LOP3.LUT R23, R23, R22.reuse, RZ, 0x30, !PT ;  /* 0x0000001617177212 */ /* 0x080fe400078e30ff */
[----:B------:R-:W-:Y:S02]  /*1ad0*/  LEA R29, R29, UR17, 0x2 ;  /* 0x000000111d1d7c11 */ /* 0x000fe4000f8e10ff */
[----:B------:R-:W-:Y:S02]  /*1ae0*/  LOP3.LUT R25, R25, R22, RZ, 0x30, !PT ;  /* 0x0000001619197212 */ /* 0x000fe400078e30ff */
[----:B------:R-:W-:Y:S01]  /*1af0*/  ISETP.LE.AND P0, PT, R3, UR16, PT ;  /* 0x0000001003007c0c */ /* 0x000fe2000bf03270 */
[----:B------:R0:W-:Y:S01]  /*1b00*/  ATOMS.POPC.INC.32 RZ, [R29+URZ] ;  /* 0x000000001dff7f8c */ /* 0x0001e2000d8000ff */
[----:B------:R-:W-:-:S02]  /*1b10*/  LEA R24, R24, UR17, 0x2 ;  /* 0x0000001118187c11 */ /* 0x000fc4000f8e10ff */
[-C--:B------:R-:W-:Y:S02]  /*1b20*/  LOP3.LUT R27, R27, R22.reuse, RZ, 0x30, !PT ;  /* 0x000000161b1b7212 */ /* 0x080fe400078e30ff */
[----:B------:R-:W-:Y:S01]  /*1b30*/  LEA R26, R26, UR17, 0x2 ;  /* 0x000000111a1a7c11 */ /* 0x000fe2000f8e10ff */
[----:B------:R0:W-:Y:S01]  /*1b40*/  ATOMS.POPC.INC.32 RZ, [R24+URZ] ;  /* 0x0000000018ff7f8c */ /* 0x0001e2000d8000ff */
[----:B------:R-:W-:Y:S02]  /*1b50*/  LOP3.LUT R28, R28, R22, RZ, 0x30, !PT ;  /* 0x000000161c1c7212 */ /* 0x000fe400078e30ff */
[----:B------:R-:W-:Y:S01]  /*1b60*/  LEA R23, R23, UR17, 0x2 ;  /* 0x0000001117177c11 */ /* 0x000fe2000f8e10ff */
[----:B------:R0:W-:Y:S01]  /*1b70*/  ATOMS.POPC.INC.32 RZ, [R26+URZ] ;  /* 0x000000001aff7f8c */ /* 0x0001e2000d8000ff */
[----:B------:R-:W-:Y:S02]  /*1b80*/  LEA R25, R25, UR17, 0x2 ;  /* 0x0000001119197c11 */ /* 0x000fe4000f8e10ff */
[----:B------:R-:W-:Y:S01]  /*1b90*/  LEA R27, R27, UR17, 0x2 ;  /* 0x000000111b1b7c11 */ /* 0x000fe2000f8e10ff */
[----:B------:R0:W-:Y:S01]  /*1ba0*/  ATOMS.POPC.INC.32 RZ, [R23+URZ] ;  /* 0x0000000017ff7f8c */ /* 0x0001e2000d8000ff */
[----:B------:R-:W-:-:S03]  /*1bb0*/  LEA R28, R28, UR17, 0x2 ;  /* 0x000000111c1c7c11 */ /* 0x000fc6000f8e10ff */
[----:B------:R0:W-:Y:S04]  /*1bc0*/  ATOMS.POPC.INC.32 RZ, [R25+URZ] ;  /* 0x0000000019ff7f8c */ /* 0x0001e8000d8000ff */
[----:B------:R0:W-:Y:S04]  /*1bd0*/  ATOMS.POPC.INC.32 RZ, [R27+URZ] ;  /* 0x000000001bff7f8c */ /* 0x0001e8000d8000ff */
[----:B------:R0:W-:Y:S01]  /*1be0*/  ATOMS.POPC.INC.32 RZ, [R28+URZ] ;  /* 0x000000001cff7f8c */ /* 0x0001e2000d8000ff */
[----:B------:R-:W-:Y:S05]  /*1bf0*/  @!P0 BRA `(.L_x_149) ;  /* 0xfffffff800e08947 */ /* 0x000fea000383ffff */
.L_x_148:
[----:B------:R-:W-:Y:S05]  /*1c00*/  BRA.U !UP0, `(.L_x_150) ;  /* 0xffffffed08dc7547 */ /* 0x000fea000b83ffff */
.L_x_145:
[----:B------:R-:W-:Y:S01]  /*1c10*/  BAR.SYNC.DEFER_BLOCKING 0x0 ;  /* 0x0000000000007b1d */ /* 0x000fe20000010000 */
[----:B------:R-:W-:-:S05]  /*1c20*/  ISETP.NE.AND P0, PT, R21, RZ, PT ;  /* 0x000000ff1500720c */ /* 0x000fca0003f05270 */
[----:B------:R-:W-:Y:S08]  /*1c30*/  BSSY.RECONVERGENT B0, `(.L_x_151) ;  /* 0x0000167000007945 */ /* 0x000ff00003800200 */
[----:B------:R-:W-:Y:S05]  /*1c40*/  @P0 BRA `(.L_x_152) ;  /* 0x0000001400940947 */ /* 0x000fea0003800000 */
[----:B------:R-:W0:Y:S01]  /*1c50*/  S2UR UR5, SR_CgaCtaId ;  /* 0x00000000000579c3 */ /* 0x000e220000008800 */
[----:B------:R-:W-:Y:S01]  /*1c60*/  UISETP.GE.U32.AND UP0, UPT, UR22, 0x7, UPT ;  /* 0x000000071600788c */ /* 0x000fe2000bf06070 */
[----:B-----5:R-:W-:Y:S01]  /*1c70*/  IMAD.MOV.U32 R5, RZ, RZ, RZ ;  /* 0x000000ffff057224 */ /* 0x020fe200078e00ff */
[----:B------:R-:W-:Y:S02]  /*1c80*/  UMOV UR4, 0x400 ;  /* 0x0000040000047882 */ /* 0x000fe40000000000 */
[----:B0-----:R-:W-:-:S06]  /*1c90*/  ULEA UR4, UR5, UR4, 0x18 ;  /* 0x0000000405047291 */ /* 0x001fcc000f8ec0ff */
[----:B--23--:R-:W-:Y:S01]  /*1ca0*/  LEA R2, R0, UR4, 0x2 ;  /* 0x0000000400027c11 */ /* 0x00cfe2000f8e10ff */
[----:B------:R-:W-:Y:S06]  /*1cb0*/  BRA.U !UP0, `(.L_x_153) ;  /* 0x00000005085c7547 */ /* 0x000fec000b800000 */
[----:B-1----:R-:W0:Y:S01]  /*1cc0*/  LDC.64 R4, c[0x0][0x380] ;  /* 0x0000e000ff047b82 */ /* 0x002e220000000a00 */
[----:B----4-:R-:W-:-:S07]  /*1cd0*/  IMAD.MOV.U32 R3, RZ, RZ, RZ ;  /* 0x000000ffff037224 */ /* 0x010fce00078e00ff */
.L_x_170:
[----:B----4-:R-:W-:Y:S01]  /*1ce0*/  IMAD R7, R3, 0x400, R2 ;  /* 0x0000040003077824 */ /* 0x010fe200078e0202 */
[----:B------:R-:W-:Y:S04]  /*1cf0*/  BSSY.RECONVERGENT B1, `(.L_x_154) ;  /* 0x000000f000017945 */ /* 0x000fe80003800200 */
[----:B01----:R-:W1:Y:S04]  /*1d00*/  LDS R18, [R7] ;  /* 0x0000000007127984 */ /* 0x003e680000000800 */
[----:B--23--:R2:W3:Y:S04]  /*1d10*/  LDS R9, [R7+0x400] ;  /* 0x0004000007097984 */ /* 0x00c4e80000000800 */
[----:B------:R2:W4:Y:S04]  /*1d20*/  LDS R22, [R7+0x800] ;  /* 0x0008000007167984 */ /* 0x0005280000000800 */
[----:B------:R2:W0:Y:S04]  /*1d30*/  LDS R14, [R7+0xc00] ;  /* 0x000c0000070e7984 */ /* 0x0004280000000800 */
[----:B------:R2:W0:Y:S04]  /*1d40*/  LDS R12, [R7+0x1000] ;  /* 0x00100000070c7984 */ /* 0x0004280000000800 */
[----:B------:R2:W0:Y:S04]  /*1d50*/  LDS R6, [R7+0x1400] ;  /* 0x0014000007067984 */ /* 0x0004280000000800 */
[----:B------:R2:W0:Y:S04]  /*1d60*/  LDS R8, [R7+0x1800] ;  /* 0x0018000007087984 */ /* 0x0004280000000800 */
[----:B------:R2:W0:Y:S01]  /*1d70*/  LDS R10, [R7+0x1c00] ;  /* 0x001c0000070a7984 */ /* 0x0004220000000800 */
[----:B-1----:R-:W-:-:S13]  /*1d80*/  ISETP.NE.AND P0, PT, R18, RZ, PT ;  /* 0x000000ff1200720c */ /* 0x002fda0003f05270 */
[----:B--234-:R-:W-:Y:S05]  /*1d90*/  @!P0 BRA `(.L_x_155) ;  /* 0x0000000000108947 */ /* 0x01cfea0003800000 */
[----:B------:R-:W-:Y:S02]  /*1da0*/  IMAD R17, R3, 0x100, R0 ;  /* 0x0000010003117824 */ /* 0x000fe400078e0200 */
[----:B------:R-:W-:Y:S02]  /*1db0*/  IMAD.MOV.U32 R19, RZ, RZ, RZ ;  /* 0x000000ffff137224 */ /* 0x000fe400078e00ff */
[----:B0-----:R-:W-:-:S05]  /*1dc0*/  IMAD.WIDE.U32 R16, R17, 0x8, R4 ;  /* 0x0000000811107825 */ /* 0x001fca00078e0004 */
[----:B------:R1:W-:Y:S02]  /*1dd0*/  REDG.E.ADD.64.STRONG.GPU desc[UR20][R16.64], R18 ;  /* 0x000000121000798e */ /* 0x0003e4000c12e514 */
.L_x_155:
[----:B------:R-:W-:Y:S05]  /*1de0*/  BSYNC.RECONVERGENT B1 ;  /* 0x0000000000017941 */ /* 0x000fea0003800200 */
.L_x_154:
[----:B------:R-:W-:Y:S01]  /*1df0*/  ISETP.NE.AND P6, PT, R9, RZ, PT ;  /* 0x000000ff0900720c */ /* 0x000fe20003fc5270 */
[----:B------:R-:W-:Y:S01]  /*1e00*/  BSSY.RECONVERGENT B1, `(.L_x_156) ;  /* 0x000000e000017945 */ /* 0x000fe20003800200 */
[----:B------:R-:W-:Y:S02]  /*1e10*/  ISETP.NE.AND P0, PT, R22, RZ, PT ;  /* 0x000000ff1600720c */ /* 0x000fe40003f05270 */
[----:B0-----:R-:W-:Y:S02]  /*1e20*/  ISETP.NE.AND P1, PT, R14, RZ, PT ;  /* 0x000000ff0e00720c */ /* 0x001fe40003f25270 */
[----:B------:R-:W-:Y:S02]  /*1e30*/  ISETP.NE.AND P2, PT, R12, RZ, PT ;  /* 0x000000ff0c00720c */ /* 0x000fe40003f45270 */
[----:B------:R-:W-:Y:S02]  /*1e40*/  ISETP.NE.AND P3, PT, R6, RZ, PT ;  /* 0x000000ff0600720c */ /* 0x000fe40003f65270 */
[----:B------:R-:W-:-:S02]  /*1e50*/  ISETP.NE.AND P4, PT, R8, RZ, PT ;  /* 0x000000ff0800720c */ /* 0x000fc40003f85270 */
[----:B------:R-:W-:Y:S01]  /*1e60*/  ISETP.NE.AND P5, PT, R10, RZ, PT ;  /* 0x000000ff0a00720c */ /* 0x000fe20003fa5270 */
[----:B------:R-:W-:-:S12]  /*1e70*/  @!P6 BRA `(.L_x_157) ;  /* 0x000000000018e947 */ /* 0x000fd80003800000 */
[----:B-1----:R-:W-:Y:S02]  /*1e80*/  IMAD R17, R3, 0x100, R0 ;  /* 0x0000010003117824 */ /* 0x002fe400078e0200 */
[----:B------:R-:W-:Y:S02]  /*1e90*/  IMAD.MOV.U32 R18, RZ, RZ, R9 ;  /* 0x000000ffff127224 */ /* 0x000fe400078e0009 */
[----:B------:R-:W-:Y:S02]  /*1ea0*/  VIADD R17, R17, 0x100 ;  /* 0x0000010011117836 */ /* 0x000fe40000000000 */
[----:B------:R-:W-:Y:S02]  /*1eb0*/  IMAD.MOV.U32 R19, RZ, RZ, RZ ;  /* 0x000000ffff137224 */ /* 0x000fe400078e00ff */
[----:B------:R-:W-:-:S05]  /*1ec0*/  IMAD.WIDE.U32 R16, R17, 0x8, R4 ;  /* 0x0000000811107825 */ /* 0x000fca00078e0004 */
[----:B------:R0:W-:Y:S02]  /*1ed0*/  REDG.E.ADD.64.STRONG.GPU desc[UR20][R16.64], R18 ;  /* 0x000000121000798e */ /* 0x0001e4000c12e514 */
.L_x_157:
[----:B------:R-:W-:Y:S05]  /*1ee0*/  BSYNC.RECONVERGENT B1 ;  /* 0x0000000000017941 */ /* 0x000fea0003800200 */
.L_x_156:
[----:B------:R-:W-:Y:S04]  /*1ef0*/  BSSY.RECONVERGENT B1, `(.L_x_158) ;  /* 0x0000007000017945 */ /* 0x000fe80003800200 */
[----:B------:R-:W-:Y:S05]  /*1f00*/  @!P0 BRA `(.L_x_159) ;  /* 0x0000000000148947 */ /* 0x000fea0003800000 */
[----:B01----:R-:W-:Y:S02]  /*1f10*/  IMAD R17, R3, 0x100, R0 ;  /* 0x0000010003117824 */ /* 0x003fe400078e0200 */
[----:B------:R-:W-:Y:S02]  /*1f20*/  IMAD.MOV.U32 R23, RZ, RZ, RZ ;  /* 0x000000ffff177224 */ /* 0x000fe400078e00ff */
[----:B------:R-:W-:-:S04]  /*1f30*/  VIADD R17, R17, 0x200 ;  /* 0x0000020011117836 */ /* 0x000fc80000000000 */
[----:B------:R-:W-:-:S05]  /*1f40*/  IMAD.WIDE.U32 R16, R17, 0x8, R4 ;  /* 0x0000000811107825 */ /* 0x000fca00078e0004 */
[----:B------:R2:W-:Y:S02]  /*1f50*/  REDG.E.ADD.64.STRONG.GPU desc[UR20][R16.64], R22 ;  /* 0x000000161000798e */ /* 0x0005e4000c12e514 */
.L_x_159:
[----:B------:R-:W-:Y:S05]  /*1f60*/  BSYNC.RECONVERGENT B1 ;  /* 0x0000000000017941 */ /* 0x000fea0003800200 */
.L_x_158:
[----:B------:R-:W-:Y:S04]  /*1f70*/  BSSY.RECONVERGENT B1, `(.L_x_160) ;  /* 0x0000007000017945 */ /* 0x000fe80003800200 */
[----:B------:R-:W-:Y:S05]  /*1f80*/  @!P1 BRA `(.L_x_161) ;  /* 0x0000000000149947 */ /* 0x000fea0003800000 */
[----:B012---:R-:W-:Y:S02]  /*1f90*/  IMAD R17, R3, 0x100, R0 ;  /* 0x0000010003117824 */ /* 0x007fe400078e0200 */
[----:B------:R-:W-:Y:S02]  /*1fa0*/  IMAD.MOV.U32 R15, RZ, RZ, RZ ;  /* 0x000000ffff0f7224 */ /* 0x000fe400078e00ff */
[----:B------:R-:W-:-:S04]  /*1fb0*/  VIADD R17, R17, 0x300 ;  /* 0x0000030011117836 */ /* 0x000fc80000000000 */
[----:B------:R-:W-:-:S05]  /*1fc0*/  IMAD.WIDE.U32 R16, R17, 0x8, R4 ;  /* 0x0000000811107825 */ /* 0x000fca00078e0004 */
[----:B------:R3:W-:Y:S02]  /*1fd0*/  REDG.E.ADD.64.STRONG.GPU desc[UR20][R16.64], R14 ;  /* 0x0000000e1000798e */ /* 0x0007e4000c12e514 */
.L_x_161:
[----:B------:R-:W-:Y:S05]  /*1fe0*/  BSYNC.RECONVERGENT B1 ;  /* 0x0000000000017941 */ /* 0x000fea0003800200 */
.L_x_160:
[----:B------:R-:W-:Y:S04]  /*1ff0*/  BSSY.RECONVERGENT B1, `(.L_x_162) ;  /* 0x0000007000017945 */ /* 0x000fe80003800200 */
[----:B------:R-:W-:Y:S05]  /*2000*/  @!P2 BRA `(.L_x_163) ;  /* 0x000000000014a947 */ /* 0x000fea0003800000 */
[----:B---3--:R-:W-:Y:S02]  /*2010*/  IMAD R15, R3, 0x100, R0 ;  /* 0x00000100030f7824 */ /* 0x008fe400078e0200 */
[----:B------:R-:W-:Y:S02]  /*2020*/  IMAD.MOV.U32 R13, RZ, RZ, RZ ;  /* 0x000000ffff0d7224 */ /* 0x000fe400078e00ff */
[----:B------:R-:W-:-:S04]  /*2030*/  VIADD R15, R15, 0x400 ;  /* 0x000004000f0f7836 */ /* 0x000fc80000000000 */
[----:B------:R-:W-:-:S05]  /*2040*/  IMAD.WIDE.U32 R14, R15, 0x8, R4 ;  /* 0x000000080f0e7825 */ /* 0x000fca00078e0004 */
[----:B------:R4:W-:Y:S02]  /*2050*/  REDG.E.ADD.64.STRONG.GPU desc[UR20][R14.64], R12 ;  /* 0x0000000c0e00798e */ /* 0x0009e4000c12e514 */
.L_x_163:
[----:B------:R-:W-:Y:S05]  /*2060*/  BSYNC.RECONVERGENT B1 ;  /* 0x0000000000017941 */ /* 0x000fea0003800200 */
.L_x_162:
[----:B------:R-:W-:Y:S04]  /*2070*/  BSSY.RECONVERGENT B1, `(.L_x_164) ;  /* 0x0000007000017945 */ /* 0x000fe80003800200 */
[----:B------:R-:W-:Y:S05]  /*2080*/  @!P3 BRA `(.L_x_165) ;  /* 0x000000000014b947 */ /* 0x000fea0003800000 */
[----:B----4-:R-:W-:Y:S02]  /*2090*/  IMAD R13, R3, 0x100, R0 ;  /* 0x00000100030d7824 */ /* 0x010fe400078e0200 */
[----:B------:R-:W-:Y:S02]  /*20a0*/  IMAD.MOV.U32 R7, RZ, RZ, RZ ;  /* 0x000000ffff077224 */ /* 0x000fe400078e00ff */
[----:B------:R-:W-:-:S04]  /*20b0*/  VIADD R13, R13, 0x500 ;  /* 0x000005000d0d7836 */ /* 0x000fc80000000000 */
[----:B------:R-:W-:-:S05]  /*20c0*/  IMAD.WIDE.U32 R12, R13, 0x8, R4 ;  /* 0x000000080d0c7825 */ /* 0x000fca00078e0004 */
[----:B------:R4:W-:Y:S02]  /*20d0*/  REDG.E.ADD.64.STRONG.GPU desc[UR20][R12.64], R6 ;  /* 0x000000060c00798e */ /* 0x0009e4000c12e514 */
.L_x_165:
[----:B------:R-:W-:Y:S05]  /*20e0*/  BSYNC.RECONVERGENT B1 ;  /* 0x0000000000017941 */ /* 0x000fea0003800200 */
.L_x_164:
[----:B------:R-:W-:Y:S04]  /*20f0*/  BSSY.RECONVERGENT B1, `(.L_x_166) ;  /* 0x0000007000017945 */ /* 0x000fe80003800200 */
[----:B------:R-:W-:Y:S05]  /*2100*/  @!P4 BRA `(.L_x_167) ;  /* 0x000000000014c947 */ /* 0x000fea0003800000 */
[----:B----4-:R-:W-:Y:S02]  /*2110*/  IMAD R7, R3, 0x100, R0 ;  /* 0x0000010003077824 */ /* 0x010fe400078e0200 */
[----:B------:R-:W-:Y:S02]  /*2120*/  IMAD.MOV.U32 R9, RZ, RZ, RZ ;  /* 0x000000ffff097224 */ /* 0x000fe400078e00ff */
[----:B------:R-:W-:-:S04]  /*2130*/  VIADD R7, R7, 0x600 ;  /* 0x0000060007077836 */ /* 0x000fc80000000000 */
[----:B------:R-:W-:-:S05]  /*2140*/  IMAD.WIDE.U32 R6, R7, 0x8, R4 ;  /* 0x0000000807067825 */ /* 0x000fca00078e0004 */
[----:B------:R4:W-:Y:S02]  /*2150*/  REDG.E.ADD.64.STRONG.GPU desc[UR20][R6.64], R8 ;  /* 0x000000080600798e */ /* 0x0009e4000c12e514 */
.L_x_167:
[----:B------:R-:W-:Y:S05]  /*2160*/  BSYNC.RECONVERGENT B1 ;  /* 0x0000000000017941 */ /* 0x000fea0003800200 */
.L_x_166:
[----:B------:R-:W-:Y:S04]  /*2170*/  BSSY.RECONVERGENT B1, `(.L_x_168) ;  /* 0x0000007000017945 */ /* 0x000fe80003800200 */
[----:B------:R-:W-:Y:S05]  /*2180*/  @!P5 BRA `(.L_x_169) ;  /* 0x000000000014d947 */ /* 0x000fea0003800000 */
[----:B----4-:R-:W-:Y:S02]  /*2190*/  IMAD R7, R3, 0x100, R0 ;  /* 0x0000010003077824 */ /* 0x010fe400078e0200 */
[----:B------:R-:W-:Y:S02]  /*21a0*/  IMAD.MOV.U32 R11, RZ, RZ, RZ ;  /* 0x000000ffff0b7224 */ /* 0x000fe400078e00ff */
[----:B------:R-:W-:-:S04]  /*21b0*/  VIADD R7, R7, 0x700 ;  /* 0x0000070007077836 */ /* 0x000fc80000000000 */
[----:B------:R-:W-:-:S05]  /*21c0*/  IMAD.WIDE.U32 R6, R7, 0x8, R4 ;  /* 0x0000000807067825 */ /* 0x000fca00078e0004 */
[----:B------:R4:W-:Y:S02]  /*21d0*/  REDG.E.ADD.64.STRONG.GPU desc[UR20][R6.64], R10 ;  /* 0x0000000a0600798e */ /* 0x0009e4000c12e514 */
.L_x_169:
[----:B------:R-:W-:Y:S05]  /*21e0*/  BSYNC.RECONVERGENT B1 ;  /* 0x0000000000017941 */ /* 0x000fea0003800200 */
.L_x_168:
[----:B------:R-:W-:-:S05]  /*21f0*/  VIADD R3, R3, 0x8 ;  /* 0x0000000803037836 */ /* 0x000fca0000000000 */
[----:B------:R-:W-:-:S13]  /*2200*/  ISETP.NE.AND P0, PT, R3, UR27, PT ;  /* 0x0000001b03007c0c */ /* 0x000fda000bf05270 */
[----:B------:R-:W-:Y:S05]  /*2210*/  @P0 BRA `(.L_x_170) ;  /* 0xfffffff800b00947 */ /* 0x000fea000383ffff */
[----:B------:R-:W-:-:S07]  /*2220*/  IMAD.U32 R5, RZ, RZ, UR27 ;  /* 0x0000001bff057e24 */ /* 0x000fce000f8e00ff */
.L_x_153:
[----:B------:R-:W-:Y:S02]  /*2230*/  UISETP.NE.AND UP0, UPT, UR24, URZ, UPT ;  /* 0x000000ff1800728c */ /* 0x000fe4000bf05270 */
[----:B----4-:R-:W-:Y:S02]  /*2240*/  IMAD.U32 R8, RZ, RZ, UR24 ;  /* 0x00000018ff087e24 */ /* 0x010fe4000f8e00ff */
[----:B------:R-:W-:Y:S02]  /*2250*/  IMAD.U32 R3, RZ, RZ, UR25 ;  /* 0x00000019ff037e24 */ /* 0x000fe4000f8e00ff */
[----:B------:R-:W-:Y:S02]  /*2260*/  VIADD R8, R8, 0xffffffff ;  /* 0xffffffff08087836 */ /* 0x000fe40000000000 */
[----:B------:R-:W-:Y:S01]  /*2270*/  VIADD R3, R3, 0xffffffff ;  /* 0xffffffff03037836 */ /* 0x000fe20000000000 */
[----:B------:R-:W-:Y:S06]  /*2280*/  BRA.U !UP0, `(.L_x_171) ;  /* 0x0000000508707547 */ /* 0x000fec000b800000 */
[----:B------:R-:W-:-:S13]  /*2290*/  ISETP.GE.U32.AND P0, PT, R8, 0x3, PT ;  /* 0x000000030800780c */ /* 0x000fda0003f06070 */
[----:B------:R-:W-:Y:S05]  /*22a0*/  @!P0 BRA `(.L_x_172) ;  /* 0x0000000000bc8947 */ /* 0x000fea0003800000 */
[----:B------:R-:W-:Y:S01]  /*22b0*/  IMAD R7, R5, 0x400, R2 ;  /* 0x0000040005077824 */ /* 0x000fe200078e0202 */
[----:B------:R-:W-:Y:S04]  /*22c0*/  BSSY.RECONVERGENT B1, `(.L_x_173) ;  /* 0x000000f000017945 */ /* 0x000fe80003800200 */
[----:B------:R-:W4:Y:S04]  /*22d0*/  LDS R12, [R7] ;  /* 0x00000000070c7984 */ /* 0x000f280000000800 */
[----:B------:R-:W5:Y:S04]  /*22e0*/  LDS R9, [R7+0x400] ;  /* 0x0004000007097984 */ /* 0x000f680000000800 */
[----:B------:R-:W0:Y:S04]  /*22f0*/  LDS R6, [R7+0x800] ;  /* 0x0008000007067984 */ /* 0x000e280000000800 */
[----:B-1----:R-:W1:Y:S01]  /*2300*/  LDS R4, [R7+0xc00] ;  /* 0x000c000007047984 */ /* 0x002e620000000800 */
[----:B----4-:R-:W-:-:S02]  /*2310*/  ISETP.NE.AND P0, PT, R12, RZ, PT ;  /* 0x000000ff0c00720c */ /* 0x010fc40003f05270 */
[----:B-----5:R-:W-:Y:S02]  /*2320*/  ISETP.NE.AND P1, PT, R9, RZ, PT ;  /* 0x000000ff0900720c */ /* 0x020fe40003f25270 */
[----:B0-----:R-:W-:Y:S02]  /*2330*/  ISETP.NE.AND P2, PT, R6, RZ, PT ;  /* 0x000000ff0600720c */ /* 0x001fe40003f45270 */
[----:B-1----:R-:W-:-:S07]  /*2340*/  ISETP.NE.AND P3, PT, R4, RZ, PT ;  /* 0x000000ff0400720c */ /* 0x002fce0003f65270 */
[----:B------:R-:W-:Y:S06]  /*2350*/  @!P0 BRA `(.L_x_174) ;  /* 0x0000000000148947 */ /* 0x000fec0003800000 */
[----:B------:R-:W0:Y:S01]  /*2360*/  LDC.64 R10, c[0x0][0x380] ;  /* 0x0000e000ff0a7b82 */ /* 0x000e220000000a00 */
[----:B------:R-:W-:Y:S02]  /*2370*/  IMAD R7, R5, 0x100, R0 ;  /* 0x0000010005077824 */ /* 0x000fe400078e0200 */
[----:B------:R-:W-:Y:S02]  /*2380*/  IMAD.MOV.U32 R13, RZ, RZ, RZ ;  /* 0x000000ffff0d7224 */ /* 0x000fe400078e00ff */
[----:B0-----:R-:W-:-:S05]  /*2390*/  IMAD.WIDE.U32 R10, R7, 0x8, R10 ;  /* 0x00000008070a7825 */ /* 0x001fca00078e000a */
[----:B------:R0:W-:Y:S02]  /*23a0*/  REDG.E.ADD.64.STRONG.GPU desc[UR20][R10.64], R12 ;  /* 0x0000000c0a00798e */ /* 0x0001e4000c12e514 */
.L_x_174:
[----:B------:R-:W-:Y:S05]  /*23b0*/  BSYNC.RECONVERGENT B1 ;  /* 0x0000000000017941 */ /* 0x000fea0003800200 */
.L_x_173:
[----:B------:R-:W-:Y:S04]  /*23c0*/  BSSY.RECONVERGENT B1, `(.L_x_175) ;  /* 0x0000009000017945 */ /* 0x000fe80003800200 */
[----:B------:R-:W-:Y:S05]  /*23d0*/  @!P1 BRA `(.L_x_176) ;  /* 0x00000000001c9947 */ /* 0x000fea0003800000 */
[----:B0-----:R-:W0:Y:S01]  /*23e0*/  LDC.64 R10, c[0x0][0x380] ;  /* 0x0000e000ff0a7b82 */ /* 0x001e220000000a00 */
[----:B------:R-:W-:Y:S02]  /*23f0*/  IMAD R7, R5, 0x100, R0 ;  /* 0x0000010005077824 */ /* 0x000fe400078e0200 */
[----:B------:R-:W-:Y:S02]  /*2400*/  IMAD.MOV.U32 R12, RZ, RZ, R9 ;  /* 0x000000ffff0c7224 */ /* 0x000fe400078e0009 */
[----:B------:R-:W-:Y:S02]  /*2410*/  VIADD R7, R7, 0x100 ;  /* 0x0000010007077836 */ /* 0x000fe40000000000 */
[----:B------:R-:W-:Y:S02]  /*2420*/  IMAD.MOV.U32 R13, RZ, RZ, RZ ;  /* 0x000000ffff0d7224 */ /* 0x000fe400078e00ff */
[----:B0-----:R-:W-:-:S05]  /*2430*/  IMAD.WIDE.U32 R10, R7, 0x8, R10 ;  /* 0x00000008070a7825 */ /* 0x001fca00078e000a */
[----:B------:R1:W-:Y:S02]  /*2440*/  REDG.E.ADD.64.STRONG.GPU desc[UR20][R10.64], R12 ;  /* 0x0000000c0a00798e */ /* 0x0003e4000c12e514 */
.L_x_176:
[----:B------:R-:W-:Y:S05]  /*2450*/  BSYNC.RECONVERGENT B1 ;  /* 0x0000000000017941 */ /* 0x000fea0003800200 */
.L_x_175:
[----:B------:R-:W-:Y:S04]  /*2460*/  BSSY.RECONVERGENT B1, `(.L_x_177) ;  /* 0x0000008000017945 */ /* 0x000fe80003800200 */
[----:B------:R-:W-:Y:S05]  /*2470*/  @!P2 BRA `(.L_x_178) ;  /* 0x000000000018a947 */ /* 0x000fea0003800000 */
[----:B01----:R-:W0:Y:S01]  /*2480*/  LDC.64 R10, c[0x0][0x380] ;  /* 0x0000e000ff0a7b82 */ /* 0x003e220000000a00 */
[----:B------:R-:W-:-:S04]  /*2490*/  IMAD R7, R5, 0x100, R0 ;  /* 0x0000010005077824 */ /* 0x000fc800078e0200 */
[----:B------:R-:W-:-:S04]  /*24a0*/  VIADD R7, R7, 0x200 ;  /* 0x0000020007077836 */ /* 0x000fc80000000000 */
[----:B0-----:R-:W-:-:S04]  /*24b0*/  IMAD.WIDE.U32 R10, R7, 0x8, R10 ;  /* 0x00000008070a7825 */ /* 0x001fc800078e000a */
[----:B------:R-:W-:-:S05]  /*24c0*/  IMAD.MOV.U32 R7, RZ, RZ, RZ ;  /* 0x000000ffff077224 */ /* 0x000fca00078e00ff */
[----:B------:R4:W-:Y:S02]  /*24d0*/  REDG.E.ADD.64.STRONG.GPU desc[UR20][R10.64], R6 ;  /* 0x000000060a00798e */ /* 0x0009e4000c12e514 */
.L_x_178:
[----:B------:R-:W-:Y:S05]  /*24e0*/  BSYNC.RECONVERGENT B1 ;  /* 0x0000000000017941 */ /* 0x000fea0003800200 */
.L_x_177:
[----:B------:R-:W-:Y:S04]  /*24f0*/  BSSY.RECONVERGENT B1, `(.L_x_179) ;  /* 0x0000009000017945 */ /* 0x000fe80003800200 */
[----:B------:R-:W-:Y:S05]  /*2500*/  @!P3 BRA `(.L_x_180) ;  /* 0x00000000001cb947 */ /* 0x000fea0003800000 */
[----:B----4-:R-:W4:Y:S01]  /*2510*/  LDC.64 R6, c[0x0][0x380] ;  /* 0x0000e000ff067b82 */ /* 0x010f220000000a00 */
[----:B------:R-:W-:Y:S02]  /*2520*/  IMAD R9, R5, 0x100, R0 ;  /* 0x0000010005097824 */ /* 0x000fe400078e0200 */
[----:B01----:R-:W-:Y:S02]  /*2530*/  IMAD.MOV.U32 R10, RZ, RZ, R4 ;  /* 0x000000ffff0a7224 */ /* 0x003fe400078e0004 */
[----:B------:R-:W-:Y:S02]  /*2540*/  VIADD R9, R9, 0x300 ;  /* 0x0000030009097836 */ /* 0x000fe40000000000 */
[----:B------:R-:W-:Y:S02]  /*2550*/  IMAD.MOV.U32 R11, RZ, RZ, RZ ;  /* 0x000000ffff0b7224 */ /* 0x000fe400078e00ff */
[----:B----4-:R-:W-:-:S05]  /*2560*/  IMAD.WIDE.U32 R6, R9, 0x8, R6 ;  /* 0x0000000809067825 */ /* 0x010fca00078e0006 */
[----:B------:R0:W-:Y:S02]  /*2570*/  REDG.E.ADD.64.STRONG.GPU desc[UR20][R6.64], R10 ;  /* 0x0000000a0600798e */ /* 0x0001e4000c12e514 */
.L_x_180:
[----:B------:R-:W-:Y:S05]  /*2580*/  BSYNC.RECONVERGENT B1 ;  /* 0x0000000000017941 */ /* 0x000fea0003800200 */
.L_x_179:
[----:B------:R-:W-:-:S07]  /*2590*/  VIADD R5, R5, 0x4 ;  /* 0x0000000405057836 */ /* 0x000fce0000000000 */
.L_x_172:
[----:B------:R-:W-:Y:S01]  /*25a0*/  UISETP.NE.AND UP0, UPT, UR25, URZ, UPT ;  /* 0x000000ff1900728c */ /* 0x000fe2000bf05270 */
[----:B------:R-:W-:Y:S08]  /*25b0*/  BSSY.RECONVERGENT B1, `(.L_x_171) ;  /* 0x0000029000017945 */ /* 0x000ff00003800200 */
[----:B------:R-:W-:Y:S05]  /*25c0*/  BRA.U !UP0, `(.L_x_181) ;  /* 0x00000001089c7547 */ /* 0x000fea000b800000 */
[----:B------:R-:W-:-:S13]  /*25d0*/  ISETP.NE.AND P0, PT, R3, RZ, PT ;  /* 0x000000ff0300720c */ /* 0x000fda0003f05270 */
[----:B------:R-:W-:Y:S05]  /*25e0*/  @!P0 BRA `(.L_x_182) ;  /* 0x0000000000648947 */ /* 0x000fea0003800000 */
[----:B0---4-:R-:W-:Y:S01]  /*25f0*/  IMAD R6, R5, 0x400, R2 ;  /* 0x0000040005067824 */ /* 0x011fe200078e0202 */
[----:B------:R-:W-:Y:S04]  /*2600*/  BSSY.RECONVERGENT B2, `(.L_x_183) ;  /* 0x000000c000027945 */ /* 0x000fe80003800200 */
[----:B-1----:R-:W0:Y:S04]  /*2610*/  LDS R4, [R6] ;  /* 0x0000000006047984 */ /* 0x002e280000000800 */
[----:B------:R-:W1:Y:S01]  /*2620*/  LDS R9, [R6+0x400] ;  /* 0x0004000006097984 */ /* 0x000e620000000800 */
[----:B0-----:R-:W-:-:S02]  /*2630*/  ISETP.NE.AND P0, PT, R4, RZ, PT ;  /* 0x000000ff0400720c */ /* 0x001fc40003f05270 */
[----:B-1----:R-:W-:-:S11]  /*2640*/  ISETP.NE.AND P1, PT, R9, RZ, PT ;  /* 0x000000ff0900720c */ /* 0x002fd60003f25270 */
[----:B------:R-:W-:Y:S05]  /*2650*/  @!P0 BRA `(.L_x_184) ;  /* 0x0000000000188947 */ /* 0x000fea0003800000 */
[----:B------:R-:W0:Y:S01]  /*2660*/  LDC.64 R6, c[0x0][0x380] ;  /* 0x0000e000ff067b82 */ /* 0x000e220000000a00 */
[----:B------:R-:W-:-:S04]  /*2670*/  IMAD R11, R5, 0x100, R0 ;  /* 0x00000100050b7824 */ /* 0x000fc800078e0200 */
[----:B0-----:R-:W-:-:S04]  /*2680*/  IMAD.WIDE.U32 R10, R11, 0x8, R6 ;  /* 0x000000080b0a7825 */ /* 0x001fc800078e0006 */
[----:B------:R-:W-:Y:S02]  /*2690*/  IMAD.MOV.U32 R6, RZ, RZ, R4 ;  /* 0x000000ffff067224 */ /* 0x000fe400078e0004 */
[----:B------:R-:W-:-:S05]  /*26a0*/  IMAD.MOV.U32 R7, RZ, RZ, RZ ;  /* 0x000000ffff077224 */ /* 0x000fca00078e00ff */
[----:B------:R0:W-:Y:S02]  /*26b0*/  REDG.E.ADD.64.STRONG.GPU desc[UR20][R10.64], R6 ;  /* 0x000000060a00798e */ /* 0x0001e4000c12e514 */
.L_x_184:
[----:B------:R-:W-:Y:S05]  /*26c0*/  BSYNC.RECONVERGENT B2 ;  /* 0x0000000000027941 */ /* 0x000fea0003800200 */
.L_x_183:
[----:B------:R-:W-:Y:S04]  /*26d0*/  BSSY.RECONVERGENT B2, `(.L_x_185) ;  /* 0x0000009000027945 */ /* 0x000fe80003800200 */
[----:B------:R-:W-:Y:S05]  /*26e0*/  @!P1 BRA `(.L_x_186) ;  /* 0x00000000001c9947 */ /* 0x000fea0003800000 */
[----:B0-----:R-:W0:Y:S01]  /*26f0*/  LDC.64 R6, c[0x0][0x380] ;  /* 0x0000e000ff067b82 */ /* 0x001e220000000a00 */
[----:B------:R-:W-:-:S04]  /*2700*/  IMAD R4, R5, 0x100, R0 ;  /* 0x0000010005047824 */ /* 0x000fc800078e0200 */
[----:B------:R-:W-:-:S04]  /*2710*/  VIADD R11, R4, 0x100 ;  /* 0x00000100040b7836 */ /* 0x000fc80000000000 */
[----:B0-----:R-:W-:-:S04]  /*2720*/  IMAD.WIDE.U32 R10, R11, 0x8, R6 ;  /* 0x000000080b0a7825 */ /* 0x001fc800078e0006 */
[----:B------:R-:W-:Y:S02]  /*2730*/  IMAD.MOV.U32 R6, RZ, RZ, R9 ;  /* 0x000000ffff067224 */ /* 0x000fe400078e0009 */
[----:B------:R-:W-:-:S05]  /*2740*/  IMAD.MOV.U32 R7, RZ, RZ, RZ ;  /* 0x000000ffff077224 */ /* 0x000fca00078e00ff */
[----:B------:R1:W-:Y:S02]  /*2750*/  REDG.E.ADD.64.STRONG.GPU desc[UR20][R10.64], R6 ;  /* 0x000000060a00798e */ /* 0x0003e4000c12e514 */
.L_x_186:
[----:B------:R-:W-:Y:S05]  /*2760*/  BSYNC.RECONVERGENT B2 ;  /* 0x0000000000027941 */ /* 0x000fea0003800200 */
.L_x_185:
[----:B------:R-:W-:-:S07]  /*2770*/  VIADD R5, R5, 0x2 ;  /* 0x0000000205057836 */ /* 0x000fce0000000000 */
.L_x_182:
[----:B------:R-:W-:-:S09]  /*2780*/  UISETP.NE.AND UP0, UPT, UR9, URZ, UPT ;  /* 0x000000ff0900728c */ /* 0x000fd2000bf05270 */
[----:B------:R-:W-:Y:S05]  /*2790*/  BRA.U !UP0, `(.L_x_181) ;  /* 0x0000000108287547 */ /* 0x000fea000b800000 */
[----:B-1----:R-:W-:-:S05]  /*27a0*/  IMAD R4, R5, 0x400, R2 ;  /* 0x0000040005047824 */ /* 0x002fca00078e0202 */
[----:B------:R-:W1:Y:S02]  /*27b0*/  LDS R9, [R4] ;  /* 0x0000000004097984 */ /* 0x000e640000000800 */
[----:B-1----:R-:W-:-:S13]  /*27c0*/  ISETP.NE.AND P0, PT, R9, RZ, PT ;  /* 0x000000ff0900720c */ /* 0x002fda0003f05270 */
[----:B------:R-:W-:Y:S05]  /*27d0*/  @!P0 BRA `(.L_x_181) ;  /* 0x0000000000188947 */ /* 0x000fea0003800000 */
[----:B0---4-:R-:W0:Y:S01]  /*27e0*/  LDC.64 R6, c[0x0][0x380] ;  /* 0x0000e000ff067b82 */ /* 0x011e220000000a00 */
[----:B------:R-:W-:-:S04]  /*27f0*/  IMAD R5, R5, 0x100, R0 ;  /* 0x0000010005057824 */ /* 0x000fc800078e0200 */
[----:B0-----:R-:W-:-:S04]  /*2800*/  IMAD.WIDE.U32 R4, R5, 0x8, R6 ;  /* 0x0000000805047825 */ /* 0x001fc800078e0006 */
[----:B------:R-:W-:Y:S02]  /*2810*/  IMAD.MOV.U32 R6, RZ, RZ, R9 ;  /* 0x000000ffff067224 */ /* 0x000fe400078e0009 */
[----:B------:R-:W-:-:S05]  /*2820*/  IMAD.MOV.U32 R7, RZ, RZ, RZ ;  /* 0x000000ffff077224 */ /* 0x000fca00078e00ff */
[----:B------:R0:W-:Y:S02]  /*2830*/  REDG.E.ADD.64.STRONG.GPU desc[UR20][R4.64], R6 ;  /* 0x000000060400798e */ /* 0x0001e4000c12e514 */
.L_x_181:
[----:B------:R-:W-:Y:S05]  /*2840*/  BSYNC.RECONVERGENT B1 ;  /* 0x0000000000017941 */ /* 0x000fea0003800200 */
.L_x_171:
[----:B------:R-:W-:-:S13]  /*2850*/  ISETP.GT.U32.AND P0, PT, R0, 0x7f, PT ;  /* 0x0000007f0000780c */ /* 0x000fda0003f04070 */
[----:B------:R-:W-:Y:S05]  /*2860*/  @P0 BRA `(.L_x_152) ;  /* 0x00000008008c0947 */ /* 0x000fea0003800000 */
[----:B------:R-:W-:Y:S01]  /*2870*/  UISETP.GE.U32.AND UP0, UPT, UR22, 0x7, UPT ;  /* 0x000000071600788c */ /* 0x000fe2000bf06070 */
[----:B0-----:R-:W-:-:S08]  /*2880*/  IMAD.MOV.U32 R5, RZ, RZ, RZ ;  /* 0x000000ffff057224 */ /* 0x001fd000078e00ff */
[----:B------:R-:W-:Y:S05]  /*2890*/  BRA.U !UP0, `(.L_x_187) ;  /* 0x0000000508147547 */ /* 0x000fea000b800000 */
[----:B-1----:R-:W0:Y:S01]  /*28a0*/  LDC.64 R4, c[0x0][0x380] ;  /* 0x0000e000ff047b82 */ /* 0x002e220000000a00 */
[----:B------:R-:W-:-:S07]  /*28b0*/  IMAD.MOV.U32 R9, RZ, RZ, RZ ;  /* 0x000000ffff097224 */ /* 0x000fce00078e00ff */
.L_x_204:
[C---:B0---4-:R-:W-:Y:S01]  /*28c0*/  IMAD R11, R9.reuse, 0x400, R2 ;  /* 0x00000400090b7824 */ /* 0x051fe200078e0202 */
[----:B------:R-:W-:Y:S01]  /*28d0*/  BSSY.RECONVERGENT B1, `(.L_x_188) ;  /* 0x0000011000017945 */ /* 0x000fe20003800200 */
[C---:B-123--:R-:W-:Y:S02]  /*28e0*/  IMAD R7, R9.reuse, 0x100, R0 ;  /* 0x0000010009077824 */ /* 0x04efe400078e0200 */
[----:B------:R-:W-:Y:S01]  /*28f0*/  VIADD R9, R9, 0x8 ;  /* 0x0000000809097836 */ /* 0x000fe20000000000 */
[----:B---3--:R-:W1:Y:S01]  /*2900*/  LDS R14, [R11+0x200] ;  /* 0x000200000b0e7984 */ /* 0x008e620000000800 */
[----:B0-----:R-:W-:-:S03]  /*2910*/  IMAD.WIDE.U32 R6, R7, 0x8, R4 ;  /* 0x0000000807067825 */ /* 0x001fc600078e0004 */
[----:B------:R-:W0:Y:S04]  /*2920*/  LDS R13, [R11+0x600] ;  /* 0x000600000b0d7984 */ /* 0x000e280000000800 */
[----:B--2---:R2:W3:Y:S04]  /*2930*/  LDS R17, [R11+0xa00] ;  /* 0x000a00000b117984 */ /* 0x0044e80000000800 */
[----:B------:R2:W4:Y:S04]  /*2940*/  LDS R18, [R11+0xe00] ;  /* 0x000e00000b127984 */ /* 0x0005280000000800 */
[----:B------:R2:W2:Y:S04]  /*2950*/  LDS R19, [R11+0x1200] ;  /* 0x001200000b137984 */ /* 0x0004a80000000800 */
[----:B------:R0:W2:Y:S04]  /*2960*/  LDS R16, [R11+0x1600] ;  /* 0x001600000b107984 */ /* 0x0000a80000000800 */
[----:B------:R0:W2:Y:S04]  /*2970*/  LDS R12, [R11+0x1a00] ;  /* 0x001a00000b0c7984 */ /* 0x0000a80000000800 */
[----:B------:R0:W2:Y:S01]  /*2980*/  LDS R10, [R11+0x1e00] ;  /* 0x001e00000b0a7984 */ /* 0x0000a20000000800 */
[----:B-1----:R-:W-:-:S02]  /*2990*/  ISETP.NE.AND P0, PT, R14, RZ, PT ;  /* 0x000000ff0e00720c */ /* 0x002fc40003f05270 */
[----:B0-----:R-:W-:-:S11]  /*29a0*/  ISETP.NE.AND P1, PT, R13, RZ, PT ;  /* 0x000000ff0d00720c */ /* 0x001fd60003f25270 */
[----:B---34-:R-:W-:Y:S05]  /*29b0*/  @!P0 BRA `(.L_x_189) ;  /* 0x0000000000088947 */ /* 0x018fea0003800000 */
[----:B------:R-:W-:-:S05]  /*29c0*/  IMAD.MOV.U32 R15, RZ, RZ, RZ ;  /* 0x000000ffff0f7224 */ /* 0x000fca00078e00ff */
[----:B------:R0:W-:Y:S02]  /*29d0*/  REDG.E.ADD.64.STRONG.GPU desc[UR20][R6.64+0x400], R14 ;  /* 0x0004000e0600798e */ /* 0x0001e4000c12e514 */
.L_x_189:
[----:B------:R-:W-:Y:S05]  /*29e0*/  BSYNC.RECONVERGENT B1 ;  /* 0x0000000000017941 */ /* 0x000fea0003800200 */
.L_x_188:
[----:B------:R-:W-:Y:S04]  /*29f0*/  BSSY.RECONVERGENT B1, `(.L_x_190) ;  /* 0x0000005000017945 */ /* 0x000fe80003800200 */
[----:B------:R-:W-:Y:S05]  /*2a00*/  @!P1 BRA `(.L_x_191) ;  /* 0x00000000000c9947 */ /* 0x000fea0003800000 */
[----:B0-----:R-:W-:Y:S02]  /*2a10*/  IMAD.MOV.U32 R14, RZ, RZ, R13 ;  /* 0x000000ffff0e7224 */ /* 0x001fe400078e000d */
[----:B------:R-:W-:-:S05]  /*2a20*/  IMAD.MOV.U32 R15, RZ, RZ, RZ ;  /* 0x000000ffff0f7224 */ /* 0x000fca00078e00ff */
[----:B------:R1:W-:Y:S02]  /*2a30*/  REDG.E.ADD.64.STRONG.GPU desc[UR20][R6.64+0xc00], R14 ;  /* 0x000c000e0600798e */ /* 0x0003e4000c12e514 */
.L_x_191:
[----:B------:R-:W-:Y:S05]  /*2a40*/  BSYNC.RECONVERGENT B1 ;  /* 0x0000000000017941 */ /* 0x000fea0003800200 */
.L_x_190:
[----:B------:R-:W-:Y:S01]  /*2a50*/  ISETP.NE.AND P6, PT, R17, RZ, PT ;  /* 0x000000ff1100720c */ /* 0x000fe20003fc5270 */
[----:B------:R-:W-:Y:S01]  /*2a60*/  BSSY.RECONVERGENT B1, `(.L_x_192) ;  /* 0x000000b000017945 */ /* 0x000fe20003800200 */
[----:B------:R-:W-:Y:S02]  /*2a70*/  ISETP.NE.AND P0, PT, R9, UR27, PT ;  /* 0x0000001b09007c0c */ /* 0x000fe4000bf05270 */
[----:B------:R-:W-:Y:S02]  /*2a80*/  ISETP.NE.AND P1, PT, R18, RZ, PT ;  /* 0x000000ff1200720c */ /* 0x000fe40003f25270 */
[----:B--2---:R-:W-:Y:S02]  /*2a90*/  ISETP.NE.AND P2, PT, R19, RZ, PT ;  /* 0x000000ff1300720c */ /* 0x004fe40003f45270 */
[----:B------:R-:W-:Y:S02]  /*2aa0*/  ISETP.NE.AND P3, PT, R16, RZ, PT ;  /* 0x000000ff1000720c */ /* 0x000fe40003f65270 */
[----:B------:R-:W-:-:S02]  /*2ab0*/  ISETP.NE.AND P4, PT, R12, RZ, PT ;  /* 0x000000ff0c00720c */ /* 0x000fc40003f85270 */
[----:B------:R-:W-:Y:S01]  /*2ac0*/  ISETP.NE.AND P5, PT, R10, RZ, PT ;  /* 0x000000ff0a00720c */ /* 0x000fe20003fa5270 */
[----:B------:R-:W-:-:S12]  /*2ad0*/  @!P6 BRA `(.L_x_193) ;  /* 0x00000000000ce947 */ /* 0x000fd80003800000 */
[----:B01----:R-:W-:Y:S02]  /*2ae0*/  IMAD.MOV.U32 R14, RZ, RZ, R17 ;  /* 0x000000ffff0e7224 */ /* 0x003fe400078e0011 */
[----:B------:R-:W-:-:S05]  /*2af0*/  IMAD.MOV.U32 R15, RZ, RZ, RZ ;  /* 0x000000ffff0f7224 */ /* 0x000fca00078e00ff */
[----:B------:R2:W-:Y:S02]  /*2b00*/  REDG.E.ADD.64.STRONG.GPU desc[UR20][R6.64+0x1400], R14 ;  /* 0x0014000e0600798e */ /* 0x0005e4000c12e514 */
.L_x_193:
[----:B------:R-:W-:Y:S05]  /*2b10*/  BSYNC.RECONVERGENT B1 ;  /* 0x0000000000017941 */ /* 0x000fea0003800200 */
.L_x_192:
[----:B------:R-:W-:Y:S04]  /*2b20*/  BSSY.RECONVERGENT B1, `(.L_x_194) ;  /* 0x0000005000017945 */ /* 0x000fe80003800200 */
[----:B------:R-:W-:Y:S05]  /*2b30*/  @!P1 BRA `(.L_x_195) ;  /* 0x00000000000c9947 */ /* 0x000fea0003800000 */
[----:B012---:R-:W-:Y:S02]  /*2b40*/  IMAD.MOV.U32 R14, RZ, RZ, R18 ;  /* 0x000000ffff0e7224 */ /* 0x007fe400078e0012 */
[----:B------:R-:W-:-:S05]  /*2b50*/  IMAD.MOV.U32 R15, RZ, RZ, RZ ;  /* 0x000000ffff0f7224 */ /* 0x000fca00078e00ff */
[----:B------:R3:W-:Y:S02]  /*2b60*/  REDG.E.ADD.64.STRONG.GPU desc[UR20][R6.64+0x1c00], R14 ;  /* 0x001c000e0600798e */ /* 0x0007e4000c12e514 */
.L_x_195:
[----:B------:R-:W-:Y:S05]  /*2b70*/  BSYNC.RECONVERGENT B1 ;  /* 0x0000000000017941 */ /* 0x000fea0003800200 */
.L_x_194:
[----:B------:R-:W-:Y:S04]  /*2b80*/  BSSY.RECONVERGENT B1, `(.L_x_196) ;  /* 0x0000005000017945 */ /* 0x000fe80003800200 */
[----:B------:R-:W-:Y:S05]  /*2b90*/  @!P2 BRA `(.L_x_197) ;  /* 0x00000000000ca947 */ /* 0x000fea0003800000 */
[----:B0123--:R-:W-:Y:S02]  /*2ba0*/  IMAD.MOV.U32 R14, RZ, RZ, R19 ;  /* 0x000000ffff0e7224 */ /* 0x00ffe400078e0013 */
[----:B------:R-:W-:-:S05]  /*2bb0*/  IMAD.MOV.U32 R15, RZ, RZ, RZ ;  /* 0x000000ffff0f7224 */ /* 0x000fca00078e00ff */
[----:B------:R4:W-:Y:S02]  /*2bc0*/  REDG.E.ADD.64.STRONG.GPU desc[UR20][R6.64+0x2400], R14 ;  /* 0x0024000e0600798e */ /* 0x0009e4000c12e514 */
.L_x_197:
[----:B------:R-:W-:Y:S05]  /*2bd0*/  BSYNC.RECONVERGENT B1 ;  /* 0x0000000000017941 */ /* 0x000fea0003800200 */
.L_x_196:
[----:B------:R-:W-:Y:S04]  /*2be0*/  BSSY.RECONVERGENT B1, `(.L_x_198) ;  /* 0x0000004000017945 */ /* 0x000fe80003800200 */
[----:B------:R-:W-:Y:S05]  /*2bf0*/  @!P3 BRA `(.L_x_199) ;  /* 0x000000000008b947 */ /* 0x000fea0003800000 */
[----:B------:R-:W-:-:S05]  /*2c00*/  IMAD.MOV.U32 R17, RZ, RZ, RZ ;  /* 0x000000ffff117224 */ /* 0x000fca00078e00ff */
[----:B------:R0:W-:Y:S02]  /*2c10*/  REDG.E.ADD.64.STRONG.GPU desc[UR20][R6.64+0x2c00], R16 ;  /* 0x002c00100600798e */ /* 0x0001e4000c12e514 */
.L_x_199:
[----:B------:R-:W-:Y:S05]  /*2c20*/  BSYNC.RECONVERGENT B1 ;  /* 0x0000000000017941 */ /* 0x000fea0003800200 */
.L_x_198:
[----:B------:R-:W-:Y:S04]  /*2c30*/  BSSY.RECONVERGENT B1, `(.L_x_200) ;  /* 0x0000004000017945 */ /* 0x000fe80003800200 */
[----:B------:R-:W-:Y:S05]  /*2c40*/  @!P4 BRA `(.L_x_201) ;  /* 0x000000000008c947 */ /* 0x000fea0003800000 */
[----:B------:R-:W-:-:S05]  /*2c50*/  IMAD.MOV.U32 R13, RZ, RZ, RZ ;  /* 0x000000ffff0d7224 */ /* 0x000fca00078e00ff */
[----:B------:R0:W-:Y:S02]  /*2c60*/  REDG.E.ADD.64.STRONG.GPU desc[UR20][R6.64+0x3400], R12 ;  /* 0x0034000c0600798e */ /* 0x0001e4000c12e514 */
.L_x_201:
[----:B------:R-:W-:Y:S05]  /*2c70*/  BSYNC.RECONVERGENT B1 ;  /* 0x0000000000017941 */ /* 0x000fea0003800200 */
.L_x_200:
[----:B------:R-:W-:Y:S04]  /*2c80*/  BSSY.RECONVERGENT B1, `(.L_x_202) ;  /* 0x0000004000017945 */ /* 0x000fe80003800200 */
[----:B------:R-:W-:Y:S05]  /*2c90*/  @!P5 BRA `(.L_x_203) ;  /* 0x000000000008d947 */ /* 0x000fea0003800000 */
[----:B------:R-:W-:-:S05]  /*2ca0*/  IMAD.MOV.U32 R11, RZ, RZ, RZ ;  /* 0x000000ffff0b7224 */ /* 0x000fca00078e00ff */
[----:B------:R0:W-:Y:S02]  /*2cb0*/  REDG.E.ADD.64.STRONG.GPU desc[UR20][R6.64+0x3c00], R10 ;  /* 0x003c000a0600798e */ /* 0x0001e4000c12e514 */
.L_x_203:
[----:B------:R-:W-:Y:S05]  /*2cc0*/  BSYNC.RECONVERGENT B1 ;  /* 0x0000000000017941 */ /* 0x000fea0003800200 */
.L_x_202:
[----:B------:R-:W-:Y:S05]  /*2cd0*/  @P0 BRA `(.L_x_204) ;  /* 0xfffffff800f80947 */ /* 0x000fea000383ffff */
[----:B------:R-:W-:-:S07]  /*2ce0*/  IMAD.U32 R5, RZ, RZ, UR27 ;  /* 0x0000001bff057e24 */ /* 0x000fce000f8e00ff */
.L_x_187:
[----:B------:R-:W-:-:S09]  /*2cf0*/  UISETP.NE.AND UP0, UPT, UR24, URZ, UPT ;  /* 0x000000ff1800728c */ /* 0x000fd2000bf05270 */
[----:B------:R-:W-:Y:S05]  /*2d00*/  BRA.U !UP0, `(.L_x_152) ;  /* 0x0000000508647547 */ /* 0x000fea000b800000 */
[----:B------:R-:W-:-:S13]  /*2d10*/  ISETP.GE.U32.AND P0, PT, R8, 0x3, PT ;  /* 0x000000030800780c */ /* 0x000fda0003f06070 */
[----:B------:R-:W-:Y:S05]  /*2d20*/  @!P0 BRA `(.L_x_205) ;  /* 0x0000000000bc8947 */ /* 0x000fea0003800000 */
[----:B01234-:R-:W-:Y:S01]  /*2d30*/  IMAD R7, R5, 0x400, R2 ;  /* 0x0000040005077824 */ /* 0x01ffe200078e0202 */
[----:B------:R-:W-:Y:S04]  /*2d40*/  BSSY.RECONVERGENT B1, `(.L_x_206) ;  /* 0x000000f000017945 */ /* 0x000fe80003800200 */
[----:B------:R-:W0:Y:S04]  /*2d50*/  LDS R10, [R7+0x200] ;  /* 0x00020000070a7984 */ /* 0x000e280000000800 */
[----:B------:R-:W1:Y:S04]  /*2d60*/  LDS R12, [R7+0x600] ;  /* 0x00060000070c7984 */ /* 0x000e680000000800 */
[----:B------:R-:W2:Y:S04]  /*2d70*/  LDS R6, [R7+0xa00] ;  /* 0x000a000007067984 */ /* 0x000ea80000000800 */
[----:B------:R-:W3:Y:S01]  /*2d80*/  LDS R4, [R7+0xe00] ;  /* 0x000e000007047984 */ /* 0x000ee20000000800 */
[----:B0-----:R-:W-:-:S02]  /*2d90*/  ISETP.NE.AND P0, PT, R10, RZ, PT ;  /* 0x000000ff0a00720c */ /* 0x001fc40003f05270 */
[----:B-1----:R-:W-:Y:S02]  /*2da0*/  ISETP.NE.AND P1, PT, R12, RZ, PT ;  /* 0x000000ff0c00720c */ /* 0x002fe40003f25270 */
[----:B--2---:R-:W-:Y:S02]  /*2db0*/  ISETP.NE.AND P2, PT, R6, RZ, PT ;  /* 0x000000ff0600720c */ /* 0x004fe40003f45270 */
[----:B---3--:R-:W-:-:S07]  /*2dc0*/  ISETP.NE.AND P3, PT, R4, RZ, PT ;  /* 0x000000ff0400720c */ /* 0x008fce0003f65270 */
[----:B------:R-:W-:Y:S06]  /*2dd0*/  @!P0 BRA `(.L_x_207) ;  /* 0x0000000000148947 */ /* 0x000fec0003800000 */
[----:B------:R-:W0:Y:S01]  /*2de0*/  LDC.64 R8, c[0x0][0x380] ;  /* 0x0000e000ff087b82 */ /* 0x000e220000000a00 */
[----:B------:R-:W-:Y:S02]  /*2df0*/  IMAD R7, R5, 0x100, R0 ;  /* 0x0000010005077824 */ /* 0x000fe400078e0200 */
[----:B------:R-:W-:Y:S02]  /*2e00*/  IMAD.MOV.U32 R11, RZ, RZ, RZ ;  /* 0x000000ffff0b7224 */ /* 0x000fe400078e00ff */
[----:B0-----:R-:W-:-:S05]  /*2e10*/  IMAD.WIDE.U32 R8, R7, 0x8, R8 ;  /* 0x0000000807087825 */ /* 0x001fca00078e0008 */
[----:B------:R0:W-:Y:S02]  /*2e20*/  REDG.E.ADD.64.STRONG.GPU desc[UR20][R8.64+0x400], R10 ;  /* 0x0004000a0800798e */ /* 0x0001e4000c12e514 */
.L_x_207:
[----:B------:R-:W-:Y:S05]  /*2e30*/  BSYNC.RECONVERGENT B1 ;  /* 0x0000000000017941 */ /* 0x000fea0003800200 */
.L_x_206:
        /* <DEDUP_REMOVED lines=9> */
.L_x_209:
[----:B------:R-:W-:Y:S05]  /*2ed0*/  BSYNC.RECONVERGENT B1 ;  /* 0x0000000000017941 */ /* 0x000fea0003800200 */
.L_x_208:
        /* <DEDUP_REMOVED lines=8> */
.L_x_211:
[----:B------:R-:W-:Y:S05]  /*2f60*/  BSYNC.RECONVERGENT B1 ;  /* 0x0000000000017941 */ /* 0x000fea0003800200 */
.L_x_210:
[----:B------:R-:W-:Y:S04]  /*2f70*/  BSSY.RECONVERGENT B1, `(.L_x_212) ;  /* 0x0000009000017945 */ /* 0x000fe80003800200 */
[----:B------:R-:W-:Y:S05]  /*2f80*/  @!P3 BRA `(.L_x_213) ;  /* 0x00000000001cb947 */ /* 0x000fea0003800000 */
[----:B--2---:R-:W2:Y:S01]  /*2f90*/  LDC.64 R6, c[0x0][0x380] ;  /* 0x0000e000ff067b82 */ /* 0x004ea20000000a00 */
[----:B01----:R-:W-:Y:S02]  /*2fa0*/  IMAD R9, R5, 0x100, R0 ;  /* 0x0000010005097824 */ /* 0x003fe400078e0200 */
[----:B------:R-:W-:Y:S02]  /*2fb0*/  IMAD.MOV.U32 R8, RZ, RZ, R4 ;  /* 0x000000ffff087224 */ /* 0x000fe400078e0004 */
[----:B------:R-:W-:-:S04]  /*2fc0*/  VIADD R9, R9, 0x300 ;  /* 0x0000030009097836 */ /* 0x000fc80000000000 */
[----:B--2---:R-:W-:-:S04]  /*2fd0*/  IMAD.WIDE.U32 R6, R9, 0x8, R6 ;  /* 0x0000000809067825 */ /* 0x004fc800078e0006 */
[----:B------:R-:W-:-:S05]  /*2fe0*/  IMAD.MOV.U32 R9, RZ, RZ, RZ ;  /* 0x000000ffff097224 */ /* 0x000fca00078e00ff */
[----:B------:R3:W-:Y:S02]  /*2ff0*/  REDG.E.ADD.64.STRONG.GPU desc[UR20][R6.64+0x400], R8 ;  /* 0x000400080600798e */ /* 0x0007e4000c12e514 */
.L_x_213:
[----:B------:R-:W-:Y:S05]  /*3000*/  BSYNC.RECONVERGENT B1 ;  /* 0x0000000000017941 */ /* 0x000fea0003800200 */
.L_x_212:
[----:B------:R-:W-:-:S07]  /*3010*/  VIADD R5, R5, 0x4 ;  /* 0x0000000405057836 */ /* 0x000fce0000000000 */
.L_x_205:
[----:B------:R-:W-:-:S09]  /*3020*/  UISETP.NE.AND UP0, UPT, UR25, URZ, UPT ;  /* 0x000000ff1900728c */ /* 0x000fd2000bf05270 */
[----:B------:R-:W-:Y:S05]  /*3030*/  BRA.U !UP0, `(.L_x_152) ;  /* 0x0000000108987547 */ /* 0x000fea000b800000 */
[----:B------:R-:W-:-:S13]  /*3040*/  ISETP.NE.AND P0, PT, R3, RZ, PT ;  /* 0x000000ff0300720c */ /* 0x000fda0003f05270 */
[----:B------:R-:W-:Y:S05]  /*3050*/  @!P0 BRA `(.L_x_214) ;  /* 0x0000000000648947 */ /* 0x000fea0003800000 */
[----:B01234-:R-:W-:Y:S01]  /*3060*/  IMAD R6, R5, 0x400, R2 ;  /* 0x0000040005067824 */ /* 0x01ffe200078e0202 */
[----:B------:R-:W-:Y:S04]  /*3070*/  BSSY.RECONVERGENT B1, `(.L_x_215) ;  /* 0x000000c000017945 */ /* 0x000fe80003800200 */
[----:B------:R-:W0:Y:S04]  /*3080*/  LDS R3, [R6+0x200] ;  /* 0x0002000006037984 */ /* 0x000e280000000800 */
        /* <DEDUP_REMOVED lines=10> */
.L_x_216:
[----:B------:R-:W-:Y:S05]  /*3130*/  BSYNC.RECONVERGENT B1 ;  /* 0x0000000000017941 */ /* 0x000fea0003800200 */
.L_x_215:
        /* <DEDUP_REMOVED lines=9> */
.L_x_218:
[----:B------:R-:W-:Y:S05]  /*31d0*/  BSYNC.RECONVERGENT B1 ;  /* 0x0000000000017941 */ /* 0x000fea0003800200 */
.L_x_217:
[----:B------:R-:W-:-:S07]  /*31e0*/  VIADD R5, R5, 0x2 ;  /* 0x0000000205057836 */ /* 0x000fce0000000000 */
.L_x_214:
[----:B------:R-:W-:-:S09]  /*31f0*/  UISETP.NE.AND UP0, UPT, UR9, URZ, UPT ;  /* 0x000000ff0900728c */ /* 0x000fd2000bf05270 */
[----:B------:R-:W-:Y:S05]  /*3200*/  BRA.U !UP0, `(.L_x_152) ;  /* 0x0000000108247547 */ /* 0x000fea000b800000 */
[----:B------:R-:W-:-:S05]  /*3210*/  IMAD R2, R5, 0x400, R2 ;  /* 0x0000040005027824 */ /* 0x000fca00078e0202 */
[----:B-1----:R-:W1:Y:S02]  /*3220*/  LDS R4, [R2+0x200] ;  /* 0x0002000002047984 */ /* 0x002e640000000800 */
[----:B-1----:R-:W-:-:S13]  /*3230*/  ISETP.NE.AND P0, PT, R4, RZ, PT ;  /* 0x000000ff0400720c */ /* 0x002fda0003f05270 */
[----:B------:R-:W-:Y:S05]  /*3240*/  @!P0 BRA `(.L_x_152) ;  /* 0x0000000000148947 */ /* 0x000fea0003800000 */
[----:B------:R-:W1:Y:S01]  /*3250*/  LDC.64 R2, c[0x0][0x380] ;  /* 0x0000e000ff027b82 */ /* 0x000e620000000a00 */
[----:B------:R-:W-:-:S04]  /*3260*/  IMAD R5, R5, 0x100, R0 ;  /* 0x0000010005057824 */ /* 0x000fc800078e0200 */
[----:B-1----:R-:W-:-:S04]  /*3270*/  IMAD.WIDE.U32 R2, R5, 0x8, R2 ;  /* 0x0000000805027825 */ /* 0x002fc800078e0002 */
[----:B------:R-:W-:-:S05]  /*3280*/  IMAD.MOV.U32 R5, RZ, RZ, RZ ;  /* 0x000000ffff057224 */ /* 0x000fca00078e00ff */
[----:B------:R1:W-:Y:S02]  /*3290*/  REDG.E.ADD.64.STRONG.GPU desc[UR20][R2.64+0x400], R4 ;  /* 0x000400040200798e */ /* 0x0003e4000c12e514 */
.L_x_152:
[----:B------:R-:W-:Y:S05]  /*32a0*/  BSYNC.RECONVERGENT B0 ;  /* 0x0000000000007941 */ /* 0x000fea0003800200 */
.L_x_151:
[----:B------:R-:W-:Y:S01]  /*32b0*/  BAR.SYNC.DEFER_BLOCKING 0x0 ;  /* 0x0000000000007b1d */ /* 0x000fe20000010000 */
[----:B------:R-:W-:-:S04]  /*32c0*/  UIADD3 UR6, UP0, UPT, UR6, 0x1, URZ ;  /* 0x0000000106067890 */ /* 0x000fc8000ff1e0ff */
[----:B------:R-:W-:Y:S02]  /*32d0*/  UIADD3.X UR7, UPT, UPT, URZ, UR7, URZ, UP0, !UPT ;  /* 0x00000007ff077290 */ /* 0x000fe400087fe4ff */
[----:B------:R-:W-:-:S04]  /*32e0*/  UISETP.NE.U32.AND UP0, UPT, UR6, UR11, UPT ;  /* 0x0000000b0600728c */ /* 0x000fc8000bf05070 */
[----:B------:R-:W-:-:S09]  /*32f0*/  UISETP.NE.AND.EX UP0, UPT, UR7, UR12, UPT, UP0 ;  /* 0x0000000c0700728c */ /* 0x000fd2000bf05300 */
[----:B------:R-:W-:Y:S05]  /*3300*/  BRA.U UP0, `(.L_x_219) ;  /* 0xffffffcd00d47547 */ /* 0x000fea000b83ffff */
[----:B------:R-:W-:Y:S05]  /*3310*/  EXIT ;  /* 0x000000000000794d */ /* 0x000fea0003800000 */
.L_x_220:
        /* <DEDUP_REMOVED lines=14> */
.L_x_712:


//--------------------- .text._ZN3cub18CUB_300001_SM_10006detail10radix_sort31DeviceRadixSortSingleTileKernelINS1_5radix10policy_hubIffyE10Policy1000ELNS0_9SortOrderE0EffyNS1_21identity_decomposer_tEEEvPKT1_PSA_PKT2_PSE_T3_iiT4_ --------------------------
	.section	.text._ZN3cub18CUB_300001_SM_10006detail10radix_sort31DeviceRadixSortSingleTileKernelINS1_5radix10policy_hubIffyE10Policy1000ELNS0_9SortOrderE0EffyNS1_21identity_decomposer_tEEEvPKT1_PSA_PKT2_PSE_T3_iiT4_,"ax",@progbits
	.align	128
        .global         _ZN3cub18CUB_300001_SM_10006detail10radix_sort31DeviceRadixSortSingleTileKernelINS1_5radix10policy_hubIffyE10Policy1000ELNS0_9SortOrderE0EffyNS1_21identity_decomposer_tEEEvPKT1_PSA_PKT2_PSE_T3_iiT4_
        .type           _ZN3cub18CUB_300001_SM_10006detail10radix_sort31DeviceRadixSortSingleTileKernelINS1_5radix10policy_hubIffyE10Policy1000ELNS0_9SortOrderE0EffyNS1_21identity_decomposer_tEEEvPKT1_PSA_PKT2_PSE_T3_iiT4_,@function
        .size           _ZN3cub18CUB_300001_SM_10006detail10radix_sort31DeviceRadixSortSingleTileKernelINS1_5radix10policy_hubIffyE10Policy1000ELNS0_9SortOrderE0EffyNS1_21identity_decomposer_tEEEvPKT1_PSA_PKT2_PSE_T3_iiT4_,(.L_x_713 - _ZN3cub18CUB_300001_SM_10006detail10radix_sort31DeviceRadixSortSingleTileKernelINS1_5radix10policy_hubIffyE10Policy1000ELNS0_9SortOrderE0EffyNS1_21identity_decomposer_tEEEvPKT1_PSA_PKT2_PSE_T3_iiT4_)
        .other          _ZN3cub18CUB_300001_SM_10006detail10radix_sort31DeviceRadixSortSingleTileKernelINS1_5radix10policy_hubIffyE10Policy1000ELNS0_9SortOrderE0EffyNS1_21identity_decomposer_tEEEvPKT1_PSA_PKT2_PSE_T3_iiT4_,@"STO_CUDA_ENTRY STV_DEFAULT"
_ZN3cub18CUB_300001_SM_10006detail10radix_sort31DeviceRadixSortSingleTileKernelINS1_5radix10policy_hubIffyE10Policy1000ELNS0_9SortOrderE0EffyNS1_21identity_decomposer_tEEEvPKT1_PSA_PKT2_PSE_T3_iiT4_:
.text._ZN3cub18CUB_300001_SM_10006detail10radix_sort31DeviceRadixSortSingleTileKernelINS1_5radix10policy_hubIffyE10Policy1000ELNS0_9SortOrderE0EffyNS1_21identity_decomposer_tEEEvPKT1_PSA_PKT2_PSE_T3_iiT4_:
[----:B------:R-:W-:Y:S01]  /*0000*/  LDC R1, c[0x0][0x37c] ;  /* 0x0000df00ff017b82 */ /* 0x000fe20000000800 */
[----:B------:R-:W0:Y:S01]  /*0010*/  S2R R0, SR_TID.X ;  /* 0x0000000000007919 */ /* 0x000e220000002100 */
[----:B------:R-:W1:Y:S01]  /*0020*/  LDCU UR4, c[0x0][0x3a0] ;  /* 0x00007400ff0477ac */ /* 0x000e620008000800 */
[----:B------:R-:W-:Y:S02]  /*0030*/  IMAD.MOV.U32 R35, RZ, RZ, 0x7fffffff ;  /* 0x7fffffffff237424 */ /* 0x000fe400078e00ff */
[----:B------:R-:W-:Y:S01]  /*0040*/  IMAD.MOV.U32 R36, RZ, RZ, 0x7fffffff ;  /* 0x7fffffffff247424 */ /* 0x000fe200078e00ff */
[----:B------:R-:W2:Y:S01]  /*0050*/  LDCU.64 UR8, c[0x0][0x358] ;  /* 0x00006b00ff0877ac */ /* 0x000ea20008000a00 */
[----:B------:R-:W-:Y:S02]  /*0060*/  IMAD.MOV.U32 R37, RZ, RZ, 0x7fffffff ;  /* 0x7fffffffff257424 */ /* 0x000fe400078e00ff */
[----:B------:R-:W-:Y:S02]  /*0070*/  IMAD.MOV.U32 R38, RZ, RZ, 0x7fffffff ;  /* 0x7fffffffff267424 */ /* 0x000fe400078e00ff */
[----:B------:R-:W-:-:S02]  /*0080*/  IMAD.MOV.U32 R39, RZ, RZ, 0x7fffffff ;  /* 0x7fffffffff277424 */ /* 0x000fc400078e00ff */
[----:B------:R-:W-:Y:S02]  /*0090*/  IMAD.MOV.U32 R29, RZ, RZ, 0x7fffffff ;  /* 0x7fffffffff1d7424 */ /* 0x000fe400078e00ff */
[----:B------:R-:W-:Y:S02]  /*00a0*/  IMAD.MOV.U32 R30, RZ, RZ, 0x7fffffff ;  /* 0x7fffffffff1e7424 */ /* 0x000fe400078e00ff */
[----:B------:R-:W-:Y:S02]  /*00b0*/  IMAD.MOV.U32 R31, RZ, RZ, 0x7fffffff ;  /* 0x7fffffffff1f7424 */ /* 0x000fe400078e00ff */
        /* <DEDUP_REMOVED lines=10> */
[----:B------:R-:W-:Y:S01]  /*0160*/  IMAD.MOV.U32 R49, RZ, RZ, 0x7fffffff ;  /* 0x7fffffffff317424 */ /* 0x000fe200078e00ff */
[----:B------:R-:W3:Y:S01]  /*0170*/  S2UR UR6, SR_CgaCtaId ;  /* 0x00000000000679c3 */ /* 0x000ee20000008800 */
[----:B0-----:R-:W-:Y:S01]  /*0180*/  IMAD R9, R0, 0x13, RZ ;  /* 0x0000001300097824 */ /* 0x001fe200078e02ff */
[----:B------:R-:W0:Y:S03]  /*0190*/  LDCU UR10, c[0x0][0x3ac] ;  /* 0x00007580ff0a77ac */ /* 0x000e260008000800 */
[C---:B------:R-:W-:Y:S01]  /*01a0*/  VIADD R4, R9.reuse, 0x1 ;  /* 0x0000000109047836 */ /* 0x040fe20000000000 */
[C---:B-1----:R-:W-:Y:S01]  /*01b0*/  ISETP.GE.AND P6, PT, R9.reuse, UR4, PT ;  /* 0x0000000409007c0c */ /* 0x042fe2000bfc6270 */
[----:B------:R-:W-:-:S02]  /*01c0*/  VIADD R5, R9, 0x2 ;  /* 0x0000000209057836 */ /* 0x000fc40000000000 */
[C---:B------:R-:W-:Y:S01]  /*01d0*/  VIADD R7, R9.reuse, 0x6 ;  /* 0x0000000609077836 */ /* 0x040fe20000000000 */
[----:B------:R-:W-:Y:S01]  /*01e0*/  ISETP.GE.AND P5, PT, R4, UR4, PT ;  /* 0x0000000404007c0c */ /* 0x000fe2000bfa6270 */
[----:B------:R-:W-:Y:S01]  /*01f0*/  VIADD R4, R9, 0x4 ;  /* 0x0000000409047836 */ /* 0x000fe20000000000 */
[----:B------:R-:W-:Y:S01]  /*0200*/  ISETP.GE.AND P4, PT, R5, UR4, PT ;  /* 0x0000000405007c0c */ /* 0x000fe2000bf86270 */
[----:B------:R-:W-:Y:S01]  /*0210*/  VIADD R5, R9, 0x5 ;  /* 0x0000000509057836 */ /* 0x000fe20000000000 */
[----:B------:R-:W-:Y:S01]  /*0220*/  ISETP.GE.AND P0, PT, R7, UR4, PT ;  /* 0x0000000407007c0c */ /* 0x000fe2000bf06270 */
[C---:B------:R-:W-:Y:S01]  /*0230*/  VIADD R51, R9.reuse, 0x7 ;  /* 0x0000000709337836 */ /* 0x040fe20000000000 */
[----:B------:R-:W-:Y:S01]  /*0240*/  ISETP.GE.AND P2, PT, R4, UR4, PT ;  /* 0x0000000404007c0c */ /* 0x000fe2000bf46270 */
[----:B------:R-:W-:Y:S01]  /*0250*/  VIADD R52, R9, 0x8 ;  /* 0x0000000809347836 */ /* 0x000fe20000000000 */
[----:B------:R-:W-:Y:S01]  /*0260*/  ISETP.GE.AND P1, PT, R5, UR4, PT ;  /* 0x0000000405007c0c */ /* 0x000fe2000bf26270 */
[C---:B------:R-:W-:Y:S01]  /*0270*/  VIADD R53, R9.reuse, 0x9 ;  /* 0x0000000909357836 */ /* 0x040fe20000000000 */
[----:B------:R-:W1:Y:S01]  /*0280*/  LDC.64 R4, c[0x0][0x380] ;  /* 0x0000e000ff047b82 */ /* 0x000e620000000a00 */
[----:B------:R-:W-:Y:S01]  /*0290*/  P2R R50, PR, RZ, 0x1 ;  /* 0x00000001ff327803 */ /* 0x000fe20000000000 */
[C---:B------:R-:W-:Y:S01]  /*02a0*/  VIADD R54, R9.reuse, 0xa ;  /* 0x0000000a09367836 */ /* 0x040fe20000000000 */
[----:B------:R-:W-:Y:S01]  /*02b0*/  P2R R45, PR, RZ, 0x4 ;  /* 0x00000004ff2d7803 */ /* 0x000fe20000000000 */
[C---:B------:R-:W-:Y:S01]  /*02c0*/  VIADD R6, R9.reuse, 0x3 ;  /* 0x0000000309067836 */ /* 0x040fe20000000000 */
[----:B------:R-:W-:Y:S01]  /*02d0*/  P2R R47, PR, RZ, 0x2 ;  /* 0x00000002ff2f7803 */ /* 0x000fe20000000000 */
[C---:B------:R-:W-:Y:S01]  /*02e0*/  VIADD R55, R9.reuse, 0xb ;  /* 0x0000000b09377836 */ /* 0x040fe20000000000 */
[----:B------:R-:W-:Y:S01]  /*02f0*/  P2R R8, PR, RZ, 0x20 ;  /* 0x00000020ff087803 */ /* 0x000fe20000000000 */
[C---:B------:R-:W-:Y:S01]  /*0300*/  VIADD R56, R9.reuse, 0xc ;  /* 0x0000000c09387836 */ /* 0x040fe20000000000 */
[----:B------:R-:W-:Y:S01]  /*0310*/  ISETP.GE.AND P3, PT, R6, UR4, PT ;  /* 0x0000000406007c0c */ /* 0x000fe2000bf66270 */
[C---:B------:R-:W-:Y:S01]  /*0320*/  VIADD R57, R9.reuse, 0xd ;  /* 0x0000000d09397836 */ /* 0x040fe20000000000 */
[----:B------:R-:W-:Y:S01]  /*0330*/  P2R R10, PR, RZ, 0x10 ;  /* 0x00000010ff0a7803 */ /* 0x000fe20000000000 */
[C---:B------:R-:W-:Y:S01]  /*0340*/  VIADD R58, R9.reuse, 0xe ;  /* 0x0000000e093a7836 */ /* 0x040fe20000000000 */
[----:B------:R-:W-:Y:S01]  /*0350*/  P2R R11, PR, RZ, 0x8 ;  /* 0x00000008ff0b7803 */ /* 0x000fe20000000000 */
[C---:B------:R-:W-:Y:S01]  /*0360*/  VIADD R59, R9.reuse, 0xf ;  /* 0x0000000f093b7836 */ /* 0x040fe20000000000 */
[----:B------:R-:W4:Y:S01]  /*0370*/  LDC.64 R6, c[0x0][0x390] ;  /* 0x0000e400ff067b82 */ /* 0x000f220000000a00 */
[----:B------:R-:W-:-:S02]  /*0380*/  VIADD R60, R9, 0x10 ;  /* 0x00000010093c7836 */ /* 0x000fc40000000000 */
[C---:B------:R-:W-:Y:S02]  /*0390*/  VIADD R61, R9.reuse, 0x11 ;  /* 0x00000011093d7836 */ /* 0x040fe40000000000 */
[C---:B------:R-:W-:Y:S02]  /*03a0*/  VIADD R62, R9.reuse, 0x12 ;  /* 0x00000012093e7836 */ /* 0x040fe40000000000 */
[----:B-1----:R-:W-:-:S05]  /*03b0*/  IMAD.WIDE.U32 R4, R9, 0x4, R4 ;  /* 0x0000000409047825 */ /* 0x002fca00078e0004 */
[----:B--2---:R-:W2:Y:S01]  /*03c0*/  @!P0 LDG.E R35, desc[UR8][R4.64+0x18] ;  /* 0x0000180804238981 */ /* 0x004ea2000c1e1900 */
[----:B------:R-:W-:-:S03]  /*03d0*/  ISETP.GE.AND P0, PT, R51, UR4, PT ;  /* 0x0000000433007c0c */ /* 0x000fc6000bf06270 */
[----:B------:R-:W3:Y:S01]  /*03e0*/  @!P6 LDG.E R29, desc[UR8][R4.64] ;  /* 0x00000008041de981 */ /* 0x000ee2000c1e1900 */
[----:B------:R-:W-:-:S03]  /*03f0*/  P2R R51, PR, RZ, 0x1 ;  /* 0x00000001ff337803 */ /* 0x000fc60000000000 */
[----:B------:R-:W2:Y:S01]  /*0400*/  @!P5 LDG.E R30, desc[UR8][R4.64+0x4] ;  /* 0x00000408041ed981 */ /* 0x000ea2000c1e1900 */
[----:B----4-:R-:W-:-:S03]  /*0410*/  IMAD.WIDE.U32 R6, R9, 0x4, R6 ;  /* 0x0000000409067825 */ /* 0x010fc600078e0006 */
[----:B------:R-:W4:Y:S04]  /*0420*/  @!P4 LDG.E R31, desc[UR8][R4.64+0x8] ;  /* 0x00000808041fc981 */ /* 0x000f28000c1e1900 */
[----:B------:R-:W4:Y:S01]  /*0430*/  @!P0 LDG.E R36, desc[UR8][R4.64+0x1c] ;  /* 0x00001c0804248981 */ /* 0x000f22000c1e1900 */
[----:B------:R-:W-:-:S03]  /*0440*/  ISETP.GE.AND P0, PT, R52, UR4, PT ;  /* 0x0000000434007c0c */ /* 0x000fc6000bf06270 */
[----:B------:R-:W4:Y:S01]  /*0450*/  @!P3 LDG.E R32, desc[UR8][R4.64+0xc] ;  /* 0x00000c080420b981 */ /* 0x000f22000c1e1900 */
[----:B------:R-:W-:-:S03]  /*0460*/  P2R R52, PR, RZ, 0x1 ;  /* 0x00000001ff347803 */ /* 0x000fc60000000000 */
[----:B------:R-:W4:Y:S04]  /*0470*/  @!P2 LDG.E R33, desc[UR8][R4.64+0x10] ;  /* 0x000010080421a981 */ /* 0x000f28000c1e1900 */
[----:B------:R-:W4:Y:S04]  /*0480*/  @!P1 LDG.E R34, desc[UR8][R4.64+0x14] ;  /* 0x0000140804229981 */ /* 0x000f28000c1e1900 */
[----:B------:R-:W4:Y:S01]  /*0490*/  @!P0 LDG.E R37, desc[UR8][R4.64+0x20] ;  /* 0x0000200804258981 */ /* 0x000f22000c1e1900 */
[----:B------:R-:W-:-:S04]  /*04a0*/  ISETP.GE.AND P0, PT, R53, UR4, PT ;  /* 0x0000000435007c0c */ /* 0x000fc8000bf06270 */
[----:B------:R-:W-:-:S09]  /*04b0*/  P2R R53, PR, RZ, 0x1 ;  /* 0x00000001ff357803 */ /* 0x000fd20000000000 */
[----:B------:R-:W4:Y:S01]  /*04c0*/  @!P0 LDG.E R38, desc[UR8][R4.64+0x24] ;  /* 0x0000240804268981 */ /* 0x000f22000c1e1900 */
[----:B------:R-:W-:-:S04]  /*04d0*/  ISETP.GE.AND P0, PT, R54, UR4, PT ;  /* 0x0000000436007c0c */ /* 0x000fc8000bf06270 */
[----:B------:R-:W-:-:S09]  /*04e0*/  P2R R54, PR, RZ, 0x1 ;  /* 0x00000001ff367803 */ /* 0x000fd20000000000 */
[----:B------:R-:W4:Y:S01]  /*04f0*/  @!P0 LDG.E R39, desc[UR8][R4.64+0x28] ;  /* 0x0000280804278981 */ /* 0x000f22000c1e1900 */
[----:B------:R-:W-:Y:S02]  /*0500*/  ISETP.GE.AND P0, PT, R55, UR4, PT ;  /* 0x0000000437007c0c */ /* 0x000fe4000bf06270 */
[----:B------:R-:W-:Y:S02]  /*0510*/  ISETP.GE.AND P1, PT, R57, UR4, PT ;  /* 0x0000000439007c0c */ /* 0x000fe4000bf26270 */
[----:B------:R-:W-:Y:S02]  /*0520*/  P2R R55, PR, RZ, 0x1 ;  /* 0x00000001ff377803 */ /* 0x000fe40000000000 */
[----:B------:R-:W-:Y:S02]  /*0530*/  ISETP.GE.AND P2, PT, R58, UR4, PT ;  /* 0x000000043a007c0c */ /* 0x000fe4000bf46270 */
[----:B------:R-:W-:-:S05]  /*0540*/  ISETP.GE.AND P3, PT, R59, UR4, PT ;  /* 0x000000043b007c0c */ /* 0x000fca000bf66270 */
[----:B------:R-:W4:Y:S01]  /*0550*/  @!P0 LDG.E R40, desc[UR8][R4.64+0x2c] ;  /* 0x00002c0804288981 */ /* 0x000f22000c1e1900 */
[----:B------:R-:W-:Y:S02]  /*0560*/  ISETP.GE.AND P0, PT, R56, UR4, PT ;  /* 0x0000000438007c0c */ /* 0x000fe4000bf06270 */
[----:B------:R-:W-:Y:S01]  /*0570*/  ISETP.GE.AND P4, PT, R60, UR4, PT ;  /* 0x000000043c007c0c */ /* 0x000fe2000bf86270 */
[----:B------:R-:W4:Y:S01]  /*0580*/  @!P1 LDG.E R42, desc[UR8][R4.64+0x34] ;  /* 0x00003408042a9981 */ /* 0x000f22000c1e1900 */
[----:B------:R-:W-:Y:S02]  /*0590*/  ISETP.GE.AND P5, PT, R61, UR4, PT ;  /* 0x000000043d007c0c */ /* 0x000fe4000bfa6270 */
[----:B------:R-:W-:Y:S01]  /*05a0*/  ISETP.GE.AND P6, PT, R62, UR4, PT ;  /* 0x000000043e007c0c */ /* 0x000fe2000bfc6270 */
[----:B------:R-:W4:Y:S04]  /*05b0*/  @!P2 LDG.E R43, desc[UR8][R4.64+0x38] ;  /* 0x00003808042ba981 */ /* 0x000f28000c1e1900 */
[----:B------:R-:W4:Y:S04]  /*05c0*/  @!P3 LDG.E R44, desc[UR8][R4.64+0x3c] ;  /* 0x00003c08042cb981 */ /* 0x000f28000c1e1900 */
[----:B------:R-:W4:Y:S04]  /*05d0*/  @!P0 LDG.E R41, desc[UR8][R4.64+0x30] ;  /* 0x0000300804298981 */ /* 0x000f28000c1e1900 */
[----:B------:R-:W4:Y:S04]  /*05e0*/  @!P4 LDG.E R46, desc[UR8][R4.64+0x40] ;  /* 0x00004008042ec981 */ /* 0x000f28000c1e1900 */
[----:B------:R-:W4:Y:S04]  /*05f0*/  @!P5 LDG.E R48, desc[UR8][R4.64+0x44] ;  /* 0x000044080430d981 */ /* 0x000f28000c1e1900 */
[----:B------:R1:W4:Y:S01]  /*0600*/  @!P6 LDG.E R49, desc[UR8][R4.64+0x48] ;  /* 0x000048080431e981 */ /* 0x000322000c1e1900 */
[----:B------:R-:W-:Y:S01]  /*0610*/  P2R R56, PR, RZ, 0x1 ;  /* 0x00000001ff387803 */ /* 0x000fe20000000000 */
[----:B------:R-:W-:Y:S01]  /*0620*/  BAR.SYNC.DEFER_BLOCKING 0x0 ;  /* 0x0000000000007b1d */ /* 0x000fe20000010000 */
[----:B------:R-:W-:-:S04]  /*0630*/  ISETP.NE.AND P0, PT, R55, RZ, PT ;  /* 0x000000ff3700720c */ /* 0x000fc80003f05270 */
[----:B------:R-:W-:Y:S02]  /*0640*/  P2R R55, PR, RZ, 0x1 ;  /* 0x00000001ff377803 */ /* 0x000fe40000000000 */
[----:B------:R-:W-:-:S04]  /*0650*/  ISETP.NE.AND P0, PT, R54, RZ, PT ;  /* 0x000000ff3600720c */ /* 0x000fc80003f05270 */
[----:B------:R-:W-:Y:S02]  /*0660*/  P2R R54, PR, RZ, 0x1 ;  /* 0x00000001ff367803 */ /* 0x000fe40000000000 */
[----:B------:R-:W-:-:S04]  /*0670*/  ISETP.NE.AND P0, PT, R53, RZ, PT ;  /* 0x000000ff3500720c */ /* 0x000fc80003f05270 */
[----:B------:R-:W-:Y:S02]  /*0680*/  P2R R53, PR, RZ, 0x1 ;  /* 0x00000001ff357803 */ /* 0x000fe40000000000 */
[----:B------:R-:W-:-:S04]  /*0690*/  ISETP.NE.AND P0, PT, R52, RZ, PT ;  /* 0x000000ff3400720c */ /* 0x000fc80003f05270 */
[----:B------:R-:W-:Y:S01]  /*06a0*/  P2R R52, PR, RZ, 0x1 ;  /* 0x00000001ff347803 */ /* 0x000fe20000000000 */
[----:B------:R-:W5:Y:S01]  /*06b0*/  @!P1 LDG.E R23, desc[UR8][R6.64+0x34] ;  /* 0x0000340806179981 */ /* 0x000f62000c1e1900 */
[----:B------:R-:W-:-:S03]  /*06c0*/  ISETP.NE.AND P0, PT, R51, RZ, PT ;  /* 0x000000ff3300720c */ /* 0x000fc60003f05270 */
[----:B------:R-:W5:Y:S01]  /*06d0*/  @!P2 LDG.E R24, desc[UR8][R6.64+0x38] ;  /* 0x000038080618a981 */ /* 0x000f62000c1e1900 */
[----:B------:R-:W-:Y:S02]  /*06e0*/  P2R R51, PR, RZ, 0x1 ;  /* 0x00000001ff337803 */ /* 0x000fe40000000000 */
[----:B------:R-:W-:Y:S01]  /*06f0*/  ISETP.NE.AND P0, PT, R50, RZ, PT ;  /* 0x000000ff3200720c */ /* 0x000fe20003f05270 */
[----:B------:R-:W5:Y:S03]  /*0700*/  @!P3 LDG.E R25, desc[UR8][R6.64+0x3c] ;  /* 0x00003c080619b981 */ /* 0x000f66000c1e1900 */
[----:B------:R-:W-:Y:S01]  /*0710*/  P2R R50, PR, RZ, 0x1 ;  /* 0x00000001ff327803 */ /* 0x000fe20000000000 */
[----:B------:R-:W5:Y:S01]  /*0720*/  @!P4 LDG.E R26, desc[UR8][R6.64+0x40] ;  /* 0x00004008061ac981 */ /* 0x000f62000c1e1900 */
[----:B------:R-:W-:-:S03]  /*0730*/  ISETP.NE.AND P0, PT, R47, RZ, PT ;  /* 0x000000ff2f00720c */ /* 0x000fc60003f05270 */
[----:B------:R-:W5:Y:S01]  /*0740*/  @!P5 LDG.E R27, desc[UR8][R6.64+0x44] ;  /* 0x00004408061bd981 */ /* 0x000f62000c1e1900 */
[----:B------:R-:W-:Y:S02]  /*0750*/  P2R R47, PR, RZ, 0x1 ;  /* 0x00000001ff2f7803 */ /* 0x000fe40000000000 */
[----:B------:R-:W-:Y:S01]  /*0760*/  ISETP.NE.AND P0, PT, R45, RZ, PT ;  /* 0x000000ff2d00720c */ /* 0x000fe20003f05270 */
[----:B------:R-:W5:Y:S03]  /*0770*/  @!P6 LDG.E R28, desc[UR8][R6.64+0x48] ;  /* 0x00004808061ce981 */ /* 0x000f66000c1e1900 */
[----:B------:R-:W-:Y:S02]  /*0780*/  P2R R45, PR, RZ, 0x1 ;  /* 0x00000001ff2d7803 */ /* 0x000fe40000000000 */
[----:B------:R-:W-:-:S04]  /*0790*/  ISETP.NE.AND P0, PT, R11, RZ, PT ;  /* 0x000000ff0b00720c */ /* 0x000fc80003f05270 */
[----:B------:R-:W-:Y:S02]  /*07a0*/  P2R R11, PR, RZ, 0x1 ;  /* 0x00000001ff0b7803 */ /* 0x000fe40000000000 */
[----:B------:R-:W-:-:S04]  /*07b0*/  ISETP.NE.AND P0, PT, R10, RZ, PT ;  /* 0x000000ff0a00720c */ /* 0x000fc80003f05270 */
[----:B------:R-:W-:Y:S02]  /*07c0*/  P2R R10, PR, RZ, 0x1 ;  /* 0x00000001ff0a7803 */ /* 0x000fe40000000000 */
[----:B------:R-:W-:-:S04]  /*07d0*/  ISETP.NE.AND P0, PT, R8, RZ, PT ;  /* 0x000000ff0800720c */ /* 0x000fc80003f05270 */
[----:B------:R-:W-:Y:S02]  /*07e0*/  P2R R8, PR, RZ, 0x1 ;  /* 0x00000001ff087803 */ /* 0x000fe40000000000 */
[----:B------:R-:W-:Y:S01]  /*07f0*/  ISETP.GE.AND P0, PT, R9, UR4, PT ;  /* 0x0000000409007c0c */ /* 0x000fe2000bf06270 */
[----:B------:R-:W0:-:S12]  /*0800*/  LDCU.64 UR4, c[0x0][0x3a8] ;  /* 0x00007500ff0477ac */ /* 0x000e180008000a00 */
[----:B------:R-:W5:Y:S01]  /*0810*/  @!P0 LDG.E R2, desc[UR8][R6.64] ;  /* 0x0000000806028981 */ /* 0x000f62000c1e1900 */
[----:B------:R-:W-:-:S13]  /*0820*/  ISETP.NE.AND P0, PT, R8, RZ, PT ;  /* 0x000000ff0800720c */ /* 0x000fda0003f05270 */
        /* <DEDUP_REMOVED lines=21> */
[----:B------:R-:W-:Y:S01]  /*0980*/  ISETP.NE.AND P0, PT, R56, RZ, PT ;  /* 0x000000ff3800720c */ /* 0x000fe20003f05270 */
[----:B------:R-:W-:Y:S01]  /*0990*/  IMAD.MOV.U32 R8, RZ, RZ, -0x1 ;  /* 0xffffffffff087424 */ /* 0x000fe200078e00ff */
[----:B--2---:R-:W-:-:S04]  /*09a0*/  ISETP.GT.AND P1, PT, R30, -0x1, PT ;  /* 0xffffffff1e00780c */ /* 0x004fc80003f24270 */
[----:B-1----:R-:W-:-:S07]  /*09b0*/  SEL R5, R8, 0x80000000, !P1 ;  /* 0x8000000008057807 */ /* 0x002fce0004800000 */
[----:B------:R1:W5:Y:S01]  /*09c0*/  @!P0 LDG.E R22, desc[UR8][R6.64+0x30] ;  /* 0x0000300806168981 */ /* 0x000362000c1e1900 */
[----:B---3--:R-:W-:Y:S02]  /*09d0*/  ISETP.GT.AND P0, PT, R29, -0x1, PT ;  /* 0xffffffff1d00780c */ /* 0x008fe40003f04270 */
[----:B----4-:R-:W-:Y:S02]  /*09e0*/  ISETP.GT.AND P1, PT, R32, -0x1, PT ;  /* 0xffffffff2000780c */ /* 0x010fe40003f24270 */
[----:B------:R-:W-:Y:S02]  /*09f0*/  SEL R4, R8, 0x80000000, !P0 ;  /* 0x8000000008047807 */ /* 0x000fe40004000000 */
[----:B------:R-:W-:Y:S02]  /*0a00*/  ISETP.GT.AND P0, PT, R31, -0x1, PT ;  /* 0xffffffff1f00780c */ /* 0x000fe40003f04270 */
[----:B------:R-:W-:Y:S02]  /*0a10*/  LOP3.LUT R29, R4, R29, RZ, 0x3c, !PT ;  /* 0x0000001d041d7212 */ /* 0x000fe400078e3cff */
[----:B------:R-:W-:-:S02]  /*0a20*/  LOP3.LUT R30, R5, R30, RZ, 0x3c, !PT ;  /* 0x0000001e051e7212 */ /* 0x000fc400078e3cff */
[C---:B------:R-:W-:Y:S02]  /*0a30*/  SEL R4, R8.reuse, 0x80000000, !P0 ;  /* 0x8000000008047807 */ /* 0x040fe40004000000 */
[----:B------:R-:W-:Y:S02]  /*0a40*/  SEL R5, R8, 0x80000000, !P1 ;  /* 0x8000000008057807 */ /* 0x000fe40004800000 */
[----:B------:R-:W-:Y:S02]  /*0a50*/  ISETP.GT.AND P2, PT, R33, -0x1, PT ;  /* 0xffffffff2100780c */ /* 0x000fe40003f44270 */
[----:B------:R-:W-:Y:S02]  /*0a60*/  ISETP.GT.AND P3, PT, R34, -0x1, PT ;  /* 0xffffffff2200780c */ /* 0x000fe40003f64270 */
[----:B------:R-:W-:Y:S02]  /*0a70*/  ISETP.GT.AND P0, PT, R35, -0x1, PT ;  /* 0xffffffff2300780c */ /* 0x000fe40003f04270 */
[----:B------:R-:W-:-:S02]  /*0a80*/  ISETP.GT.AND P1, PT, R36, -0x1, PT ;  /* 0xffffffff2400780c */ /* 0x000fc40003f24270 */
[----:B------:R-:W-:Y:S02]  /*0a90*/  LOP3.LUT R31, R4, R31, RZ, 0x3c, !PT ;  /* 0x0000001f041f7212 */ /* 0x000fe400078e3cff */
[----:B------:R-:W-:Y:S01]  /*0aa0*/  LOP3.LUT R32, R5, R32, RZ, 0x3c, !PT ;  /* 0x0000002005207212 */ /* 0x000fe200078e3cff */
[----:B0-----:R-:W-:Y:S01]  /*0ab0*/  UIADD3 UR7, UPT, UPT, UR4, 0x6, URZ ;  /* 0x0000000604077890 */ /* 0x001fe2000fffe0ff */
[C---:B-1----:R-:W-:Y:S01]  /*0ac0*/  SEL R6, R8.reuse, 0x80000000, !P2 ;  /* 0x8000000008067807 */ /* 0x042fe20005000000 */
[----:B------:R-:W-:Y:S01]  /*0ad0*/  UIADD3 UR5, UPT, UPT, -UR4, UR5, URZ ;  /* 0x0000000504057290 */ /* 0x000fe2000fffe1ff */
[C---:B------:R-:W-:Y:S02]  /*0ae0*/  SEL R7, R8.reuse, 0x80000000, !P3 ;  /* 0x8000000008077807 */ /* 0x040fe40005800000 */
[C---:B------:R-:W-:Y:S02]  /*0af0*/  SEL R4, R8.reuse, 0x80000000, !P0 ;  /* 0x8000000008047807 */ /* 0x040fe40004000000 */
[----:B------:R-:W-:Y:S01]  /*0b00*/  SEL R5, R8, 0x80000000, !P1 ;  /* 0x8000000008057807 */ /* 0x000fe20004800000 */
[----:B------:R-:W-:Y:S01]  /*0b10*/  UMOV UR4, 0x400 ;  /* 0x0000040000047882 */ /* 0x000fe20000000000 */
[----:B------:R-:W-:-:S02]  /*0b20*/  ISETP.GT.AND P2, PT, R37, -0x1, PT ;  /* 0xffffffff2500780c */ /* 0x000fc40003f44270 */
[----:B------:R-:W-:Y:S02]  /*0b30*/  ISETP.GT.AND P3, PT, R38, -0x1, PT ;  /* 0xffffffff2600780c */ /* 0x000fe40003f64270 */
[----:B------:R-:W-:Y:S01]  /*0b40*/  ISETP.GT.AND P0, PT, R39, -0x1, PT ;  /* 0xffffffff2700780c */ /* 0x000fe20003f04270 */
[----:B------:R-:W-:Y:S01]  /*0b50*/  BAR.SYNC.DEFER_BLOCKING 0x0 ;  /* 0x0000000000007b1d */ /* 0x000fe20000010000 */
[----:B------:R-:W-:Y:S01]  /*0b60*/  ISETP.GT.AND P1, PT, R40, -0x1, PT ;  /* 0xffffffff2800780c */ /* 0x000fe20003f24270 */
[----:B------:R-:W-:Y:S01]  /*0b70*/  ULEA UR4, UR6, UR4, 0x18 ;  /* 0x0000000406047291 */ /* 0x000fe2000f8ec0ff */
[----:B------:R-:W-:Y:S02]  /*0b80*/  LOP3.LUT R33, R6, R33, RZ, 0x3c, !PT ;  /* 0x0000002106217212 */ /* 0x000fe400078e3cff */
[----:B------:R-:W-:Y:S02]  /*0b90*/  LOP3.LUT R34, R7, R34, RZ, 0x3c, !PT ;  /* 0x0000002207227212 */ /* 0x000fe400078e3cff */
[----:B------:R-:W-:-:S02]  /*0ba0*/  LOP3.LUT R35, R4, R35, RZ, 0x3c, !PT ;  /* 0x0000002304237212 */ /* 0x000fc400078e3cff */
[----:B------:R-:W-:Y:S02]  /*0bb0*/  LOP3.LUT R36, R5, R36, RZ, 0x3c, !PT ;  /* 0x0000002405247212 */ /* 0x000fe400078e3cff */
[C---:B------:R-:W-:Y:S02]  /*0bc0*/  SEL R6, R8.reuse, 0x80000000, !P2 ;  /* 0x8000000008067807 */ /* 0x040fe40005000000 */
[C---:B------:R-:W-:Y:S02]  /*0bd0*/  SEL R7, R8.reuse, 0x80000000, !P3 ;  /* 0x8000000008077807 */ /* 0x040fe40005800000 */
[C---:B------:R-:W-:Y:S02]  /*0be0*/  SEL R4, R8.reuse, 0x80000000, !P0 ;  /* 0x8000000008047807 */ /* 0x040fe40004000000 */
[----:B------:R-:W-:Y:S02]  /*0bf0*/  SEL R5, R8, 0x80000000, !P1 ;  /* 0x8000000008057807 */ /* 0x000fe40004800000 */
[----:B------:R-:W-:-:S02]  /*0c00*/  ISETP.GT.AND P2, PT, R41, -0x1, PT ;  /* 0xffffffff2900780c */ /* 0x000fc40003f44270 */
[----:B------:R-:W-:Y:S02]  /*0c10*/  ISETP.GT.AND P3, PT, R42, -0x1, PT ;  /* 0xffffffff2a00780c */ /* 0x000fe40003f64270 */
[----:B------:R-:W-:Y:S02]  /*0c20*/  ISETP.GT.AND P0, PT, R43, -0x1, PT ;  /* 0xffffffff2b00780c */ /* 0x000fe40003f04270 */
[----:B------:R-:W-:Y:S02]  /*0c30*/  ISETP.GT.AND P1, PT, R44, -0x1, PT ;  /* 0xffffffff2c00780c */ /* 0x000fe40003f24270 */
        /* <DEDUP_REMOVED lines=8> */
[----:B------:R-:W-:-:S02]  /*0cc0*/  LEA R45, R0, UR4, 0x2 ;  /* 0x00000004002d7c11 */ /* 0x000fc4000f8e10ff */
[----:B------:R-:W-:Y:S02]  /*0cd0*/  ISETP.GT.AND P0, PT, R46, -0x1, PT ;  /* 0xffffffff2e00780c */ /* 0x000fe40003f04270 */
[----:B------:R-:W-:Y:S02]  /*0ce0*/  ISETP.GT.AND P1, PT, R48, -0x1, PT ;  /* 0xffffffff3000780c */ /* 0x000fe40003f24270 */
[----:B------:R-:W-:Y:S01]  /*0cf0*/  ISETP.GT.AND P2, PT, R49, -0x1, PT ;  /* 0xffffffff3100780c */ /* 0x000fe20003f44270 */
[----:B------:R-:W-:Y:S01]  /*0d00*/  IMAD R47, R0, 0x80, R45 ;  /* 0x00000080002f7824 */ /* 0x000fe200078e022d */
[----:B------:R-:W-:Y:S02]  /*0d10*/  LOP3.LUT R42, R7, R42, RZ, 0x3c, !PT ;  /* 0x0000002a072a7212 */ /* 0x000fe400078e3cff */
[----:B------:R-:W-:Y:S02]  /*0d20*/  LOP3.LUT R43, R4, R43, RZ, 0x3c, !PT ;  /* 0x0000002b042b7212 */ /* 0x000fe400078e3cff */
[----:B------:R-:W-:-:S02]  /*0d30*/  LOP3.LUT R44, R5, R44, RZ, 0x3c, !PT ;  /* 0x0000002c052c7212 */ /* 0x000fc400078e3cff */
[----:B------:R-:W-:Y:S02]  /*0d40*/  SHF.R.U32.HI R123, RZ, 0x5, R0 ;  /* 0x00000005ff7b7819 */ /* 0x000fe40000011600 */
[C---:B------:R-:W-:Y:S02]  /*0d50*/  SEL R5, R8.reuse, 0x80000000, !P0 ;  /* 0x8000000008057807 */ /* 0x040fe40004000000 */
[C---:B------:R-:W-:Y:S02]  /*0d60*/  SEL R7, R8.reuse, 0x80000000, !P1 ;  /* 0x8000000008077807 */ /* 0x040fe40004800000 */
[----:B------:R-:W-:Y:S01]  /*0d70*/  SEL R4, R8, 0x80000000, !P2 ;  /* 0x8000000008047807 */ /* 0x000fe20005000000 */
[----:B------:R-:W-:Y:S01]  /*0d80*/  IMAD R51, R0, -0x38, R47 ;  /* 0xffffffc800337824 */ /* 0x000fe200078e022f */
[----:B------:R-:W-:Y:S02]  /*0d90*/  LOP3.LUT R41, R6, R41, RZ, 0x3c, !PT ;  /* 0x0000002906297212 */ /* 0x000fe400078e3cff */
[----:B------:R-:W-:-:S02]  /*0da0*/  LOP3.LUT R46, R5, R46, RZ, 0x3c, !PT ;  /* 0x0000002e052e7212 */ /* 0x000fc400078e3cff */
[----:B------:R-:W-:Y:S02]  /*0db0*/  LOP3.LUT R48, R7, R48, RZ, 0x3c, !PT ;  /* 0x0000003007307212 */ /* 0x000fe400078e3cff */
[----:B------:R-:W-:Y:S02]  /*0dc0*/  LOP3.LUT R49, R4, R49, RZ, 0x3c, !PT ;  /* 0x0000003104317212 */ /* 0x000fe400078e3cff */
[----:B------:R-:W-:-:S07]  /*0dd0*/  LEA R50, R123, UR4, 0x2 ;  /* 0x000000047b327c11 */ /* 0x000fce000f8e10ff */
.L_x_222:
[----:B------:R-:W-:Y:S01]  /*0de0*/  UISETP.LT.AND UP0, UPT, UR5, 0x6, UPT ;  /* 0x000000060500788c */ /* 0x000fe2000bf01270 */
[C---:B------:R-:W-:Y:S01]  /*0df0*/  ISETP.NE.AND P0, PT, R29.reuse, 0x7fffffff, PT ;  /* 0x7fffffff1d00780c */ /* 0x040fe20003f05270 */
[----:B------:R-:W-:Y:S01]  /*0e00*/  UIADD3 UR6, UPT, UPT, UR7, -0x6, URZ ;  /* 0xfffffffa07067890 */ /* 0x000fe2000fffe0ff */
[----:B------:R-:W-:Y:S01]  /*0e10*/  STS [R45], RZ ;  /* 0x000000ff2d007388 */ /* 0x000fe20000000800 */
[----:B------:R-:W-:Y:S01]  /*0e20*/  USEL UR4, UR5, 0x6, UP0 ;  /* 0x0000000605047887 */ /* 0x000fe20008000000 */
[----:B0-----:R-:W-:Y:S01]  /*0e30*/  SEL R4, R29, 0x80000000, P0 ;  /* 0x800000001d047807 */ /* 0x001fe20000000000 */
[----:B------:R-:W-:Y:S01]  /*0e40*/  UISETP.GE.AND UP0, UPT, UR7, UR10, UPT ;  /* 0x0000000a0700728c */ /* 0x000fe2000bf06270 */
[----:B------:R-:W-:Y:S01]  /*0e50*/  STS [R45+0x400], RZ ;  /* 0x000400ff2d007388 */ /* 0x000fe20000000800 */
[----:B------:R-:W-:Y:S01]  /*0e60*/  UBMSK UR4, URZ, UR4 ;  /* 0x00000004ff04729b */ /* 0x000fe20008000000 */
[----:B------:R-:W-:Y:S02]  /*0e70*/  SHF.R.U32.HI R4, RZ, UR6, R4 ;  /* 0x00000006ff047c19 */ /* 0x000fe40008011604 */
[----:B------:R-:W-:Y:S01]  /*0e80*/  STS [R45+0x800], RZ ;  /* 0x000800ff2d007388 */ /* 0x000fe20000000800 */
[----:B------:R-:W-:-:S02]  /*0e90*/  ISETP.NE.AND P0, PT, R30, 0x7fffffff, PT ;  /* 0x7fffffff1e00780c */ /* 0x000fc40003f05270 */
[----:B------:R-:W-:Y:S01]  /*0ea0*/  LOP3.LUT R4, R4, UR4, RZ, 0xc0, !PT ;  /* 0x0000000404047c12 */ /* 0x000fe2000f8ec0ff */
[----:B------:R-:W-:Y:S01]  /*0eb0*/  STS [R45+0xc00], RZ ;  /* 0x000c00ff2d007388 */ /* 0x000fe20000000800 */
[C---:B------:R-:W-:Y:S02]  /*0ec0*/  ISETP.NE.AND P2, PT, R123.reuse, 0x6, PT ;  /* 0x000000067b00780c */ /* 0x040fe40003f45270 */
[----:B------:R-:W-:Y:S01]  /*0ed0*/  ISETP.NE.AND P3, PT, R123, 0x7, PT ;  /* 0x000000077b00780c */ /* 0x000fe20003f65270 */
[----:B------:R-:W-:Y:S01]  /*0ee0*/  IMAD.SHL.U32 R5, R4, 0x400, RZ ;  /* 0x0000040004057824 */ /* 0x000fe200078e00ff */
[----:B------:R-:W-:Y:S01]  /*0ef0*/  SHF.R.U32.HI R4, RZ, 0x4, R4 ;  /* 0x00000004ff047819 */ /* 0x000fe20000011604 */
[----:B------:R-:W-:Y:S03]  /*0f00*/  STS [R45+0x1000], RZ ;  /* 0x001000ff2d007388 */ /* 0x000fe60000000800 */
[----:B------:R-:W-:Y:S01]  /*0f10*/  LOP3.LUT R54, R5, 0x7c00, RZ, 0xc0, !PT ;  /* 0x00007c0005367812 */ /* 0x000fe200078ec0ff */
[----:B------:R-:W-:Y:S01]  /*0f20*/  STS [R45+0x1400], RZ ;  /* 0x001400ff2d007388 */ /* 0x000fe20000000800 */
[----:B------:R-:W-:-:S03]  /*0f30*/  LOP3.LUT R4, R4, 0xffffffe, RZ, 0xc0, !PT ;  /* 0x0ffffffe04047812 */ /* 0x000fc600078ec0ff */
[----:B------:R-:W-:Y:S01]  /*0f40*/  STS [R45+0x1800], RZ ;  /* 0x001800ff2d007388 */ /* 0x000fe20000000800 */
[----:B------:R-:W-:Y:S02]  /*0f50*/  IADD3 R54, PT, PT, R4, R45, R54 ;  /* 0x0000002d04367210 */ /* 0x000fe40007ffe036 */
[----:B------:R-:W-:Y:S01]  /*0f60*/  SEL R4, R30, 0x80000000, P0 ;  /* 0x800000001e047807 */ /* 0x000fe20000000000 */
[----:B------:R-:W-:Y:S01]  /*0f70*/  STS [R45+0x1c00], RZ ;  /* 0x001c00ff2d007388 */ /* 0x000fe20000000800 */
[----:B------:R-:W-:Y:S02]  /*0f80*/  ISETP.NE.AND P0, PT, R31, 0x7fffffff, PT ;  /* 0x7fffffff1f00780c */ /* 0x000fe40003f05270 */
[----:B------:R-:W-:Y:S01]  /*0f90*/  SHF.R.U32.HI R4, RZ, UR6, R4 ;  /* 0x00000006ff047c19 */ /* 0x000fe20008011604 */
[----:B------:R-:W-:Y:S03]  /*0fa0*/  STS [R45+0x2000], RZ ;  /* 0x002000ff2d007388 */ /* 0x000fe60000000800 */
[----:B------:R-:W-:Y:S01]  /*0fb0*/  LOP3.LUT R4, R4, UR4, RZ, 0xc0, !PT ;  /* 0x0000000404047c12 */ /* 0x000fe2000f8ec0ff */
[----:B------:R-:W-:Y:S03]  /*0fc0*/  STS [R45+0x2400], RZ ;  /* 0x002400ff2d007388 */ /* 0x000fe60000000800 */
[----:B------:R-:W-:Y:S01]  /*0fd0*/  SHF.R.U32.HI R6, RZ, 0x4, R4 ;  /* 0x00000004ff067819 */ /* 0x000fe20000011604 */
[----:B------:R-:W-:Y:S01]  /*0fe0*/  STS [R45+0x2800], RZ ;  /* 0x002800ff2d007388 */ /* 0x000fe20000000800 */
[----:B------:R-:W-:-:S02]  /*0ff0*/  IMAD.SHL.U32 R5, R4, 0x400, RZ ;  /* 0x0000040004057824 */ /* 0x000fc400078e00ff */
[----:B------:R-:W-:Y:S01]  /*1000*/  LOP3.LUT R6, R6, 0xffffffe, RZ, 0xc0, !PT ;  /* 0x0ffffffe06067812 */ /* 0x000fe200078ec0ff */
[----:B------:R-:W-:Y:S02]  /*1010*/  STS [R45+0x2c00], RZ ;  /* 0x002c00ff2d007388 */ /* 0x000fe40000000800 */
[----:B------:R-:W-:Y:S02]  /*1020*/  LOP3.LUT R4, R5, 0x7c00, RZ, 0xc0, !PT ;  /* 0x00007c0005047812 */ /* 0x000fe400078ec0ff */
[----:B------:R-:W-:Y:S02]  /*1030*/  STS [R45+0x3000], RZ ;  /* 0x003000ff2d007388 */ /* 0x000fe40000000800 */
[----:B------:R-:W-:Y:S02]  /*1040*/  IADD3 R55, PT, PT, R6, R45, R4 ;  /* 0x0000002d06377210 */ /* 0x000fe40007ffe004 */
[----:B------:R-:W-:Y:S01]  /*1050*/  STS [R45+0x3400], RZ ;  /* 0x003400ff2d007388 */ /* 0x000fe20000000800 */
[----:B------:R-:W-:-:S02]  /*1060*/  SEL R4, R31, 0x80000000, P0 ;  /* 0x800000001f047807 */ /* 0x000fc40000000000 */
[----:B------:R-:W-:Y:S01]  /*1070*/  ISETP.NE.AND P0, PT, R32, 0x7fffffff, PT ;  /* 0x7fffffff2000780c */ /* 0x000fe20003f05270 */
[----:B------:R-:W-:Y:S01]  /*1080*/  STS [R45+0x3800], RZ ;  /* 0x003800ff2d007388 */ /* 0x000fe20000000800 */
[----:B------:R-:W-:-:S03]  /*1090*/  SHF.R.U32.HI R4, RZ, UR6, R4 ;  /* 0x00000006ff047c19 */ /* 0x000fc60008011604 */
[----:B------:R-:W-:Y:S01]  /*10a0*/  STS [R45+0x3c00], RZ ;  /* 0x003c00ff2d007388 */ /* 0x000fe20000000800 */
[----:B------:R-:W-:-:S03]  /*10b0*/  LOP3.LUT R4, R4, UR4, RZ, 0xc0, !PT ;  /* 0x0000000404047c12 */ /* 0x000fc6000f8ec0ff */
[----:B------:R-:W-:Y:S02]  /*10c0*/  STS [R45+0x4000], RZ ;  /* 0x004000ff2d007388 */ /* 0x000fe40000000800 */
[----:B------:R-:W-:Y:S01]  /*10d0*/  IMAD.SHL.U32 R6, R4, 0x400, RZ ;  /* 0x0000040004067824 */ /* 0x000fe200078e00ff */
[----:B------:R-:W-:Y:S01]  /*10e0*/  SHF.R.U32.HI R4, RZ, 0x4, R4 ;  /* 0x00000004ff047819 */ /* 0x000fe20000011604 */
[----:B------:R-:W-:Y:S03]  /*10f0*/  STS [R45+0x4400], RZ ;  /* 0x004400ff2d007388 */ /* 0x000fe60000000800 */
[----:B------:R-:W-:Y:S01]  /*1100*/  LOP3.LUT R6, R6, 0x7c00, RZ, 0xc0, !PT ;  /* 0x00007c0006067812 */ /* 0x000fe200078ec0ff */
[----:B------:R-:W-:Y:S01]  /*1110*/  STS [R45+0x4800], RZ ;  /* 0x004800ff2d007388 */ /* 0x000fe20000000800 */
[----:B------:R-:W-:-:S03]  /*1120*/  LOP3.LUT R57, R4, 0xffffffe, RZ, 0xc0, !PT ;  /* 0x0ffffffe04397812 */ /* 0x000fc600078ec0ff */
[----:B------:R-:W-:Y:S01]  /*1130*/  STS [R45+0x4c00], RZ ;  /* 0x004c00ff2d007388 */ /* 0x000fe20000000800 */
[----:B------:R-:W-:-:S03]  /*1140*/  IADD3 R57, PT, PT, R57, R45, R6 ;  /* 0x0000002d39397210 */ /* 0x000fc60007ffe006 */
[----:B------:R-:W-:Y:S04]  /*1150*/  STS [R45+0x5000], RZ ;  /* 0x005000ff2d007388 */ /* 0x000fe80000000800 */
        /* <DEDUP_REMOVED lines=12> */
[----:B------:R-:W0:Y:S01]  /*1220*/  LDS.U16 R52, [R54] ;  /* 0x0000000036347984 */ /* 0x000e220000000400 */
[----:B------:R-:W1:Y:S02]  /*1230*/  S2R R127, SR_LANEID ;  /* 0x00000000007f7919 */ /* 0x000e640000000000 */
[----:B-1----:R-:W-:Y:S01]  /*1240*/  ISETP.NE.AND P1, PT, R127, 0x1f, PT ;  /* 0x0000001f7f00780c */ /* 0x002fe20003f25270 */
[----:B0-----:R-:W-:-:S05]  /*1250*/  VIADD R5, R52, 0x1 ;  /* 0x0000000134057836 */ /* 0x001fca0000000000 */
[----:B------:R0:W-:Y:S04]  /*1260*/  STS.U16 [R54], R5 ;  /* 0x0000000536007388 */ /* 0x0001e80000000400 */
[----:B------:R-:W1:Y:S01]  /*1270*/  LDS.U16 R56, [R55] ;  /* 0x0000000037387984 */ /* 0x000e620000000400 */
[----:B0-----:R-:W-:Y:S02]  /*1280*/  SEL R5, R32, 0x80000000, P0 ;  /* 0x8000000020057807 */ /* 0x001fe40000000000 */
[----:B------:R-:W-:Y:S02]  /*1290*/  ISETP.NE.AND P0, PT, R33, 0x7fffffff, PT ;  /* 0x7fffffff2100780c */ /* 0x000fe40003f05270 */
[----:B------:R-:W-:-:S04]  /*12a0*/  SHF.R.U32.HI R5, RZ, UR6, R5 ;  /* 0x00000006ff057c19 */ /* 0x000fc80008011605 */
[----:B------:R-:W-:-:S05]  /*12b0*/  LOP3.LUT R5, R5, UR4, RZ, 0xc0, !PT ;  /* 0x0000000405057c12 */ /* 0x000fca000f8ec0ff */
[----:B------:R-:W-:Y:S01]  /*12c0*/  IMAD.SHL.U32 R6, R5, 0x400, RZ ;  /* 0x0000040005067824 */ /* 0x000fe200078e00ff */
[----:B------:R-:W-:-:S04]  /*12d0*/  SHF.R.U32.HI R5, RZ, 0x4, R5 ;  /* 0x00000004ff057819 */ /* 0x000fc80000011605 */
[----:B------:R-:W-:Y:S02]  /*12e0*/  LOP3.LUT R8, R6, 0x7c00, RZ, 0xc0, !PT ;  /* 0x00007c0006087812 */ /* 0x000fe400078ec0ff */
[----:B------:R-:W-:-:S04]  /*12f0*/  LOP3.LUT R5, R5, 0xffffffe, RZ, 0xc0, !PT ;  /* 0x0ffffffe05057812 */ /* 0x000fc800078ec0ff */
[----:B------:R-:W-:Y:S01]  /*1300*/  IADD3 R59, PT, PT, R5, R45, R8 ;  /* 0x0000002d053b7210 */ /* 0x000fe20007ffe008 */
[----:B-1----:R-:W-:-:S05]  /*1310*/  VIADD R4, R56, 0x1 ;  /* 0x0000000138047836 */ /* 0x002fca0000000000 */
        /* <DEDUP_REMOVED lines=9> */
[----:B------:R-:W-:Y:S02]  /*13b0*/  LOP3.LUT R61, R4, 0xffffffe, RZ, 0xc0, !PT ;  /* 0x0ffffffe043d7812 */ /* 0x000fe400078ec0ff */
[----:B------:R-:W-:Y:S02]  /*13c0*/  SEL R5, R34, 0x80000000, P0 ;  /* 0x8000000022057807 */ /* 0x000fe40000000000 */
[----:B------:R-:W-:Y:S02]  /*13d0*/  IADD3 R61, PT, PT, R61, R45, R8 ;  /* 0x0000002d3d3d7210 */ /* 0x000fe40007ffe008 */
[----:B------:R-:W-:Y:S02]  /*13e0*/  SHF.R.U32.HI R5, RZ, UR6, R5 ;  /* 0x00000006ff057c19 */ /* 0x000fe40008011605 */
[----:B------:R-:W-:-:S02]  /*13f0*/  ISETP.NE.AND P0, PT, R35, 0x7fffffff, PT ;  /* 0x7fffffff2300780c */ /* 0x000fc40003f05270 */
[----:B------:R-:W-:Y:S01]  /*1400*/  LOP3.LUT R5, R5, UR4, RZ, 0xc0, !PT ;  /* 0x0000000405057c12 */ /* 0x000fe2000f8ec0ff */
[----:B-1----:R-:W-:-:S05]  /*1410*/  VIADD R6, R58, 0x1 ;  /* 0x000000013a067836 */ /* 0x002fca0000000000 */
[----:B------:R0:W-:Y:S04]  /*1420*/  STS.U16 [R57], R6 ;  /* 0x0000000639007388 */ /* 0x0001e80000000400 */
[----:B------:R-:W1:Y:S01]  /*1430*/  LDS.U16 R60, [R59] ;  /* 0x000000003b3c7984 */ /* 0x000e620000000400 */
[----:B0-----:R-:W-:Y:S01]  /*1440*/  IMAD.SHL.U32 R6, R5, 0x400, RZ ;  /* 0x0000040005067824 */ /* 0x001fe200078e00ff */
        /* <DEDUP_REMOVED lines=151> */
[----:B0-----:R-:W-:-:S04]  /*1dc0*/  SEL R4, R49, 0x80000000, P0 ;  /* 0x8000000031047807 */ /* 0x001fc80000000000 */
[----:B------:R-:W-:Y:S01]  /*1dd0*/  SHF.R.U32.HI R4, RZ, UR6, R4 ;  /* 0x00000006ff047c19 */ /* 0x000fe20008011604 */
[----:B------:R-:W0:Y:S03]  /*1de0*/  S2UR UR6, SR_CgaCtaId ;  /* 0x00000000000679c3 */ /* 0x000e260000008800 */
[----:B------:R-:W-:Y:S01]  /*1df0*/  LOP3.LUT R4, R4, UR4, RZ, 0xc0, !PT ;  /* 0x0000000404047c12 */ /* 0x000fe2000f8ec0ff */
[----:B------:R-:W-:-:S04]  /*1e00*/  UMOV UR4, 0x400 ;  /* 0x0000040000047882 */ /* 0x000fc80000000000 */
[----:B------:R-:W-:Y:S01]  /*1e10*/  IMAD.SHL.U32 R5, R4, 0x400, RZ ;  /* 0x0000040004057824 */ /* 0x000fe200078e00ff */
[----:B------:R-:W-:-:S04]  /*1e20*/  SHF.R.U32.HI R4, RZ, 0x4, R4 ;  /* 0x00000004ff047819 */ /* 0x000fc80000011604 */
[----:B------:R-:W-:Y:S02]  /*1e30*/  LOP3.LUT R8, R5, 0x7c00, RZ, 0xc0, !PT ;  /* 0x00007c0005087812 */ /* 0x000fe400078ec0ff */
[----:B------:R-:W-:-:S04]  /*1e40*/  LOP3.LUT R89, R4, 0xffffffe, RZ, 0xc0, !PT ;  /* 0x0ffffffe04597812 */ /* 0x000fc800078ec0ff */
[----:B------:R-:W-:Y:S01]  /*1e50*/  IADD3 R89, PT, PT, R89, R45, R8 ;  /* 0x0000002d59597210 */ /* 0x000fe20007ffe008 */
[----:B0-----:R-:W-:Y:S01]  /*1e60*/  ULEA UR4, UR6, UR4, 0x18 ;  /* 0x0000000406047291 */ /* 0x001fe2000f8ec0ff */
[----:B-1----:R-:W-:-:S05]  /*1e70*/  VIADD R6, R86, 0x1 ;  /* 0x0000000156067836 */ /* 0x002fca0000000000 */
[----:B------:R-:W-:Y:S04]  /*1e80*/  STS.U16 [R85], R6 ;  /* 0x0000000655007388 */ /* 0x000fe80000000400 */
[----:B------:R-:W0:Y:S02]  /*1e90*/  LDS.U16 R88, [R87] ;  /* 0x0000000057587984 */ /* 0x000e240000000400 */
[----:B0-----:R-:W-:-:S05]  /*1ea0*/  VIADD R4, R88, 0x1 ;  /* 0x0000000158047836 */ /* 0x001fca0000000000 */
[----:B------:R-:W-:Y:S04]  /*1eb0*/  STS.U16 [R87], R4 ;  /* 0x0000000457007388 */ /* 0x000fe80000000400 */
[----:B------:R-:W0:Y:S02]  /*1ec0*/  LDS.U16 R90, [R89] ;  /* 0x00000000595a7984 */ /* 0x000e240000000400 */
[----:B0-----:R-:W-:-:S05]  /*1ed0*/  VIADD R6, R90, 0x1 ;  /* 0x000000015a067836 */ /* 0x001fca0000000000 */
[----:B------:R-:W-:Y:S01]  /*1ee0*/  STS.U16 [R89], R6 ;  /* 0x0000000659007388 */ /* 0x000fe20000000400 */
[----:B------:R-:W-:Y:S06]  /*1ef0*/  BAR.SYNC.DEFER_BLOCKING 0x0 ;  /* 0x0000000000007b1d */ /* 0x000fec0000010000 */
[----:B------:R-:W-:Y:S04]  /*1f00*/  LDS R91, [R47] ;  /* 0x000000002f5b7984 */ /* 0x000fe80000000800 */
[----:B------:R-:W0:Y:S04]  /*1f10*/  LDS R92, [R47+0x4] ;  /* 0x000004002f5c7984 */ /* 0x000e280000000800 */
[----:B------:R-:W1:Y:S04]  /*1f20*/  LDS R93, [R47+0x8] ;  /* 0x000008002f5d7984 */ /* 0x000e680000000800 */
[----:B------:R-:W2:Y:S04]  /*1f30*/  LDS R94, [R47+0xc] ;  /* 0x00000c002f5e7984 */ /* 0x000ea80000000800 */
[----:B------:R-:W3:Y:S04]  /*1f40*/  LDS R95, [R47+0x10] ;  /* 0x000010002f5f7984 */ /* 0x000ee80000000800 */
[----:B------:R-:W4:Y:S04]  /*1f50*/  LDS R96, [R47+0x14] ;  /* 0x000014002f607984 */ /* 0x000f280000000800 */
[----:B------:R-:W4:Y:S04]  /*1f60*/  LDS R97, [R47+0x18] ;  /* 0x000018002f617984 */ /* 0x000f280000000800 */
[----:B------:R-:W4:Y:S04]  /*1f70*/  LDS R98, [R47+0x1c] ;  /* 0x00001c002f627984 */ /* 0x000f280000000800 */
[----:B------:R-:W4:Y:S04]  /*1f80*/  LDS R99, [R47+0x20] ;  /* 0x000020002f637984 */ /* 0x000f280000000800 */
[----:B------:R-:W4:Y:S04]  /*1f90*/  LDS R100, [R47+0x24] ;  /* 0x000024002f647984 */ /* 0x000f280000000800 */
[----:B------:R-:W4:Y:S04]  /*1fa0*/  LDS R101, [R47+0x28] ;  /* 0x000028002f657984 */ /* 0x000f280000000800 */
[----:B------:R-:W4:Y:S01]  /*1fb0*/  LDS R102, [R47+0x2c] ;  /* 0x00002c002f667984 */ /* 0x000f220000000800 */
[----:B0-----:R-:W-:-:S03]  /*1fc0*/  IMAD.IADD R92, R91, 0x1, R92 ;  /* 0x000000015b5c7824 */ /* 0x001fc600078e025c */
[----:B------:R-:W0:Y:S01]  /*1fd0*/  LDS R103, [R47+0x30] ;  /* 0x000030002f677984 */ /* 0x000e220000000800 */
[----:B-1----:R-:W-:-:S03]  /*1fe0*/  IMAD.IADD R93, R93, 0x1, R92 ;  /* 0x000000015d5d7824 */ /* 0x002fc600078e025c */
[----:B------:R-:W1:Y:S01]  /*1ff0*/  LDS R104, [R47+0x34] ;  /* 0x000034002f687984 */ /* 0x000e620000000800 */
[----:B--2---:R-:W-:-:S03]  /*2000*/  IMAD.IADD R94, R94, 0x1, R93 ;  /* 0x000000015e5e7824 */ /* 0x004fc600078e025d */
[----:B------:R-:W2:Y:S01]  /*2010*/  LDS R105, [R47+0x38] ;  /* 0x000038002f697984 */ /* 0x000ea20000000800 */
[----:B---3--:R-:W-:-:S03]  /*2020*/  IMAD.IADD R95, R95, 0x1, R94 ;  /* 0x000000015f5f7824 */ /* 0x008fc600078e025e */
[----:B------:R-:W3:Y:S01]  /*2030*/  LDS R106, [R47+0x3c] ;  /* 0x00003c002f6a7984 */ /* 0x000ee20000000800 */
[----:B----4-:R-:W-:-:S03]  /*2040*/  IMAD.IADD R96, R96, 0x1, R95 ;  /* 0x0000000160607824 */ /* 0x010fc600078e025f */
[----:B------:R-:W4:Y:S01]  /*2050*/  LDS R107, [R47+0x40] ;  /* 0x000040002f6b7984 */ /* 0x000f220000000800 */
[----:B------:R-:W-:-:S03]  /*2060*/  IMAD.IADD R97, R97, 0x1, R96 ;  /* 0x0000000161617824 */ /* 0x000fc600078e0260 */
        /* <DEDUP_REMOVED lines=31> */
[----:B------:R-:W-:-:S04]  /*2260*/  IMAD.IADD R113, R113, 0x1, R112 ;  /* 0x0000000171717824 */ /* 0x000fc800078e0270 */
[----:B0-----:R-:W-:-:S04]  /*2270*/  IMAD.IADD R114, R114, 0x1, R113 ;  /* 0x0000000172727824 */ /* 0x001fc800078e0271 */
[----:B-1----:R-:W-:-:S04]  /*2280*/  IMAD.IADD R115, R115, 0x1, R114 ;  /* 0x0000000173737824 */ /* 0x002fc800078e0272 */
[----:B--2---:R-:W-:-:S04]  /*2290*/  IMAD.IADD R116, R116, 0x1, R115 ;  /* 0x0000000174747824 */ /* 0x004fc800078e0273 */
[----:B---3--:R-:W-:-:S04]  /*22a0*/  IMAD.IADD R117, R117, 0x1, R116 ;  /* 0x0000000175757824 */ /* 0x008fc800078e0274 */
[----:B----4-:R-:W-:-:S04]  /*22b0*/  IMAD.IADD R118, R118, 0x1, R117 ;  /* 0x0000000176767824 */ /* 0x010fc800078e0275 */
[----:B------:R-:W-:-:S04]  /*22c0*/  IMAD.IADD R119, R119, 0x1, R118 ;  /* 0x0000000177777824 */ /* 0x000fc800078e0276 */
[----:B------:R-:W-:-:S04]  /*22d0*/  IMAD.IADD R120, R120, 0x1, R119 ;  /* 0x0000000178787824 */ /* 0x000fc800078e0277 */
[----:B------:R-:W-:-:S04]  /*22e0*/  IMAD.IADD R121, R121, 0x1, R120 ;  /* 0x0000000179797824 */ /* 0x000fc800078e0278 */
[----:B------:R-:W-:-:S04]  /*22f0*/  IMAD.IADD R122, R122, 0x1, R121 ;  /* 0x000000017a7a7824 */ /* 0x000fc800078e0279 */
[----:B------:R-:W-:-:S05]  /*2300*/  IMAD.IADD R124, R5, 0x1, R122 ;  /* 0x00000001057c7824 */ /* 0x000fca00078e027a */
        /* <DEDUP_REMOVED lines=8> */
[----:B------:R-:W0:Y:S02]  /*2390*/  SHFL.UP P0, R125, R126, 0x10, RZ ;  /* 0x060000007e7d7989 */ /* 0x000e2400000000ff */
[----:B0-----:R-:W-:Y:S01]  /*23a0*/  @P0 IMAD.IADD R125, R126, 0x1, R125 ;  /* 0x000000017e7d0824 */ /* 0x001fe200078e027d */
[----:B------:R-:W-:-:S03]  /*23b0*/  ISETP.NE.AND P0, PT, R123, 0x1, PT ;  /* 0x000000017b00780c */ /* 0x000fc60003f05270 */
[----:B------:R-:W-:Y:S01]  /*23c0*/  IMAD.IADD R124, R125, 0x1, -R124 ;  /* 0x000000017d7c7824 */ /* 0x000fe200078e0a7c */
[----:B------:R-:W-:Y:S01]  /*23d0*/  @!P1 STS [R50+0x8400], R125 ;  /* 0x0084007d32009388 */ /* 0x000fe20000000800 */
[----:B------:R-:W-:Y:S01]  /*23e0*/  BAR.SYNC.DEFER_BLOCKING 0x0 ;  /* 0x0000000000007b1d */ /* 0x000fe20000010000 */
[----:B------:R-:W-:-:S05]  /*23f0*/  ISETP.NE.AND P1, PT, R123, 0x4, PT ;  /* 0x000000047b00780c */ /* 0x000fca0003f25270 */
[----:B------:R-:W0:Y:S04]  /*2400*/  LDS.128 R4, [UR4+0x8400] ;  /* 0x00840004ff047984 */ /* 0x000e280008000c00 */
[----:B------:R-:W1:Y:S01]  /*2410*/  LDS.128 R8, [UR4+0x8410] ;  /* 0x00841004ff087984 */ /* 0x000e620008000c00 */
[C---:B0-----:R-:W-:Y:S01]  /*2420*/  SEL R53, R4.reuse, R53, !P0 ;  /* 0x0000003504357207 */ /* 0x041fe20004000000 */
[----:B------:R-:W-:Y:S01]  /*2430*/  IMAD.IADD R5, R4, 0x1, R5 ;  /* 0x0000000104057824 */ /* 0x000fe200078e0205 */
[----:B------:R-:W-:-:S03]  /*2440*/  ISETP.NE.AND P0, PT, R123, 0x2, PT ;  /* 0x000000027b00780c */ /* 0x000fc60003f05270 */
[----:B------:R-:W-:Y:S01]  /*2450*/  IMAD.IADD R6, R6, 0x1, R5 ;  /* 0x0000000106067824 */ /* 0x000fe200078e0205 */
[----:B------:R-:W-:Y:S02]  /*2460*/  SEL R53, R5, R53, !P0 ;  /* 0x0000003505357207 */ /* 0x000fe40004000000 */
[----:B------:R-:W-:Y:S01]  /*2470*/  ISETP.NE.AND P0, PT, R123, 0x3, PT ;  /* 0x000000037b00780c */ /* 0x000fe20003f05270 */
[----:B------:R-:W-:-:S03]  /*2480*/  IMAD.IADD R7, R7, 0x1, R6 ;  /* 0x0000000107077824 */ /* 0x000fc600078e0206 */
[----:B------:R-:W-:Y:S01]  /*2490*/  SEL R53, R6, R53, !P0 ;  /* 0x0000003506357207 */ /* 0x000fe20004000000 */
[----:B-1----:R-:W-:Y:S01]  /*24a0*/  IMAD.IADD R8, R7, 0x1, R8 ;  /* 0x0000000107087824 */ /* 0x002fe200078e0208 */
[----:B------:R-:W-:Y:S02]  /*24b0*/  ISETP.NE.AND P0, PT, R123, 0x5, PT ;  /* 0x000000057b00780c */ /* 0x000fe40003f05270 */
[----:B------:R-:W-:Y:S01]  /*24c0*/  SEL R53, R7, R53, !P1 ;  /* 0x0000003507357207 */ /* 0x000fe20004800000 */
[----:B------:R-:W-:Y:S01]  /*24d0*/  IMAD.IADD R9, R9, 0x1, R8 ;  /* 0x0000000109097824 */ /* 0x000fe200078e0208 */
[----:B------:R-:W-:Y:S02]  /*24e0*/  ISETP.NE.AND P1, PT, R127, RZ, PT ;  /* 0x000000ff7f00720c */ /* 0x000fe40003f25270 */
[----:B------:R-:W-:Y:S01]  /*24f0*/  SEL R53, R8, R53, !P0 ;  /* 0x0000003508357207 */ /* 0x000fe20004000000 */
[----:B------:R-:W-:Y:S01]  /*2500*/  IMAD.IADD R10, R10, 0x1, R9 ;  /* 0x000000010a0a7824 */ /* 0x000fe200078e0209 */
[----:B------:R-:W-:-:S02]  /*2510*/  ISETP.GT.U32.AND P0, PT, R0, 0x1f, PT ;  /* 0x0000001f0000780c */ /* 0x000fc40003f04070 */
[----:B------:R-:W-:Y:S01]  /*2520*/  SEL R53, R9, R53, !P2 ;  /* 0x0000003509357207 */ /* 0x000fe20005000000 */
[----:B------:R-:W-:Y:S01]  /*2530*/  IMAD.IADD R11, R11, 0x1, R10 ;  /* 0x000000010b0b7824 */ /* 0x000fe200078e020a */
[----:B------:R-:W-:Y:S02]  /*2540*/  ISETP.GT.U32.OR P2, PT, R0, 0x1f, P1 ;  /* 0x0000001f0000780c */ /* 0x000fe40000f44470 */
[----:B------:R-:W-:Y:S02]  /*2550*/  SEL R4, R124, RZ, P1 ;  /* 0x000000ff7c047207 */ /* 0x000fe40000800000 */
[----:B------:R-:W-:-:S05]  /*2560*/  SEL R53, R10, R53, !P3 ;  /* 0x000000350a357207 */ /* 0x000fca0005800000 */
[----:B------:R-:W-:Y:S01]  /*2570*/  @P0 IMAD.IADD R124, R53, 0x1, R4 ;  /* 0x00000001357c0824 */ /* 0x000fe200078e0204 */
[----:B------:R-:W-:-:S03]  /*2580*/  ISETP.NE.AND P0, PT, R0, RZ, PT ;  /* 0x000000ff0000720c */ /* 0x000fc60003f05270 */
[----:B------:R-:W-:-:S05]  /*2590*/  @!P2 IMAD.U32 R124, R11, 0x10000, RZ ;  /* 0x000100000b7ca824 */ /* 0x000fca00078e00ff */
[----:B------:R-:W-:Y:S01]  /*25a0*/  @!P2 STS [UR4+0x8428], R124 ;  /* 0x0084287cff00a988 */ /* 0x000fe20008000804 */
[----:B------:R-:W-:Y:S06]  /*25b0*/  BAR.SYNC.DEFER_BLOCKING 0x0 ;  /* 0x0000000000007b1d */ /* 0x000fec0000010000 */
[----:B------:R-:W0:Y:S02]  /*25c0*/  LDS R4, [UR4+0x8428] ;  /* 0x00842804ff047984 */ /* 0x000e240008000800 */
[----:B0-----:R-:W-:-:S05]  /*25d0*/  SEL R5, R4, RZ, P0 ;  /* 0x000000ff04057207 */ /* 0x001fca0000000000 */
[----:B------:R-:W-:-:S04]  /*25e0*/  IMAD.IADD R4, R5, 0x1, R124 ;  /* 0x0000000105047824 */ /* 0x000fc800078e027c */
[--C-:B------:R-:W-:Y:S01]  /*25f0*/  IMAD.IADD R6, R91, 0x1, R4.reuse ;  /* 0x000000015b067824 */ /* 0x100fe200078e0204 */
[----:B------:R-:W-:Y:S01]  /*2600*/  STS [R47], R4 ;  /* 0x000000042f007388 */ /* 0x000fe20000000800 */
[--C-:B------:R-:W-:Y:S02]  /*2610*/  IMAD.IADD R92, R92, 0x1, R4.reuse ;  /* 0x000000015c5c7824 */ /* 0x100fe400078e0204 */
[--C-:B------:R-:W-:Y:S01]  /*2620*/  IMAD.IADD R8, R93, 0x1, R4.reuse ;  /* 0x000000015d087824 */ /* 0x100fe200078e0204 */
[----:B------:R-:W-:Y:S01]  /*2630*/  STS [R47+0x4], R6 ;  /* 0x000004062f007388 */ /* 0x000fe20000000800 */
[--C-:B------:R-:W-:Y:S02]  /*2640*/  IMAD.IADD R94, R94, 0x1, R4.reuse ;  /* 0x000000015e5e7824 */ /* 0x100fe400078e0204 */
[--C-:B------:R-:W-:Y:S01]  /*2650*/  IMAD.IADD R10, R95, 0x1, R4.reuse ;  /* 0x000000015f0a7824 */ /* 0x100fe200078e0204 */
[----:B------:R-:W-:Y:S01]  /*2660*/  STS [R47+0x8], R92 ;  /* 0x0000085c2f007388 */ /* 0x000fe20000000800 */
[----:B------:R-:W-:-:S02]  /*2670*/  IMAD.IADD R96, R96, 0x1, R4 ;  /* 0x0000000160607824 */ /* 0x000fc400078e0204 */
[--C-:B------:R-:W-:Y:S01]  /*2680*/  IMAD.IADD R124, R97, 0x1, R4.reuse ;  /* 0x00000001617c7824 */ /* 0x100fe200078e0204 */
[----:B------:R-:W-:Y:S01]  /*2690*/  STS [R47+0xc], R8 ;  /* 0x00000c082f007388 */ /* 0x000fe20000000800 */
        /* <DEDUP_REMOVED lines=36> */
[----:B------:R-:W-:-:S03]  /*28e0*/  IMAD.IADD R122, R122, 0x1, R4 ;  /* 0x000000017a7a7824 */ /* 0x000fc600078e0204 */
[----:B------:R-:W-:Y:S04]  /*28f0*/  STS [R47+0x40], R106 ;  /* 0x0000406a2f007388 */ /* 0x000fe80000000800 */
        /* <DEDUP_REMOVED lines=15> */
[----:B------:R-:W-:Y:S01]  /*29f0*/  STS [R47+0x80], R122 ;  /* 0x0000807a2f007388 */ /* 0x000fe20000000800 */
[----:B------:R-:W-:Y:S06]  /*2a00*/  BAR.SYNC.DEFER_BLOCKING 0x0 ;  /* 0x0000000000007b1d */ /* 0x000fec0000010000 */
[----:B------:R-:W0:Y:S04]  /*2a10*/  LDS.U16 R5, [R54] ;  /* 0x0000000036057984 */ /* 0x000e280000000400 */
[----:B------:R-:W1:Y:S04]  /*2a20*/  LDS.U16 R55, [R55] ;  /* 0x0000000037377984 */ /* 0x000e680000000400 */
[----:B------:R-:W2:Y:S04]  /*2a30*/  LDS.U16 R57, [R57] ;  /* 0x0000000039397984 */ /* 0x000ea80000000400 */
[----:B------:R-:W3:Y:S04]  /*2a40*/  LDS.U16 R59, [R59] ;  /* 0x000000003b3b7984 */ /* 0x000ee80000000400 */
[----:B------:R-:W4:Y:S04]  /*2a50*/  LDS.U16 R61, [R61] ;  /* 0x000000003d3d7984 */ /* 0x000f280000000400 */
[----:B------:R-:W4:Y:S04]  /*2a60*/  LDS.U16 R63, [R63] ;  /* 0x000000003f3f7984 */ /* 0x000f280000000400 */
[----:B------:R-:W4:Y:S04]  /*2a70*/  LDS.U16 R65, [R65] ;  /* 0x0000000041417984 */ /* 0x000f280000000400 */
[----:B------:R-:W4:Y:S04]  /*2a80*/  LDS.U16 R67, [R67] ;  /* 0x0000000043437984 */ /* 0x000f280000000400 */
[----:B------:R-:W4:Y:S04]  /*2a90*/  LDS.U16 R69, [R69] ;  /* 0x0000000045457984 */ /* 0x000f280000000400 */
[----:B------:R-:W4:Y:S04]  /*2aa0*/  LDS.U16 R71, [R71] ;  /* 0x0000000047477984 */ /* 0x000f280000000400 */
[----:B------:R-:W4:Y:S01]  /*2ab0*/  LDS.U16 R73, [R73] ;  /* 0x0000000049497984 */ /* 0x000f220000000400 */
[----:B0-----:R-:W-:-:S03]  /*2ac0*/  IMAD.IADD R5, R52, 0x1, R5 ;  /* 0x0000000134057824 */ /* 0x001fc600078e0205 */
[----:B------:R-:W0:Y:S01]  /*2ad0*/  LDS.U16 R75, [R75] ;  /* 0x000000004b4b7984 */ /* 0x000e220000000400 */
[----:B-1----:R-:W-:-:S03]  /*2ae0*/  IMAD.IADD R55, R56, 0x1, R55 ;  /* 0x0000000138377824 */ /* 0x002fc600078e0237 */
[----:B------:R-:W1:Y:S01]  /*2af0*/  LDS.U16 R77, [R77] ;  /* 0x000000004d4d7984 */ /* 0x000e620000000400 */
[----:B--2---:R-:W-:-:S03]  /*2b00*/  IMAD.IADD R57, R58, 0x1, R57 ;  /* 0x000000013a397824 */ /* 0x004fc600078e0239 */
[----:B------:R-:W2:Y:S01]  /*2b10*/  LDS.U16 R79, [R79] ;  /* 0x000000004f4f7984 */ /* 0x000ea20000000400 */
[----:B---3--:R-:W-:-:S03]  /*2b20*/  IMAD.IADD R59, R60, 0x1, R59 ;  /* 0x000000013c3b7824 */ /* 0x008fc600078e023b */
[----:B------:R-:W3:Y:S01]  /*2b30*/  LDS.U16 R81, [R81] ;  /* 0x0000000051517984 */ /* 0x000ee20000000400 */
[----:B----4-:R-:W-:-:S03]  /*2b40*/  IMAD.IADD R61, R62, 0x1, R61 ;  /* 0x000000013e3d7824 */ /* 0x010fc600078e023d */
[----:B------:R-:W4:Y:S01]  /*2b50*/  LDS.U16 R83, [R83] ;  /* 0x0000000053537984 */ /* 0x000f220000000400 */
[----:B------:R-:W-:-:S03]  /*2b60*/  IMAD.IADD R63, R64, 0x1, R63 ;  /* 0x00000001403f7824 */ /* 0x000fc600078e023f */
[----:B------:R-:W4:Y:S01]  /*2b70*/  LDS.U16 R85, [R85] ;  /* 0x0000000055557984 */ /* 0x000f220000000400 */
[----:B------:R-:W-:-:S03]  /*2b80*/  IMAD.IADD R65, R66, 0x1, R65 ;  /* 0x0000000142417824 */ /* 0x000fc600078e0241 */
[----:B------:R-:W4:Y:S01]  /*2b90*/  LDS.U16 R87, [R87] ;  /* 0x0000000057577984 */ /* 0x000f220000000400 */
[----:B------:R-:W-:-:S03]  /*2ba0*/  IMAD.IADD R67, R68, 0x1, R67 ;  /* 0x0000000144437824 */ /* 0x000fc600078e0243 */
[----:B------:R-:W4:Y:S01]  /*2bb0*/  LDS.U16 R89, [R89] ;  /* 0x0000000059597984 */ /* 0x000f220000000400 */
[----:B------:R-:W-:Y:S02]  /*2bc0*/  IMAD.IADD R69, R70, 0x1, R69 ;  /* 0x0000000146457824 */ /* 0x000fe400078e0245 */
[----:B------:R-:W-:Y:S02]  /*2bd0*/  IMAD.IADD R71, R72, 0x1, R71 ;  /* 0x0000000148477824 */ /* 0x000fe400078e0247 */
[----:B------:R-:W-:Y:S02]  /*2be0*/  IMAD.IADD R73, R74, 0x1, R73 ;  /* 0x000000014a497824 */ /* 0x000fe400078e0249 */
[----:B0-----:R-:W-:Y:S02]  /*2bf0*/  IMAD.IADD R75, R76, 0x1, R75 ;  /* 0x000000014c4b7824 */ /* 0x001fe400078e024b */
[----:B-1----:R-:W-:Y:S02]  /*2c00*/  IMAD.IADD R77, R78, 0x1, R77 ;  /* 0x000000014e4d7824 */ /* 0x002fe400078e024d */
[----:B--2---:R-:W-:-:S02]  /*2c10*/  IMAD.IADD R79, R80, 0x1, R79 ;  /* 0x00000001504f7824 */ /* 0x004fc400078e024f */
[----:B---3--:R-:W-:Y:S02]  /*2c20*/  IMAD.IADD R81, R82, 0x1, R81 ;  /* 0x0000000152517824 */ /* 0x008fe400078e0251 */
[----:B----4-:R-:W-:Y:S02]  /*2c30*/  IMAD.IADD R83, R84, 0x1, R83 ;  /* 0x0000000154537824 */ /* 0x010fe400078e0253 */
[----:B------:R-:W-:Y:S02]  /*2c40*/  IMAD.IADD R85, R86, 0x1, R85 ;  /* 0x0000000156557824 */ /* 0x000fe400078e0255 */
[----:B------:R-:W-:Y:S02]  /*2c50*/  IMAD.IADD R87, R88, 0x1, R87 ;  /* 0x0000000158577824 */ /* 0x000fe400078e0257 */
[----:B------:R-:W-:Y:S01]  /*2c60*/  IMAD.IADD R89, R90, 0x1, R89 ;  /* 0x000000015a597824 */ /* 0x000fe200078e0259 */
[----:B------:R-:W-:Y:S06]  /*2c70*/  BAR.SYNC.DEFER_BLOCKING 0x0 ;  /* 0x0000000000007b1d */ /* 0x000fec0000010000 */
[----:B------:R-:W-:Y:S05]  /*2c80*/  BRA.U UP0, `(.L_x_221) ;  /* 0x0000000500987547 */ /* 0x000fea000b800000 */
[----:B------:R-:W-:Y:S01]  /*2c90*/  LEA R4, R5, UR4, 0x2 ;  /* 0x0000000405047c11 */ /* 0x000fe2000f8e10ff */
[----:B------:R-:W-:Y:S01]  /*2ca0*/  UIADD3 UR7, UPT, UPT, UR7, 0x6, URZ ;  /* 0x0000000607077890 */ /* 0x000fe2000fffe0ff */
[----:B------:R-:W-:Y:S01]  /*2cb0*/  LEA R5, R55, UR4, 0x2 ;  /* 0x0000000437057c11 */ /* 0x000fe2000f8e10ff */
[----:B------:R-:W-:Y:S01]  /*2cc0*/  UIADD3 UR5, UPT, UPT, UR5, -0x6, URZ ;  /* 0xfffffffa05057890 */ /* 0x000fe2000fffe0ff */
[----:B------:R-:W-:Y:S01]  /*2cd0*/  LEA R6, R57, UR4, 0x2 ;  /* 0x0000000439067c11 */ /* 0x000fe2000f8e10ff */
[----:B------:R0:W-:Y:S01]  /*2ce0*/  STS [R4], R29 ;  /* 0x0000001d04007388 */ /* 0x0001e20000000800 */
[----:B------:R-:W-:Y:S02]  /*2cf0*/  LEA R7, R59, UR4, 0x2 ;  /* 0x000000043b077c11 */ /* 0x000fe4000f8e10ff */
[----:B------:R-:W-:Y:S01]  /*2d00*/  LEA R8, R61, UR4, 0x2 ;  /* 0x000000043d087c11 */ /* 0x000fe2000f8e10ff */
[----:B------:R0:W-:Y:S01]  /*2d10*/  STS [R5], R30 ;  /* 0x0000001e05007388 */ /* 0x0001e20000000800 */
[----:B------:R-:W-:-:S02]  /*2d20*/  LEA R9, R63, UR4, 0x2 ;  /* 0x000000043f097c11 */ /* 0x000fc4000f8e10ff */
[----:B------:R-:W-:Y:S01]  /*2d30*/  LEA R10, R65, UR4, 0x2 ;  /* 0x00000004410a7c11 */ /* 0x000fe2000f8e10ff */
[----:B------:R0:W-:Y:S01]  /*2d40*/  STS [R6], R31 ;  /* 0x0000001f06007388 */ /* 0x0001e20000000800 */
[----:B------:R-:W-:Y:S02]  /*2d50*/  LEA R11, R67, UR4, 0x2 ;  /* 0x00000004430b7c11 */ /* 0x000fe4000f8e10ff */
        /* <DEDUP_REMOVED lines=16> */
[----:B------:R0:W-:Y:S04]  /*2e60*/  STS [R52], R37 ;  /* 0x0000002534007388 */ /* 0x0001e80000000800 */
        /* <DEDUP_REMOVED lines=9> */
[----:B------:R0:W-:Y:S01]  /*2f00*/  STS [R63], R49 ;  /* 0x000000313f007388 */ /* 0x0001e20000000800 */
[----:B------:R-:W-:Y:S06]  /*2f10*/  BAR.SYNC.DEFER_BLOCKING 0x0 ;  /* 0x0000000000007b1d */ /* 0x000fec0000010000 */
[----:B------:R0:W1:Y:S04]  /*2f20*/  LDS R29, [R51] ;  /* 0x00000000331d7984 */ /* 0x0000680000000800 */
[----:B------:R0:W2:Y:S04]  /*2f30*/  LDS R30, [R51+0x4] ;  /* 0x00000400331e7984 */ /* 0x0000a80000000800 */
[----:B------:R0:W3:Y:S04]  /*2f40*/  LDS R31, [R51+0x8] ;  /* 0x00000800331f7984 */ /* 0x0000e80000000800 */
[----:B------:R0:W4:Y:S04]  /*2f50*/  LDS R32, [R51+0xc] ;  /* 0x00000c0033207984 */ /* 0x0001280000000800 */
[----:B------:R0:W0:Y:S04]  /*2f60*/  LDS R33, [R51+0x10] ;  /* 0x0000100033217984 */ /* 0x0000280000000800 */
        /* <DEDUP_REMOVED lines=13> */
[----:B------:R0:W0:Y:S01]  /*3040*/  LDS R49, [R51+0x48] ;  /* 0x0000480033317984 */ /* 0x0000220000000800 */
[----:B------:R-:W-:Y:S06]  /*3050*/  BAR.SYNC.DEFER_BLOCKING 0x0 ;  /* 0x0000000000007b1d */ /* 0x000fec0000010000 */
[----:B-----5:R0:W-:Y:S04]  /*3060*/  STS [R4], R2 ;  /* 0x0000000204007388 */ /* 0x0201e80000000800 */
        /* <DEDUP_REMOVED lines=19> */
[----:B------:R0:W0:Y:S04]  /*31a0*/  LDS R2, [R51] ;  /* 0x0000000033027984 */ /* 0x0000280000000800 */
        /* <DEDUP_REMOVED lines=19> */
[----:B-1234-:R-:W-:Y:S05]  /*32e0*/  BRA `(.L_x_222) ;  /* 0xffffffd800bc7947 */ /* 0x01efea000383ffff */
.L_x_221:
[----:B------:R-:W-:Y:S01]  /*32f0*/  LEA R5, R5, UR4, 0x2 ;  /* 0x0000000405057c11 */ /* 0x000fe2000f8e10ff */
[----:B------:R-:W-:Y:S01]  /*3300*/  IMAD R51, R0, -0x48, R51 ;  /* 0xffffffb800337824 */ /* 0x000fe200078e0233 */
[----:B------:R-:W-:Y:S01]  /*3310*/  LEA R55, R55, UR4, 0x2 ;  /* 0x0000000437377c11 */ /* 0x000fe2000f8e10ff */
[----:B------:R-:W0:Y:S01]  /*3320*/  LDCU.64 UR6, c[0x0][0x3a0] ;  /* 0x00007400ff0677ac */ /* 0x000e220008000a00 */
[----:B------:R-:W-:Y:S01]  /*3330*/  LEA R57, R57, UR4, 0x2 ;  /* 0x0000000439397c11 */ /* 0x000fe2000f8e10ff */
[----:B------:R-:W-:Y:S01]  /*3340*/  STS [R5], R29 ;  /* 0x0000001d05007388 */ /* 0x000fe20000000800 */
[----:B------:R-:W-:Y:S02]  /*3350*/  LEA R59, R59, UR4, 0x2 ;  /* 0x000000043b3b7c11 */ /* 0x000fe4000f8e10ff */
[----:B------:R-:W-:Y:S01]  /*3360*/  LEA R61, R61, UR4, 0x2 ;  /* 0x000000043d3d7c11 */ /* 0x000fe2000f8e10ff */
[----:B------:R-:W-:Y:S01]  /*3370*/  STS [R55], R30 ;  /* 0x0000001e37007388 */ /* 0x000fe20000000800 */
[----:B------:R-:W-:-:S02]  /*3380*/  LEA R63, R63, UR4, 0x2 ;  /* 0x000000043f3f7c11 */ /* 0x000fc4000f8e10ff */
[----:B------:R-:W-:Y:S01]  /*3390*/  LEA R65, R65, UR4, 0x2 ;  /* 0x0000000441417c11 */ /* 0x000fe2000f8e10ff */
[----:B------:R-:W-:Y:S01]  /*33a0*/  STS [R57], R31 ;  /* 0x0000001f39007388 */ /* 0x000fe20000000800 */
[----:B------:R-:W-:Y:S02]  /*33b0*/  LEA R67, R67, UR4, 0x2 ;  /* 0x0000000443437c11 */ /* 0x000fe4000f8e10ff */
[----:B------:R-:W-:Y:S01]  /*33c0*/  LEA R69, R69, UR4, 0x2 ;  /* 0x0000000445457c11 */ /* 0x000fe2000f8e10ff */
[----:B------:R-:W-:Y:S01]  /*33d0*/  STS [R59], R32 ;  /* 0x000000203b007388 */ /* 0x000fe20000000800 */
[----:B------:R-:W-:Y:S02]  /*33e0*/  LEA R71, R71, UR4, 0x2 ;  /* 0x0000000447477c11 */ /* 0x000fe4000f8e10ff */
[----:B------:R-:W-:Y:S01]  /*33f0*/  LEA R73, R73, UR4, 0x2 ;  /* 0x0000000449497c11 */ /* 0x000fe2000f8e10ff */
[----:B------:R-:W-:Y:S01]  /*3400*/  STS [R61], R33 ;  /* 0x000000213d007388 */ /* 0x000fe20000000800 */
[----:B------:R-:W-:Y:S01]  /*3410*/  LEA R75, R75, UR4, 0x2 ;  /* 0x000000044b4b7c11 */ /* 0x000fe2000f8e10ff */
[----:B0-----:R-:W-:Y:S01]  /*3420*/  IMAD.U32 R4, RZ, RZ, UR7 ;  /* 0x00000007ff047e24 */ /* 0x001fe2000f8e00ff */
        /* <DEDUP_REMOVED lines=11> */
[----:B------:R-:W-:-:S03]  /*34e0*/  ISETP.LT.U32.AND P4, PT, R0, UR6, PT ;  /* 0x0000000600007c0c */ /* 0x000fc6000bf81070 */
[----:B------:R-:W-:Y:S01]  /*34f0*/  STS [R71], R38 ;  /* 0x0000002647007388 */ /* 0x000fe20000000800 */
[----:B------:R-:W-:Y:S01]  /*3500*/  ISETP.GT.U32.AND.EX P4, PT, R4, RZ, PT, P4 ;  /* 0x000000ff0400720c */ /* 0x000fe20003f84140 */
[----:B------:R-:W-:Y:S02]  /*3510*/  VIADD R4, R0, 0x100 ;  /* 0x0000010000047836 */ /* 0x000fe40000000000 */
[----:B------:R-:W-:Y:S03]  /*3520*/  STS [R73], R39 ;  /* 0x0000002749007388 */ /* 0x000fe60000000800 */
[----:B------:R-:W-:Y:S01]  /*3530*/  ISETP.LT.U32.AND P2, PT, R4, UR6, PT ;  /* 0x0000000604007c0c */ /* 0x000fe2000bf41070 */
[----:B------:R-:W-:Y:S04]  /*3540*/  STS [R75], R40 ;  /* 0x000000284b007388 */ /* 0x000fe80000000800 */
[----:B------:R-:W-:Y:S04]  /*3550*/  STS [R77], R41 ;  /* 0x000000294d007388 */ /* 0x000fe80000000800 */
[----:B------:R-:W-:Y:S04]  /*3560*/  STS [R79], R42 ;  /* 0x0000002a4f007388 */ /* 0x000fe80000000800 */
[----:B------:R-:W-:Y:S04]  /*3570*/  STS [R81], R43 ;  /* 0x0000002b51007388 */ /* 0x000fe80000000800 */
[----:B------:R-:W-:Y:S04]  /*3580*/  STS [R83], R44 ;  /* 0x0000002c53007388 */ /* 0x000fe80000000800 */
[----:B------:R-:W-:Y:S04]  /*3590*/  STS [R85], R46 ;  /* 0x0000002e55007388 */ /* 0x000fe80000000800 */
[----:B------:R-:W-:Y:S04]  /*35a0*/  STS [R87], R48 ;  /* 0x0000003057007388 */ /* 0x000fe80000000800 */
[----:B------:R-:W-:Y:S01]  /*35b0*/  STS [R89], R49 ;  /* 0x0000003159007388 */ /* 0x000fe20000000800 */
[----:B------:R-:W-:Y:S06]  /*35c0*/  BAR.SYNC.DEFER_BLOCKING 0x0 ;  /* 0x0000000000007b1d */ /* 0x000fec0000010000 */
[----:B------:R-:W0:Y:S04]  /*35d0*/  LDS R30, [R51] ;  /* 0x00000000331e7984 */ /* 0x000e280000000800 */
[----:B------:R-:W1:Y:S04]  /*35e0*/  LDS R31, [R51+0x400] ;  /* 0x00040000331f7984 */ /* 0x000e680000000800 */
[----:B------:R-:W-:Y:S04]  /*35f0*/  LDS R32, [R51+0x800] ;  /* 0x0008000033207984 */ /* 0x000fe80000000800 */
[----:B------:R-:W-:Y:S04]  /*3600*/  LDS R33, [R51+0xc00] ;  /* 0x000c000033217984 */ /* 0x000fe80000000800 */
[----:B------:R-:W-:Y:S04]  /*3610*/  LDS R34, [R51+0x1000] ;  /* 0x0010000033227984 */ /* 0x000fe80000000800 */
[----:B------:R-:W-:Y:S04]  /*3620*/  LDS R35, [R51+0x1400] ;  /* 0x0014000033237984 */ /* 0x000fe80000000800 */
[----:B------:R-:W-:Y:S04]  /*3630*/  LDS R36, [R51+0x1800] ;  /* 0x0018000033247984 */ /* 0x000fe80000000800 */
[----:B------:R-:W-:Y:S04]  /*3640*/  LDS R37, [R51+0x1c00] ;  /* 0x001c000033257984 */ /* 0x000fe80000000800 */
[----:B------:R-:W-:Y:S04]  /*3650*/  LDS R38, [R51+0x2000] ;  /* 0x0020000033267984 */ /* 0x000fe80000000800 */
[----:B------:R-:W-:Y:S04]  /*3660*/  LDS R39, [R51+0x2400] ;  /* 0x0024000033277984 */ /* 0x000fe80000000800 */
[----:B------:R-:W-:Y:S01]  /*3670*/  LDS R40, [R51+0x2800] ;  /* 0x0028000033287984 */ /* 0x000fe20000000800 */
[----:B0-----:R-:W-:-:S03]  /*3680*/  @P4 ISETP.GT.AND P1, PT, R30, -0x1, PT ;  /* 0xffffffff1e00480c */ /* 0x001fc60003f24270 */
        /* <DEDUP_REMOVED lines=8> */
[----:B------:R-:W-:Y:S06]  /*3710*/  BAR.SYNC.DEFER_BLOCKING 0x0 ;  /* 0x0000000000007b1d */ /* 0x000fec0000010000 */
[----:B-----5:R0:W-:Y:S04]  /*3720*/  STS [R5], R2 ;  /* 0x0000000205007388 */ /* 0x0201e80000000800 */
[----:B------:R2:W-:Y:S04]  /*3730*/  STS [R55], R3 ;  /* 0x0000000337007388 */ /* 0x0005e80000000800 */
[----:B------:R3:W-:Y:S01]  /*3740*/  STS [R57], R12 ;  /* 0x0000000c39007388 */ /* 0x0007e20000000800 */
[----:B0-----:R-:W0:Y:S03]  /*3750*/  LDC.64 R4, c[0x0][0x398] ;  /* 0x0000e600ff047b82 */ /* 0x001e260000000a00 */
[----:B------:R-:W-:Y:S04]  /*3760*/  STS [R59], R13 ;  /* 0x0000000d3b007388 */ /* 0x000fe80000000800 */
[----:B------:R4:W-:Y:S01]  /*3770*/  STS [R61], R14 ;  /* 0x0000000e3d007388 */ /* 0x0009e20000000800 */
[----:B--2---:R-:W2:Y:S01]  /*3780*/  LDC.64 R2, c[0x0][0x388] ;  /* 0x0000e200ff027b82 */ /* 0x004ea20000000a00 */
[----:B---3--:R-:W-:-:S02]  /*3790*/  VIADD R12, R0, 0x200 ;  /* 0x00000200000c7836 */ /* 0x008fc40000000000 */
[----:B------:R3:W-:Y:S04]  /*37a0*/  STS [R63], R15 ;  /* 0x0000000f3f007388 */ /* 0x0007e80000000800 */
[----:B------:R1:W-:Y:S01]  /*37b0*/  STS [R65], R16 ;  /* 0x0000001041007388 */ /* 0x0003e20000000800 */
[----:B------:R-:W-:Y:S01]  /*37c0*/  ISETP.LT.U32.AND P3, PT, R12, UR6, PT ;  /* 0x000000060c007c0c */ /* 0x000fe2000bf61070 */
[C---:B----4-:R-:W-:Y:S02]  /*37d0*/  VIADD R14, R0.reuse, 0x300 ;  /* 0x00000300000e7836 */ /* 0x050fe40000000000 */
[----:B------:R4:W-:Y:S01]  /*37e0*/  STS [R67], R17 ;  /* 0x0000001143007388 */ /* 0x0009e20000000800 */
[C---:B------:R-:W-:Y:S01]  /*37f0*/  VIADD R12, R0.reuse, 0x500 ;  /* 0x00000500000c7836 */ /* 0x040fe20000000000 */
[----:B---3--:R-:W-:-:S02]  /*3800*/  LOP3.LUT R15, R0, 0x400, RZ, 0xfc, !PT ;  /* 0x00000400000f7812 */ /* 0x008fc400078efcff */
[----:B------:R-:W-:Y:S01]  /*3810*/  STS [R69], R18 ;  /* 0x0000001245007388 */ /* 0x000fe20000000800 */
[----:B------:R-:W-:Y:S01]  /*3820*/  ISETP.LT.U32.AND P0, PT, R14, UR6, PT ;  /* 0x000000060e007c0c */ /* 0x000fe2000bf01070 */
[----:B-1----:R-:W-:Y:S01]  /*3830*/  IMAD.U32 R16, RZ, RZ, UR7 ;  /* 0x00000007ff107e24 */ /* 0x002fe2000f8e00ff */
[----:B------:R-:W-:Y:S01]  /*3840*/  ISETP.LT.U32.AND P5, PT, R15, UR6, PT ;  /* 0x000000060f007c0c */ /* 0x000fe2000bfa1070 */
[----:B------:R-:W-:Y:S01]  /*3850*/  STS [R71], R19 ;  /* 0x0000001347007388 */ /* 0x000fe20000000800 */
[----:B------:R-:W-:Y:S01]  /*3860*/  IMAD.U32 R15, RZ, RZ, UR7 ;  /* 0x00000007ff0f7e24 */ /* 0x000fe2000f8e00ff */
[----:B------:R-:W-:Y:S01]  /*3870*/  ISETP.LT.U32.AND P6, PT, R12, UR6, PT ;  /* 0x000000060c007c0c */ /* 0x000fe2000bfc1070 */
[----:B----4-:R-:W-:Y:S01]  /*3880*/  @P4 IMAD.MOV.U32 R17, RZ, RZ, -0x1 ;  /* 0xffffffffff114424 */ /* 0x010fe200078e00ff */
[----:B------:R-:W-:Y:S01]  /*3890*/  STS [R73], R20 ;  /* 0x0000001449007388 */ /* 0x000fe20000000800 */
[----:B------:R-:W-:Y:S01]  /*38a0*/  ISETP.GT.U32.AND.EX P2, PT, R16, RZ, PT, P2 ;  /* 0x000000ff1000720c */ /* 0x000fe20003f44120 */
[----:B------:R-:W-:Y:S01]  /*38b0*/  IMAD.U32 R14, RZ, RZ, UR7 ;  /* 0x00000007ff0e7e24 */ /* 0x000fe2000f8e00ff */
[----:B------:R-:W-:Y:S01]  /*38c0*/  ISETP.GT.U32.AND.EX P0, PT, R15, RZ, PT, P0 ;  /* 0x000000ff0f00720c */ /* 0x000fe20003f04100 */
[----:B------:R1:W-:Y:S01]  /*38d0*/  STS [R75], R21 ;  /* 0x000000154b007388 */ /* 0x0003e20000000800 */
[----:B------:R-:W-:Y:S01]  /*38e0*/  @P4 SEL R17, R17, 0x80000000, P1 ;  /* 0x8000000011114807 */ /* 0x000fe20000800000 */
[----:B--2---:R-:W-:Y:S01]  /*38f0*/  IMAD.WIDE.U32 R2, R0, 0x4, R2 ;  /* 0x0000000400027825 */ /* 0x004fe200078e0002 */
[----:B------:R-:W-:Y:S01]  /*3900*/  ISETP.GT.U32.AND.EX P3, PT, R14, RZ, PT, P3 ;  /* 0x000000ff0e00720c */ /* 0x000fe20003f64130 */
[----:B------:R-:W-:Y:S01]  /*3910*/  STS [R77], R22 ;  /* 0x000000164d007388 */ /* 0x000fe20000000800 */
[----:B------:R-:W-:Y:S01]  /*3920*/  ISETP.GT.U32.AND.EX P5, PT, R16, RZ, PT, P5 ;  /* 0x000000ff1000720c */ /* 0x000fe20003fa4150 */
[----:B0-----:R-:W-:Y:S01]  /*3930*/  IMAD.WIDE.U32 R4, R0, 0x4, R4 ;  /* 0x0000000400047825 */ /* 0x001fe200078e0004 */
[----:B------:R-:W-:Y:S01]  /*3940*/  ISETP.GT.U32.AND.EX P6, PT, R16, RZ, PT, P6 ;  /* 0x000000ff1000720c */ /* 0x000fe20003fc4160 */
[----:B------:R0:W-:Y:S01]  /*3950*/  STS [R79], R23 ;  /* 0x000000174f007388 */ /* 0x0001e20000000800 */
[----:B-1----:R-:W-:Y:S01]  /*3960*/  @P4 LOP3.LUT R21, R17, R30, RZ, 0x3c, !PT ;  /* 0x0000001e11154212 */ /* 0x002fe200078e3cff */
[----:B------:R-:W-:-:S02]  /*3970*/  @P2 IMAD.MOV.U32 R12, RZ, RZ, -0x1 ;  /* 0xffffffffff0c2424 */ /* 0x000fc400078e00ff */
[----:B------:R-:W-:Y:S01]  /*3980*/  STS [R81], R24 ;  /* 0x0000001851007388 */ /* 0x000fe20000000800 */
[----:B------:R-:W-:Y:S01]  /*3990*/  @P2 ISETP.GT.AND P1, PT, R31, -0x1, PT ;  /* 0xffffffff1f00280c */ /* 0x000fe20003f24270 */
[----:B------:R-:W-:Y:S02]  /*39a0*/  VIADD R14, R0, 0x600 ;  /* 0x00000600000e7836 */ /* 0x000fe40000000000 */
[----:B------:R1:W-:Y:S01]  /*39b0*/  STS [R83], R25 ;  /* 0x0000001953007388 */ /* 0x0003e20000000800 */
[----:B------:R-:W-:Y:S01]  /*39c0*/  @P2 SEL R12, R12, 0x80000000, P1 ;  /* 0x800000000c0c2807 */ /* 0x000fe20000800000 */
[----:B0-----:R-:W-:Y:S01]  /*39d0*/  @P3 IMAD.MOV.U32 R23, RZ, RZ, -0x1 ;  /* 0xffffffffff173424 */ /* 0x001fe200078e00ff */
[----:B------:R-:W-:Y:S01]  /*39e0*/  ISETP.LT.U32.AND P1, PT, R14, UR6, PT ;  /* 0x000000060e007c0c */ /* 0x000fe2000bf21070 */
[----:B------:R-:W-:Y:S01]  /*39f0*/  STS [R85], R26 ;  /* 0x0000001a55007388 */ /* 0x000fe20000000800 */
[----:B------:R-:W-:Y:S01]  /*3a00*/  @P2 LOP3.LUT R31, R12, R31, RZ, 0x3c, !PT ;  /* 0x0000001f0c1f2212 */ /* 0x000fe200078e3cff */
[C---:B------:R-:W-:Y:S01]  /*3a10*/  VIADD R12, R0.reuse, 0x700 ;  /* 0x00000700000c7836 */ /* 0x040fe20000000000 */
[----:B------:R-:W-:Y:S01]  /*3a20*/  LOP3.LUT R14, R0, 0x800, RZ, 0xfc, !PT ;  /* 0x00000800000e7812 */ /* 0x000fe200078efcff */
[----:B------:R-:W-:Y:S01]  /*3a30*/  STS [R87], R27 ;  /* 0x0000001b57007388 */ /* 0x000fe20000000800 */
[----:B------:R-:W-:-:S02]  /*3a40*/  IMAD.U32 R18, RZ, RZ, UR7 ;  /* 0x00000007ff127e24 */ /* 0x000fc4000f8e00ff */
[----:B-1----:R-:W-:Y:S01]  /*3a50*/  @P5 IMAD.MOV.U32 R25, RZ, RZ, -0x1 ;  /* 0xffffffffff195424 */ /* 0x002fe200078e00ff */
[----:B------:R-:W-:Y:S01]  /*3a60*/  STS [R89], R28 ;  /* 0x0000001c59007388 */ /* 0x000fe20000000800 */
[----:B------:R-:W-:Y:S01]  /*3a70*/  IMAD.U32 R20, RZ, RZ, UR7 ;  /* 0x00000007ff147e24 */ /* 0x000fe2000f8e00ff */
[----:B------:R-:W-:Y:S01]  /*3a80*/  BAR.SYNC.DEFER_BLOCKING 0x0 ;  /* 0x0000000000007b1d */ /* 0x000fe20000010000 */
[----:B------:R-:W-:Y:S01]  /*3a90*/  ISETP.GT.U32.AND.EX P1, PT, R18, RZ, PT, P1 ;  /* 0x000000ff1200720c */ /* 0x000fe20003f24110 */
[----:B------:R-:W-:-:S12]  /*3aa0*/  VIADD R16, R0, 0xb00 ;  /* 0x00000b0000107836 */ /* 0x000fd80000000000 */
[----:B------:R-:W-:Y:S01]  /*3ab0*/  @P1 IMAD.MOV.U32 R18, RZ, RZ, -0x1 ;  /* 0xffffffffff121424 */ /* 0x000fe200078e00ff */
[----:B------:R-:W0:Y:S04]  /*3ac0*/  @P4 LDS R43, [R51] ;  /* 0x00000000332b4984 */ /* 0x000e280000000800 */
[----:B------:R-:W1:Y:S04]  /*3ad0*/  LDS R13, [R51+0x400] ;  /* 0x00040000330d7984 */ /* 0x000e680000000800 */
[----:B------:R-:W2:Y:S04]  /*3ae0*/  LDS R15, [R51+0x800] ;  /* 0x00080000330f7984 */ /* 0x000ea80000000800 */
[----:B------:R-:W3:Y:S04]  /*3af0*/  LDS R17, [R51+0xc00] ;  /* 0x000c000033117984 */ /* 0x000ee80000000800 */
[----:B------:R-:W4:Y:S04]  /*3b00*/  LDS R19, [R51+0x1000] ;  /* 0x0010000033137984 */ /* 0x000f280000000800 */
[----:B------:R-:W-:Y:S04]  /*3b10*/  @P4 STG.E desc[UR8][R2.64], R21 ;  /* 0x0000001502004986 */ /* 0x000fe8000c101908 */
[----:B------:R-:W4:Y:S04]  /*3b20*/  LDS R21, [R51+0x1400] ;  /* 0x0014000033157984 */ /* 0x000f280000000800 */
[----:B0-----:R-:W-:Y:S01]  /*3b30*/  @P4 STG.E desc[UR8][R4.64], R43 ;  /* 0x0000002b04004986 */ /* 0x001fe2000c101908 */
[----:B------:R-:W-:-:S03]  /*3b40*/  @P3 ISETP.GT.AND P4, PT, R32, -0x1, PT ;  /* 0xffffffff2000380c */ /* 0x000fc60003f84270 */
[----:B------:R-:W-:Y:S01]  /*3b50*/  @P2 STG.E desc[UR8][R2.64+0x400], R31 ;  /* 0x0004001f02002986 */ /* 0x000fe2000c101908 */
[----:B------:R-:W-:Y:S02]  /*3b60*/  @P3 SEL R23, R23, 0x80000000, P4 ;  /* 0x8000000017173807 */ /* 0x000fe40002000000 */
[----:B------:R-:W-:Y:S01]  /*3b70*/  @P0 ISETP.GT.AND P4, PT, R33, -0x1, PT ;  /* 0xffffffff2100080c */ /* 0x000fe20003f84270 */
[----:B-1----:R-:W-:Y:S01]  /*3b80*/  @P2 STG.E desc[UR8][R4.64+0x400], R13 ;  /* 0x0004000d04002986 */ /* 0x002fe2000c101908 */
[----:B------:R-:W-:Y:S01]  /*3b90*/  ISETP.LT.U32.AND P2, PT, R12, UR6, PT ;  /* 0x000000060c007c0c */ /* 0x000fe2000bf41070 */
[----:B------:R-:W-:Y:S01]  /*3ba0*/  @P0 IMAD.MOV.U32 R12, RZ, RZ, -0x1 ;  /* 0xffffffffff0c0424 */ /* 0x000fe200078e00ff */
[----:B------:R-:W-:Y:S01]  /*3bb0*/  @P3 LOP3.LUT R23, R23, R32, RZ, 0x3c, !PT ;  /* 0x0000002017173212 */ /* 0x000fe200078e3cff */
[----:B------:R-:W0:Y:S01]  /*3bc0*/  LDS R13, [R51+0x1800] ;  /* 0x00180000330d7984 */ /* 0x000e220000000800 */
[----:B------:R-:W-:Y:S02]  /*3bd0*/  ISETP.GT.U32.AND.EX P2, PT, R20, RZ, PT, P2 ;  /* 0x000000ff1400720c */ /* 0x000fe40003f44120 */
[----:B------:R-:W-:Y:S01]  /*3be0*/  @P0 SEL R12, R12, 0x80000000, P4 ;  /* 0x800000000c0c0807 */ /* 0x000fe20002000000 */
[----:B------:R-:W-:Y:S01]  /*3bf0*/  @P3 STG.E desc[UR8][R2.64+0x800], R23 ;  /* 0x0008001702003986 */ /* 0x000fe2000c101908 */
[----:B------:R-:W-:-:S02]  /*3c00*/  @P5 ISETP.GT.AND P4, PT, R34, -0x1, PT ;  /* 0xffffffff2200580c */ /* 0x000fc40003f84270 */
[----:B------:R-:W-:Y:S01]  /*3c10*/  @P0 LOP3.LUT R33, R12, R33, RZ, 0x3c, !PT ;  /* 0x000000210c210212 */ /* 0x000fe200078e3cff */
[----:B------:R-:W-:Y:S01]  /*3c20*/  VIADD R12, R0, 0x900 ;  /* 0x00000900000c7836 */ /* 0x000fe20000000000 */
[----:B------:R-:W-:Y:S01]  /*3c30*/  @P5 SEL R25, R25, 0x80000000, P4 ;  /* 0x8000000019195807 */ /* 0x000fe20002000000 */
[----:B--2---:R-:W-:Y:S01]  /*3c40*/  @P3 STG.E desc[UR8][R4.64+0x800], R15 ;  /* 0x0008000f04003986 */ /* 0x004fe2000c101908 */
[----:B------:R-:W-:Y:S01]  /*3c50*/  ISETP.LT.U32.AND P4, PT, R14, UR6, PT ;  /* 0x000000060e007c0c */ /* 0x000fe2000bf81070 */
[----:B------:R-:W-:Y:S01]  /*3c60*/  VIADD R14, R0, 0xa00 ;  /* 0x00000a00000e7836 */ /* 0x000fe20000000000 */
[----:B------:R-:W-:Y:S01]  /*3c70*/  @P5 LOP3.LUT R25, R25, R34, RZ, 0x3c, !PT ;  /* 0x0000002219195212 */ /* 0x000fe200078e3cff */
[----:B------:R-:W-:Y:S01]  /*3c80*/  @P0 STG.E desc[UR8][R2.64+0xc00], R33 ;  /* 0x000c002102000986 */ /* 0x000fe2000c101908 */
[----:B------:R-:W-:Y:S01]  /*3c90*/  ISETP.LT.U32.AND P3, PT, R12, UR6, PT ;  /* 0x000000060c007c0c */ /* 0x000fe2000bf61070 */
[----:B------:R-:W-:Y:S02]  /*3ca0*/  @P6 IMAD.MOV.U32 R12, RZ, RZ, -0x1 ;  /* 0xffffffffff0c6424 */ /* 0x000fe400078e00ff */
[----:B---3--:R-:W-:Y:S01]  /*3cb0*/  @P0 STG.E desc[UR8][R4.64+0xc00], R17 ;  /* 0x000c001104000986 */ /* 0x008fe2000c101908 */
[----:B------:R-:W-:-:S03]  /*3cc0*/  @P1 ISETP.GT.AND P0, PT, R36, -0x1, PT ;  /* 0xffffffff2400180c */ /* 0x000fc60003f04270 */
[----:B------:R-:W-:Y:S04]  /*3cd0*/  @P5 STG.E desc[UR8][R2.64+0x1000], R25 ;  /* 0x0010001902005986 */ /* 0x000fe8000c101908 */
[----:B----4-:R1:W-:Y:S01]  /*3ce0*/  @P5 STG.E desc[UR8][R4.64+0x1000], R19 ;  /* 0x0010001304005986 */ /* 0x0103e2000c101908 */
[----:B------:R-:W-:-:S03]  /*3cf0*/  @P6 ISETP.GT.AND P5, PT, R35, -0x1, PT ;  /* 0xffffffff2300680c */ /* 0x000fc60003fa4270 */
[----:B------:R-:W2:Y:S01]  /*3d00*/  LDS R15, [R51+0x1c00] ;  /* 0x001c0000330f7984 */ /* 0x000ea20000000800 */
[----:B------:R-:W-:Y:S02]  /*3d10*/  @P6 SEL R12, R12, 0x80000000, P5 ;  /* 0x800000000c0c6807 */ /* 0x000fe40002800000 */
[----:B------:R-:W-:Y:S01]  /*3d20*/  ISETP.LT.U32.AND P5, PT, R14, UR6, PT ;  /* 0x000000060e007c0c */ /* 0x000fe2000bfa1070 */
[----:B------:R-:W-:Y:S01]  /*3d30*/  IMAD.U32 R14, RZ, RZ, UR7 ;  /* 0x00000007ff0e7e24 */ /* 0x000fe2000f8e00ff */
[----:B------:R-:W3:Y:S01]  /*3d40*/  LDS R17, [R51+0x2000] ;  /* 0x0020000033117984 */ /* 0x000ee20000000800 */
[----:B------:R-:W-:Y:S02]  /*3d50*/  @P6 LOP3.LUT R35, R12, R35, RZ, 0x3c, !PT ;  /* 0x000000230c236212 */ /* 0x000fe400078e3cff */
[----:B-1----:R-:W-:Y:S02]  /*3d60*/  @P1 SEL R19, R18, 0x80000000, P0 ;  /* 0x8000000012131807 */ /* 0x002fe40000000000 */
[----:B------:R-:W-:Y:S01]  /*3d70*/  ISETP.GT.U32.AND.EX P4, PT, R14, RZ, PT, P4 ;  /* 0x000000ff0e00720c */ /* 0x000fe20003f84140 */
[----:B------:R-:W-:Y:S01]  /*3d80*/  @P6 STG.E desc[UR8][R2.64+0x1400], R35 ;  /* 0x0014002302006986 */ /* 0x000fe2000c101908 */
[----:B------:R-:W-:Y:S01]  /*3d90*/  @P1 LOP3.LUT R23, R19, R36, RZ, 0x3c, !PT ;  /* 0x0000002413171212 */ /* 0x000fe200078e3cff */
[----:B------:R-:W-:Y:S01]  /*3da0*/  @P2 IMAD.MOV.U32 R14, RZ, RZ, -0x1 ;  /* 0xffffffffff0e2424 */ /* 0x000fe200078e00ff */
[----:B------:R-:W-:Y:S01]  /*3db0*/  ISETP.LT.U32.AND P0, PT, R16, UR6, PT ;  /* 0x0000000610007c0c */ /* 0x000fe2000bf01070 */
[----:B------:R-:W1:Y:S01]  /*3dc0*/  LDS R19, [R51+0x2400] ;  /* 0x0024000033137984 */ /* 0x000e620000000800 */
[----:B------:R-:W-:Y:S01]  /*3dd0*/  IMAD.U32 R16, RZ, RZ, UR7 ;  /* 0x00000007ff107e24 */ /* 0x000fe2000f8e00ff */
[----:B------:R-:W-:-:S02]  /*3de0*/  LOP3.LUT R12, R0, 0xc00, RZ, 0xfc, !PT ;  /* 0x00000c00000c7812 */ /* 0x000fc400078efcff */
[----:B------:R-:W-:Y:S01]  /*3df0*/  @P6 STG.E desc[UR8][R4.64+0x1400], R21 ;  /* 0x0014001504006986 */ /* 0x000fe2000c101908 */
[----:B------:R-:W-:Y:S02]  /*3e00*/  @P2 ISETP.GT.AND P6, PT, R37, -0x1, PT ;  /* 0xffffffff2500280c */ /* 0x000fe40003fc4270 */
[C---:B------:R-:W-:Y:S01]  /*3e10*/  ISETP.GT.U32.AND.EX P3, PT, R16.reuse, RZ, PT, P3 ;  /* 0x000000ff1000720c */ /* 0x040fe20003f64130 */
[----:B------:R4:W-:Y:S01]  /*3e20*/  @P1 STG.E desc[UR8][R2.64+0x1800], R23 ;  /* 0x0018001702001986 */ /* 0x0009e2000c101908 */
[----:B------:R-:W-:Y:S01]  /*3e30*/  ISETP.GT.U32.AND.EX P5, PT, R16, RZ, PT, P5 ;  /* 0x000000ff1000720c */ /* 0x000fe20003fa4150 */
[----:B------:R-:W-:Y:S02]  /*3e40*/  @P4 IMAD.MOV.U32 R16, RZ, RZ, -0x1 ;  /* 0xffffffffff104424 */ /* 0x000fe400078e00ff */
[----:B0-----:R-:W-:Y:S01]  /*3e50*/  @P1 STG.E desc[UR8][R4.64+0x1800], R13 ;  /* 0x0018000d04001986 */ /* 0x001fe2000c101908 */
[----:B------:R-:W-:Y:S02]  /*3e60*/  ISETP.LT.U32.AND P1, PT, R12, UR6, PT ;  /* 0x000000060c007c0c */ /* 0x000fe4000bf21070 */
[----:B------:R-:W-:Y:S01]  /*3e70*/  @P2 SEL R12, R14, 0x80000000, P6 ;  /* 0x800000000e0c2807 */ /* 0x000fe20003000000 */
[----:B------:R-:W0:Y:S01]  /*3e80*/  LDS R13, [R51+0x2800] ;  /* 0x00280000330d7984 */ /* 0x000e220000000800 */
[----:B------:R-:W-:Y:S01]  /*3e90*/  @P4 ISETP.GT.AND P6, PT, R38, -0x1, PT ;  /* 0xffffffff2600480c */ /* 0x000fe20003fc4270 */
[----:B------:R-:W-:Y:S01]  /*3ea0*/  VIADD R14, R0, 0xd00 ;  /* 0x00000d00000e7836 */ /* 0x000fe20000000000 */
[----:B------:R-:W-:Y:S01]  /*3eb0*/  @P2 LOP3.LUT R37, R12, R37, RZ, 0x3c, !PT ;  /* 0x000000250c252212 */ /* 0x000fe200078e3cff */
[----:B------:R-:W0:Y:S01]  /*3ec0*/  LDS R21, [R51+0x2c00] ;  /* 0x002c000033157984 */ /* 0x000e220000000800 */
[----:B----4-:R-:W-:Y:S01]  /*3ed0*/  @P4 SEL R23, R16, 0x80000000, P6 ;  /* 0x8000000010174807 */ /* 0x010fe20003000000 */
[----:B------:R-:W-:Y:S01]  /*3ee0*/  IMAD.U32 R16, RZ, RZ, UR7 ;  /* 0x00000007ff107e24 */ /* 0x000fe2000f8e00ff */
[----:B------:R-:W-:Y:S01]  /*3ef0*/  @P3 ISETP.GT.AND P6, PT, R39, -0x1, PT ;  /* 0xffffffff2700380c */ /* 0x000fe20003fc4270 */
[----:B------:R-:W-:Y:S01]  /*3f00*/  @P3 IMAD.MOV.U32 R18, RZ, RZ, -0x1 ;  /* 0xffffffffff123424 */ /* 0x000fe200078e00ff */
[----:B------:R-:W-:Y:S01]  /*3f10*/  @P4 LOP3.LUT R23, R23, R38, RZ, 0x3c, !PT ;  /* 0x0000002617174212 */ /* 0x000fe200078e3cff */
[----:B------:R-:W-:Y:S01]  /*3f20*/  @P2 STG.E desc[UR8][R2.64+0x1c00], R37 ;  /* 0x001c002502002986 */ /* 0x000fe2000c101908 */
[----:B------:R-:W-:Y:S01]  /*3f30*/  ISETP.GT.U32.AND.EX P0, PT, R16, RZ, PT, P0 ;  /* 0x000000ff1000720c */ /* 0x000fe20003f04100 */
[----:B------:R-:W-:Y:S01]  /*3f40*/  @P5 IMAD.MOV.U32 R25, RZ, RZ, -0x1 ;  /* 0xffffffffff195424 */ /* 0x000fe200078e00ff */
[----:B------:R-:W-:Y:S01]  /*3f50*/  @P3 SEL R12, R18, 0x80000000, P6 ;  /* 0x80000000120c3807 */ /* 0x000fe20003000000 */
[----:B--2---:R2:W-:Y:S01]  /*3f60*/  @P2 STG.E desc[UR8][R4.64+0x1c00], R15 ;  /* 0x001c000f04002986 */ /* 0x0045e2000c101908 */
[----:B------:R-:W-:Y:S01]  /*3f70*/  @P5 ISETP.GT.AND P2, PT, R40, -0x1, PT ;  /* 0xffffffff2800580c */ /* 0x000fe20003f44270 */
[----:B------:R-:W-:Y:S01]  /*3f80*/  VIADD R18, R0, 0x1200 ;  /* 0x0000120000127836 */ /* 0x000fe20000000000 */
[----:B------:R-:W-:Y:S01]  /*3f90*/  @P3 LOP3.LUT R39, R12, R39, RZ, 0x3c, !PT ;  /* 0x000000270c273212 */ /* 0x000fe200078e3cff */
[----:B------:R-:W-:Y:S01]  /*3fa0*/  VIADD R12, R0, 0xe00 ;  /* 0x00000e00000c7836 */ /* 0x000fe20000000000 */
[----:B------:R-:W-:Y:S01]  /*3fb0*/  @P4 STG.E desc[UR8][R2.64+0x2000], R23 ;  /* 0x0020001702004986 */ /* 0x000fe2000c101908 */
[----:B------:R-:W-:-:S02]  /*3fc0*/  @P5 SEL R25, R25, 0x80000000, P2 ;  /* 0x8000000019195807 */ /* 0x000fc40001000000 */
[----:B------:R-:W-:Y:S01]  /*3fd0*/  ISETP.LT.U32.AND P6, PT, R14, UR6, PT ;  /* 0x000000060e007c0c */ /* 0x000fe2000bfc1070 */
[----:B---3--:R-:W-:Y:S01]  /*3fe0*/  @P4 STG.E desc[UR8][R4.64+0x2000], R17 ;  /* 0x0020001104004986 */ /* 0x008fe2000c101908 */
[----:B------:R-:W-:Y:S01]  /*3ff0*/  ISETP.LT.U32.AND P2, PT, R12, UR6, PT ;  /* 0x000000060c007c0c */ /* 0x000fe2000bf41070 */
[----:B------:R-:W-:Y:S01]  /*4000*/  VIADD R14, R0, 0xf00 ;  /* 0x00000f00000e7836 */ /* 0x000fe20000000000 */
[----:B------:R-:W-:Y:S01]  /*4010*/  @P5 LOP3.LUT R25, R25, R40, RZ, 0x3c, !PT ;  /* 0x0000002819195212 */ /* 0x000fe200078e3cff */
[----:B------:R-:W-:Y:S01]  /*4020*/  @P3 STG.E desc[UR8][R2.64+0x2400], R39 ;  /* 0x0024002702003986 */ /* 0x000fe2000c101908 */
[----:B------:R-:W-:Y:S01]  /*4030*/  @P0 IMAD.MOV.U32 R12, RZ, RZ, -0x1 ;  /* 0xffffffffff0c0424 */ /* 0x000fe200078e00ff */
[----:B------:R-:W-:Y:S01]  /*4040*/  ISETP.GT.U32.AND.EX P6, PT, R16, RZ, PT, P6 ;  /* 0x000000ff1000720c */ /* 0x000fe20003fc4160 */
[----:B--2---:R-:W-:Y:S01]  /*4050*/  IMAD.U32 R15, RZ, RZ, UR7 ;  /* 0x00000007ff0f7e24 */ /* 0x004fe2000f8e00ff */
[----:B-1----:R-:W-:Y:S01]  /*4060*/  @P3 STG.E desc[UR8][R4.64+0x2400], R19 ;  /* 0x0024001304003986 */ /* 0x002fe2000c101908 */
[----:B------:R-:W-:-:S02]  /*4070*/  @P0 ISETP.GT.AND P3, PT, R41, -0x1, PT ;  /* 0xffffffff2900080c */ /* 0x000fc40003f64270 */
[----:B------:R-:W-:Y:S01]  /*4080*/  ISETP.LT.U32.AND P4, PT, R14, UR6, PT ;  /* 0x000000060e007c0c */ /* 0x000fe2000bf81070 */
[----:B------:R1:W-:Y:S01]  /*4090*/  @P5 STG.E desc[UR8][R2.64+0x2800], R25 ;  /* 0x0028001902005986 */ /* 0x0003e2000c101908 */
[----:B------:R-:W-:Y:S02]  /*40a0*/  @P0 SEL R12, R12, 0x80000000, P3 ;  /* 0x800000000c0c0807 */ /* 0x000fe40001800000 */
[----:B------:R-:W-:Y:S01]  /*40b0*/  LOP3.LUT R14, R0, 0x1000, RZ, 0xfc, !PT ;  /* 0x00001000000e7812 */ /* 0x000fe200078efcff */
[----:B------:R-:W-:Y:S01]  /*40c0*/  LDS R17, [R51+0x3800] ;  /* 0x0038000033117984 */ /* 0x000fe20000000800 */
[C---:B------:R-:W-:Y:S02]  /*40d0*/  ISETP.GT.U32.AND.EX P1, PT, R15.reuse, RZ, PT, P1 ;  /* 0x000000ff0f00720c */ /* 0x040fe40003f24110 */
[----:B------:R-:W-:Y:S01]  /*40e0*/  @P0 LOP3.LUT R41, R12, R41, RZ, 0x3c, !PT ;  /* 0x000000290c290212 */ /* 0x000fe200078e3cff */
[----:B------:R-:W-:Y:S01]  /*40f0*/  VIADD R12, R0, 0x1100 ;  /* 0x00001100000c7836 */ /* 0x000fe20000000000 */
[----:B------:R-:W-:Y:S01]  /*4100*/  ISETP.LT.U32.AND P3, PT, R14, UR6, PT ;  /* 0x000000060e007c0c */ /* 0x000fe2000bf61070 */
[----:B------:R-:W-:Y:S01]  /*4110*/  IMAD.U32 R14, RZ, RZ, UR7 ;  /* 0x00000007ff0e7e24 */ /* 0x000fe2000f8e00ff */
[----:B0-----:R-:W-:Y:S01]  /*4120*/  @P5 STG.E desc[UR8][R4.64+0x2800], R13 ;  /* 0x0028000d04005986 */ /* 0x001fe2000c101908 */
[----:B------:R-:W-:-:S02]  /*4130*/  ISETP.GT.U32.AND.EX P4, PT, R15, RZ, PT, P4 ;  /* 0x000000ff0f00720c */ /* 0x000fc40003f84140 */
[----:B------:R-:W-:Y:S01]  /*4140*/  ISETP.LT.U32.AND P5, PT, R12, UR6, PT ;  /* 0x000000060c007c0c */ /* 0x000fe2000bfa1070 */
[----:B------:R-:W-:Y:S01]  /*4150*/  @P0 STG.E desc[UR8][R2.64+0x2c00], R41 ;  /* 0x002c002902000986 */ /* 0x000fe2000c101908 */
[C---:B------:R-:W-:Y:S02]  /*4160*/  ISETP.GT.U32.AND.EX P2, PT, R14.reuse, RZ, PT, P2 ;  /* 0x000000ff0e00720c */ /* 0x040fe40003f44120 */
[----:B------:R-:W-:Y:S01]  /*4170*/  @P1 IMAD.MOV.U32 R12, RZ, RZ, -0x1 ;  /* 0xffffffffff0c1424 */ /* 0x000fe200078e00ff */
[----:B------:R-:W0:Y:S01]  /*4180*/  LDS R13, [R51+0x3000] ;  /* 0x00300000330d7984 */ /* 0x000e220000000800 */
[----:B------:R-:W-:Y:S02]  /*4190*/  ISETP.GT.U32.AND.EX P5, PT, R15, RZ, PT, P5 ;  /* 0x000000ff0f00720c */ /* 0x000fe40003fa4150 */
[----:B------:R-:W-:Y:S01]  /*41a0*/  ISETP.GT.U32.AND.EX P3, PT, R14, RZ, PT, P3 ;  /* 0x000000ff0e00720c */ /* 0x000fe20003f64130 */
[----:B------:R-:W-:Y:S01]  /*41b0*/  @P0 STG.E desc[UR8][R4.64+0x2c00], R21 ;  /* 0x002c001504000986 */ /* 0x000fe2000c101908 */
[----:B------:R-:W-:Y:S01]  /*41c0*/  @P1 ISETP.GT.AND P0, PT, R29, -0x1, PT ;  /* 0xffffffff1d00180c */ /* 0x000fe20003f04270 */
[----:B------:R-:W-:-:S02]  /*41d0*/  @P6 IMAD.MOV.U32 R14, RZ, RZ, -0x1 ;  /* 0xffffffffff0e6424 */ /* 0x000fc400078e00ff */
[----:B------:R-:W2:Y:S01]  /*41e0*/  LDS R15, [R51+0x3400] ;  /* 0x00340000330f7984 */ /* 0x000ea20000000800 */
[----:B------:R-:W-:Y:S01]  /*41f0*/  @P1 SEL R12, R12, 0x80000000, P0 ;  /* 0x800000000c0c1807 */ /* 0x000fe20000000000 */
[----:B-1----:R-:W-:Y:S01]  /*4200*/  @P2 IMAD.MOV.U32 R25, RZ, RZ, -0x1 ;  /* 0xffffffffff192424 */ /* 0x002fe200078e00ff */
[----:B------:R-:W-:Y:S01]  /*4210*/  @P6 ISETP.GT.AND P0, PT, R11, -0x1, PT ;  /* 0xffffffff0b00680c */ /* 0x000fe20003f04270 */
[----:B------:R-:W1:Y:S01]  /*4220*/  LDS R19, [R51+0x3c00] ;  /* 0x003c000033137984 */ /* 0x000e620000000800 */
[----:B------:R-:W-:Y:S01]  /*4230*/  @P4 IMAD.MOV.U32 R16, RZ, RZ, -0x1 ;  /* 0xffffffffff104424 */ /* 0x000fe200078e00ff */
[----:B------:R-:W-:Y:S01]  /*4240*/  @P1 LOP3.LUT R29, R12, R29, RZ, 0x3c, !PT ;  /* 0x0000001d0c1d1212 */ /* 0x000fe200078e3cff */
[----:B------:R-:W-:Y:S01]  /*4250*/  @P5 IMAD.MOV.U32 R20, RZ, RZ, -0x1 ;  /* 0xffffffffff145424 */ /* 0x000fe200078e00ff */
[----:B------:R-:W3:Y:S01]  /*4260*/  LDS R21, [R51+0x4000] ;  /* 0x0040000033157984 */ /* 0x000ee20000000800 */
[----:B------:R-:W-:Y:S01]  /*4270*/  @P6 SEL R14, R14, 0x80000000, P0 ;  /* 0x800000000e0e6807 */ /* 0x000fe20000000000 */
[----:B------:R-:W-:Y:S01]  /*4280*/  @P3 IMAD.MOV.U32 R27, RZ, RZ, -0x1 ;  /* 0xffffffffff1b3424 */ /* 0x000fe200078e00ff */
[----:B------:R-:W-:Y:S01]  /*4290*/  @P2 ISETP.GT.AND P0, PT, R10, -0x1, PT ;  /* 0xffffffff0a00280c */ /* 0x000fe20003f04270 */
[----:B------:R-:W4:Y:S01]  /*42a0*/  LDS R23, [R51+0x4400] ;  /* 0x0044000033177984 */ /* 0x000f220000000800 */
[----:B------:R-:W-:-:S02]  /*42b0*/  @P6 LOP3.LUT R11, R14, R11, RZ, 0x3c, !PT ;  /* 0x0000000b0e0b6212 */ /* 0x000fc400078e3cff */
[----:B------:R-:W-:Y:S01]  /*42c0*/  @P2 SEL R25, R25, 0x80000000, P0 ;  /* 0x8000000019192807 */ /* 0x000fe20000000000 */
[----:B------:R0:W-:Y:S01]  /*42d0*/  @P1 STG.E desc[UR8][R2.64+0x3000], R29 ;  /* 0x0030001d02001986 */ /* 0x0001e2000c101908 */
[----:B------:R-:W-:Y:S02]  /*42e0*/  @P4 ISETP.GT.AND P0, PT, R9, -0x1, PT ;  /* 0xffffffff0900480c */ /* 0x000fe40003f04270 */
[----:B------:R-:W-:Y:S02]  /*42f0*/  @P2 LOP3.LUT R25, R25, R10, RZ, 0x3c, !PT ;  /* 0x0000000a19192212 */ /* 0x000fe400078e3cff */
[----:B------:R-:W-:Y:S02]  /*4300*/  @P4 SEL R16, R16, 0x80000000, P0 ;  /* 0x8000000010104807 */ /* 0x000fe40000000000 */
[----:B------:R-:W-:Y:S02]  /*4310*/  @P3 ISETP.GT.AND P0, PT, R8, -0x1, PT ;  /* 0xffffffff0800380c */ /* 0x000fe40003f04270 */
[----:B------:R-:W-:-:S02]  /*4320*/  @P4 LOP3.LUT R9, R16, R9, RZ, 0x3c, !PT ;  /* 0x0000000910094212 */ /* 0x000fc400078e3cff */
[----:B------:R-:W-:Y:S02]  /*4330*/  @P3 SEL R27, R27, 0x80000000, P0 ;  /* 0x800000001b1b3807 */ /* 0x000fe40000000000 */
[----:B------:R-:W-:Y:S02]  /*4340*/  @P5 ISETP.GT.AND P0, PT, R7, -0x1, PT ;  /* 0xffffffff0700580c */ /* 0x000fe40003f04270 */
[----:B------:R-:W-:Y:S01]  /*4350*/  @P3 LOP3.LUT R27, R27, R8, RZ, 0x3c, !PT ;  /* 0x000000081b1b3212 */ /* 0x000fe200078e3cff */
[----:B0-----:R0:W-:Y:S01]  /*4360*/  @P1 STG.E desc[UR8][R4.64+0x3000], R13 ;  /* 0x0030000d04001986 */ /* 0x0011e2000c101908 */
[----:B------:R-:W-:Y:S02]  /*4370*/  @P5 SEL R0, R20, 0x80000000, P0 ;  /* 0x8000000014005807 */ /* 0x000fe40000000000 */
[----:B------:R-:W-:Y:S01]  /*4380*/  ISETP.LT.U32.AND P0, PT, R18, UR6, PT ;  /* 0x0000000612007c0c */ /* 0x000fe2000bf01070 */
[----:B------:R-:W-:Y:S01]  /*4390*/  IMAD.U32 R18, RZ, RZ, UR7 ;  /* 0x00000007ff127e24 */ /* 0x000fe2000f8e00ff */
[----:B------:R0:W-:Y:S01]  /*43a0*/  @P6 STG.E desc[UR8][R2.64+0x3400], R11 ;  /* 0x0034000b02006986 */ /* 0x0001e2000c101908 */
[----:B------:R-:W-:-:S03]  /*43b0*/  @P5 LOP3.LUT R7, R0, R7, RZ, 0x3c, !PT ;  /* 0x0000000700075212 */ /* 0x000fc600078e3cff */
[----:B------:R-:W-:Y:S01]  /*43c0*/  ISETP.GT.U32.AND.EX P0, PT, R18, RZ, PT, P0 ;  /* 0x000000ff1200720c */ /* 0x000fe20003f04100 */
[----:B--2---:R0:W-:Y:S04]  /*43d0*/  @P6 STG.E desc[UR8][R4.64+0x3400], R15 ;  /* 0x0034000f04006986 */ /* 0x0041e8000c101908 */
[----:B------:R0:W-:Y:S04]  /*43e0*/  @P2 STG.E desc[UR8][R2.64+0x3800], R25 ;  /* 0x0038001902002986 */ /* 0x0001e8000c101908 */
[----:B------:R0:W-:Y:S04]  /*43f0*/  @P2 STG.E desc[UR8][R4.64+0x3800], R17 ;  /* 0x0038001104002986 */ /* 0x0001e8000c101908 */
[----:B------:R0:W-:Y:S04]  /*4400*/  @P4 STG.E desc[UR8][R2.64+0x3c00], R9 ;  /* 0x003c000902004986 */ /* 0x0001e8000c101908 */
[----:B-1----:R0:W-:Y:S04]  /*4410*/  @P4 STG.E desc[UR8][R4.64+0x3c00], R19 ;  /* 0x003c001304004986 */ /* 0x0021e8000c101908 */
[----:B------:R0:W-:Y:S04]  /*4420*/  @P3 STG.E desc[UR8][R2.64+0x4000], R27 ;  /* 0x0040001b02003986 */ /* 0x0001e8000c101908 */
[----:B---3--:R0:W-:Y:S04]  /*4430*/  @P3 STG.E desc[UR8][R4.64+0x4000], R21 ;  /* 0x0040001504003986 */ /* 0x0081e8000c101908 */
[----:B------:R0:W-:Y:S04]  /*4440*/  @P5 STG.E desc[UR8][R2.64+0x4400], R7 ;  /* 0x0044000702005986 */ /* 0x0001e8000c101908 */
[----:B----4-:R0:W-:Y:S01]  /*4450*/  @P5 STG.E desc[UR8][R4.64+0x4400], R23 ;  /* 0x0044001704005986 */ /* 0x0101e2000c101908 */
[----:B------:R-:W-:Y:S05]  /*4460*/  @!P0 EXIT ;  /* 0x000000000000894d */ /* 0x000fea0003800000 */
[----:B------:R-:W1:Y:S01]  /*4470*/  LDS R51, [R51+0x4800] ;  /* 0x0048000033337984 */ /* 0x000e620000000800 */
[----:B0-----:R-:W-:Y:S01]  /*4480*/  IMAD.MOV.U32 R7, RZ, RZ, -0x1 ;  /* 0xffffffffff077424 */ /* 0x001fe200078e00ff */
[----:B------:R-:W-:-:S04]  /*4490*/  ISETP.GT.AND P0, PT, R6, -0x1, PT ;  /* 0xffffffff0600780c */ /* 0x000fc80003f04270 */
[----:B------:R-:W-:-:S04]  /*44a0*/  SEL R7, R7, 0x80000000, P0 ;  /* 0x8000000007077807 */ /* 0x000fc80000000000 */
[----:B------:R-:W-:-:S05]  /*44b0*/  LOP3.LUT R7, R7, R6, RZ, 0x3c, !PT ;  /* 0x0000000607077212 */ /* 0x000fca00078e3cff */
[----:B------:R-:W-:Y:S04]  /*44c0*/  STG.E desc[UR8][R2.64+0x4800], R7 ;  /* 0x0048000702007986 */ /* 0x000fe8000c101908 */
[----:B-1----:R-:W-:Y:S01]  /*44d0*/  STG.E desc[UR8][R4.64+0x4800], R51 ;  /* 0x0048003304007986 */ /* 0x002fe2000c101908 */
[----:B------:R-:W-:Y:S05]  /*44e0*/  EXIT ;  /* 0x000000000000794d */ /* 0x000fea0003800000 */
.L_x_223:
        /* <DEDUP_REMOVED lines=9> */
.L_x_713:


//--------------------- .text._ZN3cub18CUB_300001_SM_10006detail4scan16DeviceScanKernelINS2_10policy_hubIfffmN4cuda3std3__44plusIvEEE10Policy1000EN6thrust24THRUST_300001_SM_1000_NS6detail15normal_iteratorINSD_10device_ptrIfEEEESI_NS0_13ScanTileStateIfLb1EEES9_NS1_10InputValueIfPfEEmfLb0EfEEvT0_T1_T2_iT3_T4_T5_ --------------------------
	.section	.text._ZN3cub18CUB_300001_SM_10006detail4scan16DeviceScanKernelINS2_10policy_hubIfffmN4cuda3std3__44plusIvEEE10Policy1000EN6thrust24THRUST_300001_SM_1000_NS6detail15normal_iteratorINSD_10device_ptrIfEEEESI_NS0_13ScanTileStateIfLb1EEES9_NS1_10InputValueIfPfEEmfLb0EfEEvT0_T1_T2_iT3_T4_T5_,"ax",@progbits
	.align	128
        .global         _ZN3cub18CUB_300001_SM_10006detail4scan16DeviceScanKernelINS2_10policy_hubIfffmN4cuda3std3__44plusIvEEE10Policy1000EN6thrust24THRUST_300001_SM_1000_NS6detail15normal_iteratorINSD_10device_ptrIfEEEESI_NS0_13ScanTileStateIfLb1EEES9_NS1_10InputValueIfPfEEmfLb0EfEEvT0_T1_T2_iT3_T4_T5_
        .type           _ZN3cub18CUB_300001_SM_10006detail4scan16DeviceScanKernelINS2_10policy_hubIfffmN4cuda3std3__44plusIvEEE10Policy1000EN6thrust24THRUST_300001_SM_1000_NS6detail15normal_iteratorINSD_10device_ptrIfEEEESI_NS0_13ScanTileStateIfLb1EEES9_NS1_10InputValueIfPfEEmfLb0EfEEvT0_T1_T2_iT3_T4_T5_,@function
        .size           _ZN3cub18CUB_300001_SM_10006detail4scan16DeviceScanKernelINS2_10policy_hubIfffmN4cuda3std3__44plusIvEEE10Policy1000EN6thrust24THRUST_300001_SM_1000_NS6detail15normal_iteratorINSD_10device_ptrIfEEEESI_NS0_13ScanTileStateIfLb1EEES9_NS1_10InputValueIfPfEEmfLb0EfEEvT0_T1_T2_iT3_T4_T5_,(.L_x_714 - _ZN3cub18CUB_300001_SM_10006detail4scan16DeviceScanKernelINS2_10policy_hubIfffmN4cuda3std3__44plusIvEEE10Policy1000EN6thrust24THRUST_300001_SM_1000_NS6detail15normal_iteratorINSD_10device_ptrIfEEEESI_NS0_13ScanTileStateIfLb1EEES9_NS1_10InputValueIfPfEEmfLb0EfEEvT0_T1_T2_iT3_T4_T5_)
        .other          _ZN3cub18CUB_300001_SM_10006detail4scan16DeviceScanKernelINS2_10policy_hubIfffmN4cuda3std3__44plusIvEEE10Policy1000EN6thrust24THRUST_300001_SM_1000_NS6detail15normal_iteratorINSD_10device_ptrIfEEEESI_NS0_13ScanTileStateIfLb1EEES9_NS1_10InputValueIfPfEEmfLb0EfEEvT0_T1_T2_iT3_T4_T5_,@"STO_CUDA_ENTRY STV_DEFAULT"
_ZN3cub18CUB_300001_SM_10006detail4scan16DeviceScanKernelINS2_10policy_hubIfffmN4cuda3std3__44plusIvEEE10Policy1000EN6thrust24THRUST_300001_SM_1000_NS6detail15normal_iteratorINSD_10device_ptrIfEEEESI_NS0_13ScanTileStateIfLb1EEES9_NS1_10InputValueIfPfEEmfLb0EfEEvT0_T1_T2_iT3_T4_T5_:
.text._ZN3cub18CUB_300001_SM_10006detail4scan16DeviceScanKernelINS2_10policy_hubIfffmN4cuda3std3__44plusIvEEE10Policy1000EN6thrust24THRUST_300001_SM_1000_NS6detail15normal_iteratorINSD_10device_ptrIfEEEESI_NS0_13ScanTileStateIfLb1EEES9_NS1_10InputValueIfPfEEmfLb0EfEEvT0_T1_T2_iT3_T4_T5_:
[----:B------:R-:W-:Y:S01]  /*0000*/  LDC R1, c[0x0][0x37c] ;  /* 0x0000df00ff017b82 */ /* 0x000fe20000000800 */
[----:B------:R-:W0:Y:S01]  /*0010*/  LDCU UR4, c[0x0][0x3a0] ;  /* 0x00007400ff0477ac */ /* 0x000e220008000800 */
[----:B------:R-:W1:Y:S06]  /*0020*/  LDCU.64 UR12, c[0x0][0x358] ;  /* 0x00006b00ff0c77ac */ /* 0x000e6c0008000a00 */
[----:B------:R-:W2:Y:S01]  /*0030*/  S2UR UR6, SR_CTAID.X ;  /* 0x00000000000679c3 */ /* 0x000ea20000002500 */
[----:B------:R-:W3:Y:S01]  /*0040*/  LDCU.64 UR8, c[0x0][0x3b0] ;  /* 0x00007600ff0877ac */ /* 0x000ee20008000a00 */
[----:B0-----:R-:W-:-:S06]  /*0050*/  UPRMT UR4, UR4, 0x7770, URZ ;  /* 0x0000777004047896 */ /* 0x001fcc00080000ff */
[----:B------:R-:W-:-:S05]  /*0060*/  ISETP.NE.AND P0, PT, RZ, UR4, PT ;  /* 0x00000004ff007c0c */ /* 0x000fca000bf05270 */
[----:B------:R-:W0:Y:S08]  /*0070*/  LDCU UR4, c[0x0][0x3a8] ;  /* 0x00007500ff0477ac */ /* 0x000e300008000800 */
[----:B------:R-:W1:Y:S01]  /*0080*/  @P0 LDC.64 R2, c[0x0][0x3a8] ;  /* 0x0000ea00ff020b82 */ /* 0x000e620000000a00 */
[----:B0-----:R-:W-:Y:S01]  /*0090*/  IMAD.U32 R38, RZ, RZ, UR4 ;  /* 0x00000004ff267e24 */ /* 0x001fe2000f8e00ff */
[----:B------:R-:W2:Y:S05]  /*00a0*/  LDCU UR4, c[0x0][0x398] ;  /* 0x00007300ff0477ac */ /* 0x000eaa0008000800 */
[----:B-1----:R0:W5:Y:S01]  /*00b0*/  @P0 LD.E R38, desc[UR12][R2.64] ;  /* 0x0000000c02260980 */ /* 0x002162000c101900 */
[----:B--2---:R-:W-:-:S04]  /*00c0*/  UIADD3 UR6, UPT, UPT, UR6, UR4, URZ ;  /* 0x0000000406067290 */ /* 0x004fc8000fffe0ff */
[----:B------:R-:W-:-:S04]  /*00d0*/  UIMAD.WIDE UR10, UR6, 0x1ee0, URZ ;  /* 0x00001ee0060a78a5 */ /* 0x000fc8000f8e02ff */
[----:B---3--:R-:W-:-:S04]  /*00e0*/  UIADD3 UR7, UP0, UPT, -UR10, UR8, URZ ;  /* 0x000000080a077290 */ /* 0x008fc8000ff1e1ff */
[----:B------:R-:W-:Y:S02]  /*00f0*/  UIADD3.X UR4, UPT, UPT, ~UR11, UR9, URZ, UP0, !UPT ;  /* 0x000000090b047290 */ /* 0x000fe400087fe5ff */
[----:B------:R-:W-:-:S04]  /*0100*/  UISETP.GE.U32.AND UP0, UPT, UR7, 0x1ee1, UPT ;  /* 0x00001ee10700788c */ /* 0x000fc8000bf06070 */
[----:B------:R-:W-:-:S09]  /*0110*/  UISETP.GE.U32.AND.EX UP0, UPT, UR4, URZ, UPT, UP0 ;  /* 0x000000ff0400728c */ /* 0x000fd2000bf06100 */
[----:B0-----:R-:W-:Y:S05]  /*0120*/  BRA.U !UP0, `(.L_x_224) ;  /* 0x0000001d081c7547 */ /* 0x001fea000b800000 */
[----:B------:R-:W0:Y:S01]  /*0130*/  S2R R35, SR_TID.X ;  /* 0x0000000000237919 */ /* 0x000e220000002100 */
[----:B------:R-:W1:Y:S01]  /*0140*/  LDCU.64 UR4, c[0x0][0x380] ;  /* 0x00007000ff0477ac */ /* 0x000e620008000a00 */
[C---:B0-----:R-:W-:Y:S02]  /*0150*/  LOP3.LUT R0, R35.reuse, 0x1f, RZ, 0xc0, !PT ;  /* 0x0000001f23007812 */ /* 0x041fe400078ec0ff */
[----:B------:R-:W-:-:S05]  /*0160*/  LOP3.LUT R3, R35, 0x3e0, RZ, 0xc0, !PT ;  /* 0x000003e023037812 */ /* 0x000fca00078ec0ff */
[----:B------:R-:W-:-:S05]  /*0170*/  IMAD R0, R3, 0x13, R0 ;  /* 0x0000001303007824 */ /* 0x000fca00078e0200 */
[----:B------:R-:W-:-:S05]  /*0180*/  IADD3 R0, P0, PT, R0, UR10, RZ ;  /* 0x0000000a00007c10 */ /* 0x000fca000ff1e0ff */
[----:B------:R-:W-:Y:S02]  /*0190*/  IMAD.X R3, RZ, RZ, UR11, P0 ;  /* 0x0000000bff037e24 */ /* 0x000fe400080e06ff */
[----:B------:R-:W-:-:S03]  /*01a0*/  IMAD.SHL.U32 R31, R0, 0x4, RZ ;  /* 0x00000004001f7824 */ /* 0x000fc600078e00ff */
[----:B------:R-:W-:Y:S02]  /*01b0*/  SHF.L.U64.HI R30, R0, 0x2, R3 ;  /* 0x00000002001e7819 */ /* 0x000fe40000010203 */
[----:B-1----:R-:W-:-:S04]  /*01c0*/  IADD3 R2, P0, PT, R31, UR4, RZ ;  /* 0x000000041f027c10 */ /* 0x002fc8000ff1e0ff */
[----:B------:R-:W-:-:S05]  /*01d0*/  IADD3.X R3, PT, PT, R30, UR5, RZ, P0, !PT ;  /* 0x000000051e037c10 */ /* 0x000fca00087fe4ff */
[----:B------:R-:W2:Y:S04]  /*01e0*/  LDG.E R5, desc[UR12][R2.64] ;  /* 0x0000000c02057981 */ /* 0x000ea8000c1e1900 */
[----:B------:R-:W3:Y:S04]  /*01f0*/  LDG.E R7, desc[UR12][R2.64+0x80] ;  /* 0x0000800c02077981 */ /* 0x000ee8000c1e1900 */
[----:B------:R-:W4:Y:S04]  /*0200*/  LDG.E R9, desc[UR12][R2.64+0x100] ;  /* 0x0001000c02097981 */ /* 0x000f28000c1e1900 */
        /* <DEDUP_REMOVED lines=15> */
[----:B------:R-:W4:Y:S01]  /*0300*/  LDG.E R4, desc[UR12][R2.64+0x900] ;  /* 0x0009000c02047981 */ /* 0x000f22000c1e1900 */
[----:B------:R-:W0:Y:S01]  /*0310*/  S2UR UR5, SR_CgaCtaId ;  /* 0x00000000000579c3 */ /* 0x000e220000008800 */
[----:B------:R-:W-:Y:S01]  /*0320*/  SHF.R.U32.HI R36, RZ, 0x5, R35 ;  /* 0x00000005ff247819 */ /* 0x000fe20000011623 */
[----:B------:R-:W-:Y:S01]  /*0330*/  UMOV UR4, 0x400 ;  /* 0x0000040000047882 */ /* 0x000fe20000000000 */
[----:B------:R-:W1:Y:S01]  /*0340*/  S2R R37, SR_LANEID ;  /* 0x0000000000257919 */ /* 0x000e620000000000 */
[----:B------:R-:W-:Y:S01]  /*0350*/  UISETP.NE.AND UP0, UPT, UR6, URZ, UPT ;  /* 0x000000ff0600728c */ /* 0x000fe2000bf05270 */
[----:B------:R-:W-:Y:S01]  /*0360*/  BSSY.RECONVERGENT B0, `(.L_x_225) ;  /* 0x0000152000007945 */ /* 0x000fe20003800200 */
[----:B0-----:R-:W-:Y:S01]  /*0370*/  ULEA UR4, UR5, UR4, 0x18 ;  /* 0x0000000405047291 */ /* 0x001fe2000f8ec0ff */
[----:B-1----:R-:W-:-:S05]  /*0380*/  IMAD R34, R36, 0x260, R37 ;  /* 0x0000026024227824 */ /* 0x002fca00078e0225 */
[----:B------:R-:W-:-:S05]  /*0390*/  LEA R34, R34, UR4, 0x2 ;  /* 0x0000000422227c11 */ /* 0x000fca000f8e10ff */
[----:B------:R-:W-:Y:S01]  /*03a0*/  IMAD R32, R37, 0x48, R34 ;  /* 0x0000004825207824 */ /* 0x000fe200078e0222 */
[----:B--2---:R0:W-:Y:S04]  /*03b0*/  STS [R34], R5 ;  /* 0x0000000522007388 */ /* 0x0041e80000000800 */
[----:B---3--:R0:W-:Y:S04]  /*03c0*/  STS [R34+0x80], R7 ;  /* 0x0000800722007388 */ /* 0x0081e80000000800 */
[----:B----4-:R0:W-:Y:S04]  /*03d0*/  STS [R34+0x100], R9 ;  /* 0x0001000922007388 */ /* 0x0101e80000000800 */
[----:B------:R0:W-:Y:S04]  /*03e0*/  STS [R34+0x180], R11 ;  /* 0x0001800b22007388 */ /* 0x0001e80000000800 */
        /* <DEDUP_REMOVED lines=14> */
[----:B------:R0:W-:Y:S01]  /*04d0*/  STS [R34+0x900], R4 ;  /* 0x0009000422007388 */ /* 0x0001e20000000800 */
[----:B------:R-:W-:-:S03]  /*04e0*/  NOP ;  /* 0x0000000000007918 */ /* 0x000fc60000000000 */
        /* <DEDUP_REMOVED lines=20> */
[----:B-1234-:R-:W-:Y:S05]  /*0630*/  BRA.U UP0, `(.L_x_226) ;  /* 0x00000005004c7547 */ /* 0x01efea000b800000 */
[----:B0-----:R-:W-:Y:S01]  /*0640*/  FADD R9, R33, R28 ;  /* 0x0000001c21097221 */ /* 0x001fe20000000000 */
[----:B------:R-:W-:Y:S01]  /*0650*/  FADD R10, R29, R26 ;  /* 0x0000001a1d0a7221 */ /* 0x000fe20000000000 */
        /* <DEDUP_REMOVED lines=10> */
[----:B------:R-:W-:Y:S01]  /*0700*/  ISETP.NE.AND P1, PT, R37, 0x1f, PT ;  /* 0x0000001f2500780c */ /* 0x000fe20003f25270 */
[----:B------:R-:W-:Y:S01]  /*0710*/  FADD R12, R9, R12 ;  /* 0x0000000c090c7221 */ /* 0x000fe20000000000 */
[----:B------:R-:W-:Y:S01]  /*0720*/  FADD R9, R3, R0 ;  /* 0x0000000003097221 */ /* 0x000fe20000000000 */
[----:B------:R-:W-:Y:S01]  /*0730*/  FADD R13, R13, R16 ;  /* 0x000000100d0d7221 */ /* 0x000fe20000000000 */
[----:B------:R-:W-:-:S02]  /*0740*/  ISETP.NE.AND P2, PT, R35, RZ, PT ;  /* 0x000000ff2300720c */ /* 0x000fc40003f45270 */
[----:B------:R-:W-:Y:S01]  /*0750*/  FADD R9, R8, R9 ;  /* 0x0000000908097221 */ /* 0x000fe20000000000 */
[----:B------:R-:W-:-:S04]  /*0760*/  FADD R12, R12, R13 ;  /* 0x0000000d0c0c7221 */ /* 0x000fc80000000000 */
[----:B------:R-:W-:Y:S02]  /*0770*/  FADD R9, R9, R12 ;  /* 0x0000000c09097221 */ /* 0x000fe40000000000 */
[----:B------:R-:W-:-:S03]  /*0780*/  @!P1 LEA R42, R36, UR4, 0x2 ;  /* 0x00000004242a9c11 */ /* 0x000fc6000f8e10ff */
[----:B------:R-:W0:Y:S02]  /*0790*/  SHFL.UP P0, R8, R9, 0x1, RZ ;  /* 0x0420000009087989 */ /* 0x000e2400000000ff */
[----:B0-----:R-:W-:-:S05]  /*07a0*/  @P0 FADD R8, R9, R8 ;  /* 0x0000000809080221 */ /* 0x001fca0000000000 */
[----:B------:R-:W0:Y:S02]  /*07b0*/  SHFL.UP P0, R13, R8, 0x2, RZ ;  /* 0x04400000080d7989 */ /* 0x000e2400000000ff */
[----:B0-----:R-:W-:-:S05]  /*07c0*/  @P0 FADD R13, R8, R13 ;  /* 0x0000000d080d0221 */ /* 0x001fca0000000000 */
[----:B------:R-:W0:Y:S02]  /*07d0*/  SHFL.UP P0, R16, R13, 0x4, RZ ;  /* 0x048000000d107989 */ /* 0x000e2400000000ff */
[----:B0-----:R-:W-:-:S05]  /*07e0*/  @P0 FADD R16, R13, R16 ;  /* 0x000000100d100221 */ /* 0x001fca0000000000 */
[----:B------:R-:W0:Y:S02]  /*07f0*/  SHFL.UP P0, R40, R16, 0x8, RZ ;  /* 0x0500000010287989 */ /* 0x000e2400000000ff */
[----:B0-----:R-:W-:-:S05]  /*0800*/  @P0 FADD R40, R16, R40 ;  /* 0x0000002810280221 */ /* 0x001fca0000000000 */
[----:B------:R-:W0:Y:S02]  /*0810*/  SHFL.UP P0, R39, R40, 0x10, RZ ;  /* 0x0600000028277989 */ /* 0x000e2400000000ff */
[----:B0-----:R-:W-:Y:S01]  /*0820*/  @P0 FADD R39, R40, R39 ;  /* 0x0000002728270221 */ /* 0x001fe20000000000 */
[----:B------:R-:W-:-:S04]  /*0830*/  ISETP.NE.AND P0, PT, R36, 0x2, PT ;  /* 0x000000022400780c */ /* 0x000fc80003f05270 */
[----:B------:R-:W-:Y:S01]  /*0840*/  @!P1 STS [R42+0x10], R39 ;  /* 0x000010272a009388 */ /* 0x000fe20000000800 */
[----:B------:R-:W-:Y:S01]  /*0850*/  BAR.SYNC.DEFER_BLOCKING 0x0 ;  /* 0x0000000000007b1d */ /* 0x000fe20000010000 */
[----:B------:R-:W-:-:S05]  /*0860*/  ISETP.NE.AND P1, PT, R36, 0xc, PT ;  /* 0x0000000c2400780c */ /* 0x000fca0003f25270 */
[----:B------:R-:W-:Y:S04]  /*0870*/  SHFL.UP PT, R39, R39, 0x1, RZ ;  /* 0x0420000027277989 */ /* 0x000fe800000e00ff */
[----:B------:R-:W0:Y:S04]  /*0880*/  LDS.128 R8, [UR4+0x10] ;  /* 0x00001004ff087984 */ /* 0x000e280008000c00 */
[----:B------:R-:W1:Y:S04]  /*0890*/  LDS.128 R12, [UR4+0x20] ;  /* 0x00002004ff0c7984 */ /* 0x000e680008000c00 */
[----:B------:R-:W2:Y:S01]  /*08a0*/  LDS.128 R16, [UR4+0x30] ;  /* 0x00003004ff107984 */ /* 0x000ea20008000c00 */
[----:B0-----:R-:W-:-:S04]  /*08b0*/  FADD R9, R8, R9 ;  /* 0x0000000908097221 */ /* 0x001fc80000000000 */
[----:B------:R-:W-:Y:S01]  /*08c0*/  FADD R10, R10, R9 ;  /* 0x000000090a0a7221 */ /* 0x000fe20000000000 */
[----:B------:R-:W-:Y:S02]  /*08d0*/  FSEL R8, R9, R8, !P0 ;  /* 0x0000000809087208 */ /* 0x000fe40004000000 */
[----:B------:R-:W-:Y:S01]  /*08e0*/  ISETP.NE.AND P0, PT, R36, 0x3, PT ;  /* 0x000000032400780c */ /* 0x000fe20003f05270 */
[----:B------:R-:W-:-:S03]  /*08f0*/  FADD R11, R11, R10 ;  /* 0x0000000a0b0b7221 */ /* 0x000fc60000000000 */
[----:B------:R-:W-:Y:S01]  /*0900*/  FSEL R8, R10, R8, !P0 ;  /* 0x000000080a087208 */ /* 0x000fe20004000000 */
[----:B-1----:R-:W-:Y:S01]  /*0910*/  FADD R12, R11, R12 ;  /* 0x0000000c0b0c7221 */ /* 0x002fe20000000000 */
[----:B------:R-:W-:-:S03]  /*0920*/  ISETP.NE.AND P0, PT, R36, 0x4, PT ;  /* 0x000000042400780c */ /* 0x000fc60003f05270 */
[----:B------:R-:W-:Y:S01]  /*0930*/  FADD R13, R13, R12 ;  /* 0x0000000c0d0d7221 */ /* 0x000fe20000000000 */
[----:B------:R-:W-:Y:S02]  /*0940*/  FSEL R8, R11, R8, !P0 ;  /* 0x000000080b087208 */ /* 0x000fe40004000000 */
[----:B------:R-:W-:Y:S01]  /*0950*/  ISETP.NE.AND P0, PT, R36, 0x5, PT ;  /* 0x000000052400780c */ /* 0x000fe20003f05270 */
[----:B------:R-:W-:-:S03]  /*0960*/  FADD R14, R14, R13 ;  /* 0x0000000d0e0e7221 */ /* 0x000fc60000000000 */
[----:B------:R-:W-:Y:S01]  /*0970*/  FSEL R8, R12, R8, !P0 ;  /* 0x000000080c087208 */ /* 0x000fe20004000000 */
[----:B------:R-:W-:Y:S01]  /*0980*/  FADD R15, R15, R14 ;  /* 0x0000000e0f0f7221 */ /* 0x000fe20000000000 */
[----:B------:R-:W-:-:S03]  /*0990*/  ISETP.NE.AND P0, PT, R36, 0x6, PT ;  /* 0x000000062400780c */ /* 0x000fc60003f05270 */
[----:B--2---:R-:W-:Y:S01]  /*09a0*/  FADD R16, R15, R16 ;  /* 0x000000100f107221 */ /* 0x004fe20000000000 */
[----:B------:R-:W-:Y:S02]  /*09b0*/  FSEL R9, R13, R8, !P0 ;  /* 0x000000080d097208 */ /* 0x000fe40004000000 */
[----:B------:R-:W0:Y:S01]  /*09c0*/  LDS R8, [UR4+0x40] ;  /* 0x00004004ff087984 */ /* 0x000e220008000800 */
[----:B------:R-:W-:Y:S01]  /*09d0*/  ISETP.NE.AND P0, PT, R36, 0x7, PT ;  /* 0x000000072400780c */ /* 0x000fe20003f05270 */
[----:B------:R-:W-:-:S03]  /*09e0*/  FADD R17, R17, R16 ;  /* 0x0000001011117221 */ /* 0x000fc60000000000 */
[----:B------:R-:W-:Y:S01]  /*09f0*/  FSEL R9, R14, R9, !P0 ;  /* 0x000000090e097208 */ /* 0x000fe20004000000 */
[----:B------:R-:W-:Y:S01]  /*0a00*/  FADD R18, R18, R17 ;  /* 0x0000001112127221 */ /* 0x000fe20000000000 */
[----:B------:R-:W-:-:S03]  /*0a10*/  ISETP.NE.AND P0, PT, R36, 0x8, PT ;  /* 0x000000082400780c */ /* 0x000fc60003f05270 */
[----:B------:R-:W-:Y:S01]  /*0a20*/  FADD R19, R19, R18 ;  /* 0x0000001213137221 */ /* 0x000fe20000000000 */
[----:B------:R-:W-:Y:S02]  /*0a30*/  FSEL R9, R15, R9, !P0 ;  /* 0x000000090f097208 */ /* 0x000fe40004000000 */
[----:B------:R-:W-:-:S04]  /*0a40*/  ISETP.NE.AND P0, PT, R36, 0x9, PT ;  /* 0x000000092400780c */ /* 0x000fc80003f05270 */
[----:B------:R-:W-:Y:S02]  /*0a50*/  FSEL R9, R16, R9, !P0 ;  /* 0x0000000910097208 */ /* 0x000fe40004000000 */
[----:B------:R-:W-:-:S04]  /*0a60*/  ISETP.NE.AND P0, PT, R36, 0xa, PT ;  /* 0x0000000a2400780c */ /* 0x000fc80003f05270 */
[----:B------:R-:W-:Y:S02]  /*0a70*/  FSEL R9, R17, R9, !P0 ;  /* 0x0000000911097208 */ /* 0x000fe40004000000 */
[----:B------:R-:W-:-:S04]  /*0a80*/  ISETP.NE.AND P0, PT, R36, 0xb, PT ;  /* 0x0000000b2400780c */ /* 0x000fc80003f05270 */
[----:B------:R-:W-:Y:S02]  /*0a90*/  FSEL R9, R18, R9, !P0 ;  /* 0x0000000912097208 */ /* 0x000fe40004000000 */
[----:B------:R-:W-:Y:S02]  /*0aa0*/  ISETP.GE.U32.AND P0, PT, R35, 0x20, PT ;  /* 0x000000202300780c */ /* 0x000fe40003f06070 */
[----:B------:R-:W-:Y:S02]  /*0ab0*/  FSEL R9, R19, R9, !P1 ;  /* 0x0000000913097208 */ /* 0x000fe40004800000 */
[----:B------:R-:W-:-:S03]  /*0ac0*/  ISETP.NE.AND P1, PT, R37, RZ, PT ;  /* 0x000000ff2500720c */ /* 0x000fc60003f25270 */
[----:B-----5:R-:W-:Y:S01]  /*0ad0*/  FADD R11, R9, R38 ;  /* 0x00000026090b7221 */ /* 0x020fe20000000000 */
[----:B0-----:R-:W-:-:S04]  /*0ae0*/  FADD R9, R19, R8 ;  /* 0x0000000813097221 */ /* 0x001fc80000000000 */
[----:B------:R-:W-:Y:S01]  /*0af0*/  FSEL R12, R38, R11, !P0 ;  /* 0x0000000b260c7208 */ /* 0x000fe20004000000 */
[----:B------:R-:W-:-:S04]  /*0b00*/  FADD R9, R9, R38 ;  /* 0x0000002609097221 */ /* 0x000fc80000000000 */
[----:B------:R-:W-:Y:S01]  /*0b10*/  @P1 FADD R12, R39, R12 ;  /* 0x0000000c270c1221 */ /* 0x000fe20000000000 */
[----:B------:R-:W-:Y:S06]  /*0b20*/  @P2 BRA `(.L_x_227) ;  /* 0x0000000c00542947 */ /* 0x000fec0003800000 */
[----:B------:R-:W0:Y:S01]  /*0b30*/  LDC.64 R10, c[0x0][0x390] ;  /* 0x0000e400ff0a7b82 */ /* 0x000e220000000a00 */
[----:B------:R-:W-:-:S05]  /*0b40*/  HFMA2 R8, -RZ, RZ, 0, 6.020069122314453125e-06 ;  /* 0x00000065ff087431 */ /* 0x000fca00000001ff */
[----:B0-----:R0:W-:Y:S01]  /*0b50*/  ST.E.64.STRONG.GPU desc[UR12][R10.64+0x100], R8 ;  /* 0x000100080a007985 */ /* 0x0011e2000c10fb0c */
[----:B------:R-:W-:Y:S05]  /*0b60*/  BRA `(.L_x_227) ;  /* 0x0000000c00447947 */ /* 0x000fea0003800000 */
.L_x_226:
        /* <DEDUP_REMOVED lines=29> */
[----:B-----5:R-:W0:Y:S02]  /*0d40*/  SHFL.UP P0, R38, R39, 0x10, RZ ;  /* 0x0600000027267989 */ /* 0x020e2400000000ff */
[----:B0-----:R-:W-:Y:S01]  /*0d50*/  @P0 FADD R38, R39, R38 ;  /* 0x0000002627260221 */ /* 0x001fe20000000000 */
[----:B------:R-:W-:-:S04]  /*0d60*/  ISETP.NE.AND P0, PT, R36, 0x2, PT ;  /* 0x000000022400780c */ /* 0x000fc80003f05270 */
[----:B------:R-:W-:Y:S01]  /*0d70*/  @!P1 STS [R41+0x10], R38 ;  /* 0x0000102629009388 */ /* 0x000fe20000000800 */
[----:B------:R-:W-:Y:S01]  /*0d80*/  BAR.SYNC.DEFER_BLOCKING 0x0 ;  /* 0x0000000000007b1d */ /* 0x000fe20000010000 */
[----:B------:R-:W-:-:S05]  /*0d90*/  ISETP.NE.AND P1, PT, R36, 0xc, PT ;  /* 0x0000000c2400780c */ /* 0x000fca0003f25270 */
[----:B------:R-:W0:Y:S04]  /*0da0*/  LDS.128 R8, [UR4+0x10] ;  /* 0x00001004ff087984 */ /* 0x000e280008000c00 */
[----:B------:R-:W1:Y:S04]  /*0db0*/  LDS.128 R12, [UR4+0x20] ;  /* 0x00002004ff0c7984 */ /* 0x000e680008000c00 */
[----:B------:R-:W2:Y:S01]  /*0dc0*/  LDS.128 R16, [UR4+0x30] ;  /* 0x00003004ff107984 */ /* 0x000ea20008000c00 */
[----:B0-----:R-:W-:-:S04]  /*0dd0*/  FADD R9, R8, R9 ;  /* 0x0000000908097221 */ /* 0x001fc80000000000 */
[----:B------:R-:W-:Y:S01]  /*0de0*/  FADD R10, R10, R9 ;  /* 0x000000090a0a7221 */ /* 0x000fe20000000000 */
[----:B------:R-:W-:Y:S02]  /*0df0*/  FSEL R8, R9, R8, !P0 ;  /* 0x0000000809087208 */ /* 0x000fe40004000000 */
[----:B------:R-:W-:Y:S01]  /*0e00*/  ISETP.NE.AND P0, PT, R36, 0x3, PT ;  /* 0x000000032400780c */ /* 0x000fe20003f05270 */
[----:B------:R-:W-:Y:S01]  /*0e10*/  FADD R11, R11, R10 ;  /* 0x0000000a0b0b7221 */ /* 0x000fe20000000000 */
[----:B------:R-:W0:Y:S02]  /*0e20*/  LDS R9, [UR4+0x40] ;  /* 0x00004004ff097984 */ /* 0x000e240008000800 */
        /* <DEDUP_REMOVED lines=9> */
[----:B------:R-:W-:-:S04]  /*0ec0*/  ISETP.NE.AND P0, PT, R36, 0x6, PT ;  /* 0x000000062400780c */ /* 0x000fc80003f05270 */
[----:B------:R-:W-:Y:S02]  /*0ed0*/  FSEL R8, R13, R8, !P0 ;  /* 0x000000080d087208 */ /* 0x000fe40004000000 */
[----:B------:R-:W-:-:S04]  /*0ee0*/  ISETP.NE.AND P0, PT, R36, 0x7, PT ;  /* 0x000000072400780c */ /* 0x000fc80003f05270 */
[----:B------:R-:W-:Y:S02]  /*0ef0*/  FSEL R8, R14, R8, !P0 ;  /* 0x000000080e087208 */ /* 0x000fe40004000000 */
[----:B------:R-:W-:-:S04]  /*0f00*/  ISETP.NE.AND P0, PT, R36, 0x8, PT ;  /* 0x000000082400780c */ /* 0x000fc80003f05270 */
[C---:B------:R-:W-:Y:S01]  /*0f10*/  FSEL R8, R15.reuse, R8, !P0 ;  /* 0x000000080f087208 */ /* 0x040fe20004000000 */
[----:B--2---:R-:W-:Y:S01]  /*0f20*/  FADD R15, R15, R16 ;  /* 0x000000100f0f7221 */ /* 0x004fe20000000000 */
[C---:B------:R-:W-:Y:S01]  /*0f30*/  ISETP.NE.AND P0, PT, R36.reuse, 0x9, PT ;  /* 0x000000092400780c */ /* 0x040fe20003f05270 */
[----:B------:R-:W1:Y:S02]  /*0f40*/  SHFL.UP PT, R16, R38, 0x1, RZ ;  /* 0x0420000026107989 */ /* 0x000e6400000e00ff */
[----:B------:R-:W-:Y:S01]  /*0f50*/  FADD R17, R17, R15 ;  /* 0x0000000f11117221 */ /* 0x000fe20000000000 */
[----:B------:R-:W-:Y:S02]  /*0f60*/  FSEL R8, R15, R8, !P0 ;  /* 0x000000080f087208 */ /* 0x000fe40004000000 */
[----:B------:R-:W-:Y:S01]  /*0f70*/  ISETP.NE.AND P0, PT, R36, 0xa, PT ;  /* 0x0000000a2400780c */ /* 0x000fe20003f05270 */
[----:B------:R-:W-:-:S03]  /*0f80*/  FADD R18, R18, R17 ;  /* 0x0000001112127221 */ /* 0x000fc60000000000 */
[----:B------:R-:W-:Y:S01]  /*0f90*/  FSEL R8, R17, R8, !P0 ;  /* 0x0000000811087208 */ /* 0x000fe20004000000 */
[----:B------:R-:W-:Y:S01]  /*0fa0*/  FADD R19, R19, R18 ;  /* 0x0000001213137221 */ /* 0x000fe20000000000 */
[----:B------:R-:W-:-:S03]  /*0fb0*/  ISETP.NE.AND P0, PT, R36, 0xb, PT ;  /* 0x0000000b2400780c */ /* 0x000fc60003f05270 */
[----:B0-----:R-:W-:Y:S01]  /*0fc0*/  FADD R9, R19, R9 ;  /* 0x0000000913097221 */ /* 0x001fe20000000000 */
[----:B------:R-:W-:Y:S02]  /*0fd0*/  FSEL R8, R18, R8, !P0 ;  /* 0x0000000812087208 */ /* 0x000fe40004000000 */
[----:B------:R-:W-:Y:S02]  /*0fe0*/  ISETP.GT.U32.AND P0, PT, R35, 0x1f, PT ;  /* 0x0000001f2300780c */ /* 0x000fe40003f04070 */
[----:B------:R-:W-:Y:S02]  /*0ff0*/  FSEL R12, R19, R8, !P1 ;  /* 0x00000008130c7208 */ /* 0x000fe40004800000 */
[----:B------:R-:W-:-:S03]  /*1000*/  ISETP.GE.U32.AND P1, PT, R35, 0x20, PT ;  /* 0x000000202300780c */ /* 0x000fc60003f26070 */
[----:B-1----:R-:W-:-:S05]  /*1010*/  @P2 FADD R12, R16, R12 ;  /* 0x0000000c100c2221 */ /* 0x002fca0000000000 */
[----:B------:R-:W-:Y:S01]  /*1020*/  FSEL R16, R16, R12, !P1 ;  /* 0x0000000c10107208 */ /* 0x000fe20004800000 */
[----:B------:R-:W-:Y:S06]  /*1030*/  @P0 BRA `(.L_x_228) ;  /* 0x0000000400f00947 */ /* 0x000fec0003800000 */
[----:B------:R-:W0:Y:S01]  /*1040*/  LDC.64 R14, c[0x0][0x390] ;  /* 0x0000e400ff0e7b82 */ /* 0x000e220000000a00 */
[----:B------:R-:W-:Y:S01]  /*1050*/  ISETP.NE.AND P1, PT, R35, RZ, PT ;  /* 0x000000ff2300720c */ /* 0x000fe20003f25270 */
[----:B------:R-:W-:Y:S01]  /*1060*/  IMAD.U32 R45, RZ, RZ, UR6 ;  /* 0x00000006ff2d7e24 */ /* 0x000fe2000f8e00ff */
[----:B------:R-:W-:-:S05]  /*1070*/  LOP3.LUT R18, RZ, R35, RZ, 0x33, !PT ;  /* 0x00000023ff127212 */ /* 0x000fca00078e33ff */
[----:B------:R-:W-:-:S06]  /*1080*/  VIADD R18, R18, UR6 ;  /* 0x0000000612127c36 */ /* 0x000fcc0008000000 */
[----:B------:R-:W-:Y:S01]  /*1090*/  @!P1 IMAD.MOV.U32 R8, RZ, RZ, 0x64 ;  /* 0x00000064ff089424 */ /* 0x000fe200078e00ff */
[----:B------:R1:W-:Y:S01]  /*10a0*/  @!P1 STS [UR4+0xc], R9 ;  /* 0x00000c09ff009988 */ /* 0x0003e20008000804 */
[----:B0-----:R-:W-:-:S04]  /*10b0*/  IMAD.WIDE R44, R45, 0x8, R14 ;  /* 0x000000082d2c7825 */ /* 0x001fc800078e020e */
[----:B------:R-:W-:Y:S01]  /*10c0*/  IMAD.WIDE R14, R18, 0x8, R14 ;  /* 0x00000008120e7825 */ /* 0x000fe200078e020e */
[----:B------:R1:W-:Y:S01]  /*10d0*/  @!P1 ST.E.64.STRONG.GPU desc[UR12][R44.64+0x100], R8 ;  /* 0x000100082c009985 */ /* 0x0003e2000c10fb0c */
[----:B------:R-:W-:Y:S05]  /*10e0*/  NANOSLEEP 0x226 ;  /* 0x000002260000795d */ /* 0x000fea0003800000 */
[----:B------:R-:W2:Y:S01]  /*10f0*/  LD.E.64.STRONG.GPU R12, desc[UR12][R14.64+0x100] ;  /* 0x0001000c0e0c7980 */ /* 0x000ea2000c10fb00 */
[----:B------:R-:W-:Y:S01]  /*1100*/  UMOV UR5, 0xffffffff ;  /* 0xffffffff00057882 */ /* 0x000fe20000000000 */
[----:B--2---:R-:W-:Y:S02]  /*1110*/  ISETP.NE.AND P0, PT, R12, 0x63, PT ;  /* 0x000000630c00780c */ /* 0x004fe40003f05270 */
[----:B-1----:R-:W-:Y:S11]  /*1120*/  BRA.DIV UR5, `(.L_x_229) ;  /* 0x0000002e05c07947 */ /* 0x002ff6000b800000 */
[----:B------:R-:W-:-:S13]  /*1130*/  VOTE.ANY P0, !P0 ;  /* 0x0000000000ff7806 */ /* 0x000fda0004000100 */
.L_x_258:
[----:B------:R-:W-:Y:S05]  /*1140*/  @!P0 BRA `(.L_x_230) ;  /* 0x0000000000248947 */ /* 0x000fea0003800000 */
[----:B------:R-:W-:-:S07]  /*1150*/  HFMA2 R8, -RZ, RZ, 0, 2.849102020263671875e-05 ;  /* 0x000001deff087431 */ /* 0x000fce00000001ff */
.L_x_232:
[----:B------:R-:W-:Y:S05]  /*1160*/  NANOSLEEP R8 ;  /* 0x000000080000735d */ /* 0x000fea0003800000 */
[----:B------:R-:W2:Y:S01]  /*1170*/  LD.E.64.STRONG.GPU R12, desc[UR12][R14.64+0x100] ;  /* 0x0001000c0e0c7980 */ /* 0x000ea2000c10fb00 */
[----:B------:R-:W-:Y:S01]  /*1180*/  UMOV UR5, 0xffffffff ;  /* 0xffffffff00057882 */ /* 0x000fe20000000000 */
[----:B------:R-:W-:Y:S02]  /*1190*/  SHF.R.U32.HI R8, RZ, 0x1, R8 ;  /* 0x00000001ff087819 */ /* 0x000fe40000011608 */
[----:B--2---:R-:W-:Y:S01]  /*11a0*/  ISETP.NE.AND P0, PT, R12, 0x63, PT ;  /* 0x000000630c00780c */ /* 0x004fe20003f05270 */
[----:B------:R-:W-:-:S12]  /*11b0*/  BRA.DIV UR5, `(.L_x_231) ;  /* 0x0000002e05bc7947 */ /* 0x000fd8000b800000 */
[----:B------:R-:W-:-:S13]  /*11c0*/  VOTE.ANY P0, !P0 ;  /* 0x0000000000ff7806 */ /* 0x000fda0004000100 */
.L_x_261:
[----:B------:R-:W-:Y:S05]  /*11d0*/  @P0 BRA `(.L_x_232) ;  /* 0xfffffffc00e00947 */ /* 0x000fea000383ffff */
.L_x_230:
[----:B------:R-:W-:Y:S01]  /*11e0*/  UMOV UR5, 0xffffffff ;  /* 0xffffffff00057882 */ /* 0x000fe20000000000 */
[----:B------:R-:W-:Y:S01]  /*11f0*/  ISETP.NE.AND P0, PT, R12, 0x65, PT ;  /* 0x000000650c00780c */ /* 0x000fe20003f05270 */
[----:B------:R-:W-:Y:S01]  /*1200*/  IMAD.MOV.U32 R42, RZ, RZ, R13 ;  /* 0x000000ffff2a7224 */ /* 0x000fe200078e000d */
[----:B------:R-:W-:Y:S11]  /*1210*/  BRA.DIV UR5, `(.L_x_233) ;  /* 0x0000002e05c47947 */ /* 0x000ff6000b800000 */
[----:B------:R-:W0:Y:S01]  /*1220*/  S2R R8, SR_GEMASK ;  /* 0x0000000000087919 */ /* 0x000e220000003c00 */
[----:B------:R-:W-:Y:S01]  /*1230*/  VOTE.ANY R10, PT, !P0 ;  /* 0x00000000000a7806 */ /* 0x000fe200040e0100 */
[C---:B------:R-:W-:Y:S01]  /*1240*/  VIADD R39, R37.reuse, 0x2 ;  /* 0x0000000225277836 */ /* 0x040fe20000000000 */
[C---:B------:R-:W-:Y:S01]  /*1250*/  IADD3 R38, PT, PT, R37.reuse, 0x4, RZ ;  /* 0x0000000425267810 */ /* 0x040fe20007ffe0ff */
[C---:B------:R-:W-:Y:S02]  /*1260*/  VIADD R19, R37.reuse, 0x8 ;  /* 0x0000000825137836 */ /* 0x040fe40000000000 */
[----:B------:R-:W-:Y:S01]  /*1270*/  VIADD R36, R37, 0x10 ;  /* 0x0000001025247836 */ /* 0x000fe20000000000 */
[----:B0-----:R-:W-:-:S05]  /*1280*/  LOP3.LUT R10, R10, 0x80000000, R8, 0xec, !PT ;  /* 0x800000000a0a7812 */ /* 0x001fca00078eec08 */
[----:B------:R-:W-:-:S05]  /*1290*/  VIADD R11, R10, 0xffffffff ;  /* 0xffffffff0a0b7836 */ /* 0x000fca0000000000 */
[----:B------:R-:W-:-:S04]  /*12a0*/  LOP3.LUT R11, R10, R11, RZ, 0xc, !PT ;  /* 0x0000000b0a0b7212 */ /* 0x000fc800078e0cff */
[----:B------:R0:W1:Y:S02]  /*12b0*/  POPC R15, R11 ;  /* 0x0000000b000f7309 */ /* 0x0000640000000000 */
[----:B0-----:R-:W0:Y:S01]  /*12c0*/  LDC.64 R10, c[0x0][0x390] ;  /* 0x0000e400ff0a7b82 */ /* 0x001e220000000a00 */
[----:B-1----:R-:W1:Y:S01]  /*12d0*/  SHFL.DOWN PT, R13, R42, 0x1, R15 ;  /* 0x082000002a0d7989 */ /* 0x002e6200000e000f */
[-C--:B------:R-:W-:Y:S02]  /*12e0*/  ISETP.GE.AND P0, PT, R37, R15.reuse, PT ;  /* 0x0000000f2500720c */ /* 0x080fe40003f06270 */
[----:B------:R-:W-:Y:S02]  /*12f0*/  ISETP.GT.AND P2, PT, R36, R15, PT ;  /* 0x0000000f2400720c */ /* 0x000fe40003f44270 */
[----:B0-----:R-:W-:-:S09]  /*1300*/  IADD3 R40, P3, PT, R10, 0x100, RZ ;  /* 0x000001000a287810 */ /* 0x001fd20007f7e0ff */
[----:B-1----:R-:W-:Y:S01]  /*1310*/  @!P0 FADD R42, R13, R42 ;  /* 0x0000002a0d2a8221 */ /* 0x002fe20000000000 */
[----:B------:R-:W-:Y:S01]  /*1320*/  ISETP.GT.AND P0, PT, R39, R15, PT ;  /* 0x0000000f2700720c */ /* 0x000fe20003f04270 */
[----:B------:R-:W-:-:S03]  /*1330*/  IMAD.X R41, RZ, RZ, R11, P3 ;  /* 0x000000ffff297224 */ /* 0x000fc600018e060b */
[----:B------:R-:W0:Y:S09]  /*1340*/  SHFL.DOWN PT, R13, R42, 0x2, R15 ;  /* 0x084000002a0d7989 */ /* 0x000e3200000e000f */
[----:B0-----:R-:W-:Y:S01]  /*1350*/  @!P0 FADD R42, R42, R13 ;  /* 0x0000000d2a2a8221 */ /* 0x001fe20000000000 */
[----:B------:R-:W-:-:S04]  /*1360*/  ISETP.GT.AND P0, PT, R38, R15, PT ;  /* 0x0000000f2600720c */ /* 0x000fc80003f04270 */
[----:B------:R-:W0:Y:S09]  /*1370*/  SHFL.DOWN PT, R13, R42, 0x4, R15 ;  /* 0x088000002a0d7989 */ /* 0x000e3200000e000f */
[----:B0-----:R-:W-:Y:S01]  /*1380*/  @!P0 FADD R42, R42, R13 ;  /* 0x0000000d2a2a8221 */ /* 0x001fe20000000000 */
[----:B------:R-:W-:-:S04]  /*1390*/  ISETP.GT.AND P0, PT, R19, R15, PT ;  /* 0x0000000f1300720c */ /* 0x000fc80003f04270 */
[----:B------:R-:W0:Y:S09]  /*13a0*/  SHFL.DOWN PT, R13, R42, 0x8, R15 ;  /* 0x090000002a0d7989 */ /* 0x000e3200000e000f */
[----:B0-----:R-:W-:Y:S01]  /*13b0*/  @!P0 FADD R42, R42, R13 ;  /* 0x0000000d2a2a8221 */ /* 0x001fe20000000000 */
[----:B------:R-:W-:-:S04]  /*13c0*/  ISETP.NE.AND P0, PT, R12, 0x65, PT ;  /* 0x000000650c00780c */ /* 0x000fc80003f05270 */
[----:B------:R-:W0:Y:S09]  /*13d0*/  SHFL.DOWN PT, R13, R42, 0x10, R15 ;  /* 0x0a0000002a0d7989 */ /* 0x000e3200000e000f */
[----:B------:R-:W-:Y:S01]  /*13e0*/  VOTE.ALL P0, P0 ;  /* 0x0000000000ff7806 */ /* 0x000fe20000000000 */
[----:B0-----:R-:W-:-:S12]  /*13f0*/  @!P2 FADD R42, R42, R13 ;  /* 0x0000000d2a2aa221 */ /* 0x001fd80000000000 */
.L_x_270:
[----:B------:R-:W-:Y:S05]  /*1400*/  @!P0 BRA `(.L_x_234) ;  /* 0x0000000000c08947 */ /* 0x000fea0003800000 */
[----:B------:R-:W-:-:S07]  /*1410*/  HFMA2 R11, -RZ, RZ, 0, 2.849102020263671875e-05 ;  /* 0x000001deff0b7431 */ /* 0x000fce00000001ff */
.L_x_240:
[----:B------:R-:W-:-:S05]  /*1420*/  IMAD.WIDE R14, R18, 0x8, R40 ;  /* 0x00000008120e7825 */ /* 0x000fca00078e0228 */
[----:B------:R-:W2:Y:S01]  /*1430*/  LD.E.64.STRONG.GPU R12, desc[UR12][R14.64+-0x100] ;  /* 0xffff000c0e0c7980 */ /* 0x000ea2000c10fb00 */
[----:B------:R-:W-:Y:S05]  /*1440*/  YIELD ;  /* 0x0000000000007946 */ /* 0x000fea0003800000 */
[----:B------:R-:W-:Y:S01]  /*1450*/  UMOV UR5, 0xffffffff ;  /* 0xffffffff00057882 */ /* 0x000fe20000000000 */
[----:B------:R-:W-:Y:S02]  /*1460*/  SHF.R.U32.HI R11, RZ, 0x1, R11 ;  /* 0x00000001ff0b7819 */ /* 0x000fe4000001160b */
[----:B--2---:R-:W-:Y:S01]  /*1470*/  ISETP.NE.AND P0, PT, R12, 0x63, PT ;  /* 0x000000630c00780c */ /* 0x004fe20003f05270 */
[----:B------:R-:W-:-:S12]  /*1480*/  BRA.DIV UR5, `(.L_x_235) ;  /* 0x0000003205187947 */ /* 0x000fd8000b800000 */
[----:B------:R-:W-:-:S13]  /*1490*/  VOTE.ANY P0, !P0 ;  /* 0x0000000000ff7806 */ /* 0x000fda0004000100 */
.L_x_273:
[----:B------:R-:W-:Y:S05]  /*14a0*/  @!P0 BRA `(.L_x_236) ;  /* 0x0000000000248947 */ /* 0x000fea0003800000 */
[----:B------:R-:W-:-:S07]  /*14b0*/  IMAD.MOV.U32 R17, RZ, RZ, R11 ;  /* 0x000000ffff117224 */ /* 0x000fce00078e000b */
.L_x_238:
[----:B------:R-:W-:Y:S05]  /*14c0*/  NANOSLEEP R17 ;  /* 0x000000110000735d */ /* 0x000fea0003800000 */
[----:B------:R-:W2:Y:S01]  /*14d0*/  LD.E.64.STRONG.GPU R12, desc[UR12][R14.64+-0x100] ;  /* 0xffff000c0e0c7980 */ /* 0x000ea2000c10fb00 */
[----:B------:R-:W-:Y:S01]  /*14e0*/  UMOV UR5, 0xffffffff ;  /* 0xffffffff00057882 */ /* 0x000fe20000000000 */
[----:B------:R-:W-:Y:S02]  /*14f0*/  SHF.R.U32.HI R17, RZ, 0x1, R17 ;  /* 0x00000001ff117819 */ /* 0x000fe40000011611 */
[----:B--2---:R-:W-:Y:S01]  /*1500*/  ISETP.NE.AND P0, PT, R12, 0x63, PT ;  /* 0x000000630c00780c */ /* 0x004fe20003f05270 */
[----:B------:R-:W-:-:S12]  /*1510*/  BRA.DIV UR5, `(.L_x_237) ;  /* 0x0000003205147947 */ /* 0x000fd8000b800000 */
[----:B------:R-:W-:-:S13]  /*1520*/  VOTE.ANY P0, !P0 ;  /* 0x0000000000ff7806 */ /* 0x000fda0004000100 */
.L_x_276:
[----:B------:R-:W-:Y:S05]  /*1530*/  @P0 BRA `(.L_x_238) ;  /* 0xfffffffc00e00947 */ /* 0x000fea000383ffff */
.L_x_236:
[----:B------:R-:W-:Y:S01]  /*1540*/  UMOV UR5, 0xffffffff ;  /* 0xffffffff00057882 */ /* 0x000fe20000000000 */
[----:B------:R-:W-:Y:S01]  /*1550*/  ISETP.NE.AND P0, PT, R12, 0x65, PT ;  /* 0x000000650c00780c */ /* 0x000fe20003f05270 */
[----:B------:R-:W-:Y:S01]  /*1560*/  IMAD.MOV.U32 R43, RZ, RZ, R13 ;  /* 0x000000ffff2b7224 */ /* 0x000fe200078e000d */
[----:B------:R-:W-:Y:S11]  /*1570*/  BRA.DIV UR5, `(.L_x_239) ;  /* 0x00000032051c7947 */ /* 0x000ff6000b800000 */
[----:B------:R-:W-:Y:S02]  /*1580*/  VOTE.ANY R10, PT, !P0 ;  /* 0x00000000000a7806 */ /* 0x000fe400040e0100 */
[----:B------:R-:W-:Y:S02]  /*1590*/  IADD3 R18, PT, PT, R18, -0x20, RZ ;  /* 0xffffffe012127810 */ /* 0x000fe40007ffe0ff */
[----:B------:R-:W-:-:S05]  /*15a0*/  LOP3.LUT R10, R10, 0x80000000, R8, 0xec, !PT ;  /* 0x800000000a0a7812 */ /* 0x000fca00078eec08 */
[----:B------:R-:W-:-:S05]  /*15b0*/  VIADD R13, R10, 0xffffffff ;  /* 0xffffffff0a0d7836 */ /* 0x000fca0000000000 */
[----:B------:R-:W-:-:S04]  /*15c0*/  LOP3.LUT R13, R10, R13, RZ, 0xc, !PT ;  /* 0x0000000d0a0d7212 */ /* 0x000fc800078e0cff */
[----:B------:R-:W0:Y:S02]  /*15d0*/  POPC R15, R13 ;  /* 0x0000000d000f7309 */ /* 0x000e240000000000 */
[----:B0-----:R-:W0:Y:S01]  /*15e0*/  SHFL.DOWN PT, R13, R43, 0x1, R15 ;  /* 0x082000002b0d7989 */ /* 0x001e2200000e000f */
[-C--:B------:R-:W-:Y:S02]  /*15f0*/  ISETP.GE.AND P0, PT, R37, R15.reuse, PT ;  /* 0x0000000f2500720c */ /* 0x080fe40003f06270 */
[----:B------:R-:W-:-:S11]  /*1600*/  ISETP.GT.AND P2, PT, R36, R15, PT ;  /* 0x0000000f2400720c */ /* 0x000fd60003f44270 */
[----:B0-----:R-:W-:Y:S01]  /*1610*/  @!P0 FADD R43, R13, R43 ;  /* 0x0000002b0d2b8221 */ /* 0x001fe20000000000 */
[----:B------:R-:W-:-:S04]  /*1620*/  ISETP.GT.AND P0, PT, R39, R15, PT ;  /* 0x0000000f2700720c */ /* 0x000fc80003f04270 */
        /* <DEDUP_REMOVED lines=11> */
[----:B0-----:R-:W-:-:S04]  /*16e0*/  @!P2 FADD R43, R43, R13 ;  /* 0x0000000d2b2ba221 */ /* 0x001fc80000000000 */
[----:B------:R-:W-:-:S08]  /*16f0*/  FADD R42, R43, R42 ;  /* 0x0000002a2b2a7221 */ /* 0x000fd00000000000 */
.L_x_285:
[----:B------:R-:W-:Y:S05]  /*1700*/  @P0 BRA `(.L_x_240) ;  /* 0xfffffffc00440947 */ /* 0x000fea000383ffff */
.L_x_234:
[----:B------:R-:W-:Y:S01]  /*1710*/  ISETP.NE.AND P0, PT, R37, RZ, PT ;  /* 0x000000ff2500720c */ /* 0x000fe20003f05270 */
[----:B------:R-:W0:Y:S01]  /*1720*/  @!P1 S2R R11, SR_CgaCtaId ;  /* 0x00000000000b9919 */ /* 0x000e220000008800 */
[----:B------:R-:W-:Y:S01]  /*1730*/  @!P1 MOV R10, 0x400 ;  /* 0x00000400000a9802 */ /* 0x000fe20000000f00 */
[----:B------:R-:W-:Y:S01]  /*1740*/  @!P1 FADD R9, R9, R42 ;  /* 0x0000002a09099221 */ /* 0x000fe20000000000 */
[----:B------:R-:W-:-:S05]  /*1750*/  @!P1 IMAD.MOV.U32 R8, RZ, RZ, 0x65 ;  /* 0x00000065ff089424 */ /* 0x000fca00078e00ff */
[----:B------:R1:W-:Y:S04]  /*1760*/  @!P1 ST.E.64.STRONG.GPU desc[UR12][R44.64+0x100], R8 ;  /* 0x000100082c009985 */ /* 0x0003e8000c10fb0c */
[----:B------:R-:W2:Y:S01]  /*1770*/  @!P0 S2R R13, SR_CgaCtaId ;  /* 0x00000000000d8919 */ /* 0x000ea20000008800 */
[----:B------:R-:W-:Y:S02]  /*1780*/  @!P0 MOV R12, 0x400 ;  /* 0x00000400000c8802 */ /* 0x000fe40000000f00 */
[----:B0-----:R-:W-:-:S05]  /*1790*/  @!P1 LEA R10, R11, R10, 0x18 ;  /* 0x0000000a0b0a9211 */ /* 0x001fca00078ec0ff */
[----:B------:R1:W-:Y:S04]  /*17a0*/  @!P1 STS [R10+0x8], R9 ;  /* 0x000008090a009388 */ /* 0x0003e80000000800 */
[----:B------:R1:W-:Y:S01]  /*17b0*/  @!P1 STS [R10+0x4], R42 ;  /* 0x0000042a0a009388 */ /* 0x0003e20000000800 */
[----:B--2---:R-:W-:Y:S01]  /*17c0*/  @!P0 LEA R13, R13, R12, 0x18 ;  /* 0x0000000c0d0d8211 */ /* 0x004fe200078ec0ff */
[----:B------:R-:W-:Y:S02]  /*17d0*/  IMAD.MOV.U32 R12, RZ, RZ, R16 ;  /* 0x000000ffff0c7224 */ /* 0x000fe400078e0010 */
[----:B------:R-:W-:Y:S02]  /*17e0*/  @!P0 IMAD.MOV.U32 R12, RZ, RZ, R42 ;  /* 0x000000ffff0c8224 */ /* 0x000fe400078e002a */
[----:B------:R1:W-:Y:S05]  /*17f0*/  @!P0 STS [R13+0x54], R42 ;  /* 0x0000542a0d008388 */ /* 0x0003ea0000000800 */
.L_x_228:
[----:B------:R-:W-:Y:S05]  /*1800*/  WARPSYNC.ALL ;  /* 0x0000000000007948 */ /* 0x000fea0003800000 */
[----:B------:R-:W0:Y:S08]  /*1810*/  S2UR UR7, SR_CgaCtaId ;  /* 0x00000000000779c3 */ /* 0x000e300000008800 */
[----:B------:R-:W-:Y:S01]  /*1820*/  BAR.SYNC.DEFER_BLOCKING 0x0 ;  /* 0x0000000000007b1d */ /* 0x000fe20000010000 */
[----:B------:R-:W-:-:S05]  /*1830*/  ISETP.NE.AND P0, PT, R35, RZ, PT ;  /* 0x000000ff2300720c */ /* 0x000fca0003f05270 */
[----:B------:R-:W-:Y:S02]  /*1840*/  UMOV UR5, 0x400 ;  /* 0x0000040000057882 */ /* 0x000fe40000000000 */
[----:B0-----:R-:W-:-:S09]  /*1850*/  ULEA UR5, UR7, UR5, 0x18 ;  /* 0x0000000507057291 */ /* 0x001fd2000f8ec0ff */
[----:B-1----:R-:W0:Y:S02]  /*1860*/  LDS R9, [UR5+0x54] ;  /* 0x00005405ff097984 */ /* 0x002e240008000800 */
[----:B0-----:R-:W-:-:S07]  /*1870*/  @P0 FADD R12, R9, R12 ;  /* 0x0000000c090c0221 */ /* 0x001fce0000000000 */
.L_x_227:
[----:B------:R-:W-:Y:S05]  /*1880*/  BSYNC.RECONVERGENT B0 ;  /* 0x0000000000007941 */ /* 0x000fea0003800200 */
.L_x_225:
[----:B------:R-:W-:Y:S01]  /*1890*/  FADD R33, R33, R12 ;  /* 0x0000000c21217221 */ /* 0x000fe20000000000 */
[----:B------:R-:W-:Y:S03]  /*18a0*/  BAR.SYNC.DEFER_BLOCKING 0x0 ;  /* 0x0000000000007b1d */ /* 0x000fe60000010000 */
[----:B------:R-:W-:-:S03]  /*18b0*/  FADD R28, R28, R33 ;  /* 0x000000211c1c7221 */ /* 0x000fc60000000000 */
[----:B------:R-:W1:Y:S01]  /*18c0*/  LDCU.64 UR8, c[0x0][0x388] ;  /* 0x00007100ff0877ac */ /* 0x000e620008000a00 */
[----:B------:R-:W-:-:S04]  /*18d0*/  FADD R29, R29, R28 ;  /* 0x0000001c1d1d7221 */ /* 0x000fc80000000000 */
[----:B------:R-:W-:-:S04]  /*18e0*/  FADD R26, R26, R29 ;  /* 0x0000001d1a1a7221 */ /* 0x000fc80000000000 */
[----:B------:R-:W-:-:S04]  /*18f0*/  FADD R27, R27, R26 ;  /* 0x0000001a1b1b7221 */ /* 0x000fc80000000000 */
[----:B------:R-:W-:-:S04]  /*1900*/  FADD R24, R24, R27 ;  /* 0x0000001b18187221 */ /* 0x000fc80000000000 */
[----:B------:R-:W-:Y:S01]  /*1910*/  FADD R25, R25, R24 ;  /* 0x0000001819197221 */ /* 0x000fe20000000000 */
[----:B------:R-:W-:Y:S03]  /*1920*/  STS [R32], R12 ;  /* 0x0000000c20007388 */ /* 0x000fe60000000800 */
[----:B------:R-:W-:Y:S01]  /*1930*/  FADD R22, R22, R25 ;  /* 0x0000001916167221 */ /* 0x000fe20000000000 */
[----:B------:R-:W-:Y:S03]  /*1940*/  STS [R32+0x4], R33 ;  /* 0x0000042120007388 */ /* 0x000fe60000000800 */
        /* <DEDUP_REMOVED lines=18> */
[----:B0-----:R-:W-:Y:S01]  /*1a70*/  FADD R9, R0, R3 ;  /* 0x0000000300097221 */ /* 0x001fe20000000000 */
[----:B------:R-:W-:Y:S04]  /*1a80*/  STS [R32+0x2c], R21 ;  /* 0x00002c1520007388 */ /* 0x000fe80000000800 */
[----:B------:R-:W-:Y:S04]  /*1a90*/  STS [R32+0x30], R6 ;  /* 0x0000300620007388 */ /* 0x000fe80000000800 */
[----:B------:R-:W-:Y:S04]  /*1aa0*/  STS [R32+0x34], R7 ;  /* 0x0000340720007388 */ /* 0x000fe80000000800 */
[----:B------:R-:W-:Y:S04]  /*1ab0*/  STS [R32+0x38], R4 ;  /* 0x0000380420007388 */ /* 0x000fe80000000800 */
[----:B------:R-:W-:Y:S04]  /*1ac0*/  STS [R32+0x3c], R5 ;  /* 0x00003c0520007388 */ /* 0x000fe80000000800 */
[----:B------:R1:W-:Y:S04]  /*1ad0*/  STS [R32+0x40], R2 ;  /* 0x0000400220007388 */ /* 0x0003e80000000800 */
[----:B------:R0:W-:Y:S04]  /*1ae0*/  STS [R32+0x44], R3 ;  /* 0x0000440320007388 */ /* 0x0001e80000000800 */
[----:B------:R-:W-:Y:S01]  /*1af0*/  STS [R32+0x48], R9 ;  /* 0x0000480920007388 */ /* 0x000fe20000000800 */
[----:B------:R-:W-:-:S03]  /*1b00*/  NOP ;  /* 0x0000000000007918 */ /* 0x000fc60000000000 */
[----:B------:R-:W2:Y:S01]  /*1b10*/  LDS R11, [R34] ;  /* 0x00000000220b7984 */ /* 0x000ea20000000800 */
[----:B-1----:R-:W-:-:S03]  /*1b20*/  IADD3 R2, P0, PT, R31, UR8, RZ ;  /* 0x000000081f027c10 */ /* 0x002fc6000ff1e0ff */
[----:B------:R-:W1:Y:S01]  /*1b30*/  LDS R13, [R34+0x80] ;  /* 0x00008000220d7984 */ /* 0x000e620000000800 */
[----:B0-----:R-:W-:-:S03]  /*1b40*/  IADD3.X R3, PT, PT, R30, UR9, RZ, P0, !PT ;  /* 0x000000091e037c10 */ /* 0x001fc600087fe4ff */
[----:B------:R-:W0:Y:S04]  /*1b50*/  LDS R7, [R34+0x100] ;  /* 0x0001000022077984 */ /* 0x000e280000000800 */
[----:B------:R-:W3:Y:S04]  /*1b60*/  LDS R15, [R34+0x180] ;  /* 0x00018000220f7984 */ /* 0x000ee80000000800 */
[----:B------:R-:W4:Y:S04]  /*1b70*/  LDS R17, [R34+0x200] ;  /* 0x0002000022117984 */ /* 0x000f280000000800 */
[----:B------:R-:W5:Y:S04]  /*1b80*/  LDS R5, [R34+0x280] ;  /* 0x0002800022057984 */ /* 0x000f680000000800 */
        /* <DEDUP_REMOVED lines=13> */
[----:B--2---:R-:W-:Y:S04]  /*1c60*/  STG.E desc[UR12][R2.64], R11 ;  /* 0x0000000b02007986 */ /* 0x004fe8000c10190c */
[----:B-1----:R-:W-:Y:S04]  /*1c70*/  STG.E desc[UR12][R2.64+0x80], R13 ;  /* 0x0000800d02007986 */ /* 0x002fe8000c10190c */
[----:B0-----:R-:W-:Y:S04]  /*1c80*/  STG.E desc[UR12][R2.64+0x100], R7 ;  /* 0x0001000702007986 */ /* 0x001fe8000c10190c */
[----:B---3--:R-:W-:Y:S04]  /*1c90*/  STG.E desc[UR12][R2.64+0x180], R15 ;  /* 0x0001800f02007986 */ /* 0x008fe8000c10190c */
[----:B----4-:R-:W-:Y:S04]  /*1ca0*/  STG.E desc[UR12][R2.64+0x200], R17 ;  /* 0x0002001102007986 */ /* 0x010fe8000c10190c */
        /* <DEDUP_REMOVED lines=15> */
.L_x_224:
[----:B------:R-:W-:-:S04]  /*1da0*/  ISETP.NE.U32.AND P0, PT, RZ, UR7, PT ;  /* 0x00000007ff007c0c */ /* 0x000fc8000bf05070 */
[----:B------:R-:W-:-:S13]  /*1db0*/  ISETP.NE.AND.EX P0, PT, RZ, UR4, PT, P0 ;  /* 0x00000004ff007c0c */ /* 0x000fda000bf05300 */
[----:B------:R-:W-:Y:S05]  /*1dc0*/  @!P0 EXIT ;  /* 0x000000000000894d */ /* 0x000fea0003800000 */
[----:B------:R-:W0:Y:S02]  /*1dd0*/  LDCU.64 UR4, c[0x0][0x380] ;  /* 0x00007000ff0477ac */ /* 0x000e240008000a00 */
[----:B0-----:R-:W-:-:S06]  /*1de0*/  UIMAD.WIDE UR4, UR6, 0x7b80, UR4 ;  /* 0x00007b80060478a5 */ /* 0x001fcc000f8e0204 */
[----:B------:R-:W-:Y:S01]  /*1df0*/  MOV R2, UR4 ;  /* 0x0000000400027c02 */ /* 0x000fe20008000f00 */
[----:B------:R-:W-:-:S05]  /*1e00*/  IMAD.U32 R3, RZ, RZ, UR5 ;  /* 0x00000005ff037e24 */ /* 0x000fca000f8e00ff */
[----:B------:R0:W2:Y:S01]  /*1e10*/  LDG.E R5, desc[UR12][R2.64] ;  /* 0x0000000c02057981 */ /* 0x0000a2000c1e1900 */
[----:B------:R-:W1:Y:S02]  /*1e20*/  S2R R31, SR_TID.X ;  /* 0x00000000001f7919 */ /* 0x000e640000002100 */
[C---:B-1----:R-:W-:Y:S02]  /*1e30*/  LOP3.LUT R30, R31.reuse, 0x1f, RZ, 0xc0, !PT ;  /* 0x0000001f1f1e7812 */ /* 0x042fe400078ec0ff */
[----:B------:R-:W-:-:S05]  /*1e40*/  LOP3.LUT R7, R31, 0x3e0, RZ, 0xc0, !PT ;  /* 0x000003e01f077812 */ /* 0x000fca00078ec0ff */
[----:B------:R-:W-:-:S04]  /*1e50*/  IMAD R30, R7, 0x13, R30 ;  /* 0x00000013071e7824 */ /* 0x000fc800078e021e */
[C---:B------:R-:W-:Y:S01]  /*1e60*/  VIADD R0, R30.reuse, 0x40 ;  /* 0x000000401e007836 */ /* 0x040fe20000000000 */
[C---:B------:R-:W-:Y:S01]  /*1e70*/  ISETP.GE.U32.AND P1, PT, R30.reuse, UR7, PT ;  /* 0x000000071e007c0c */ /* 0x040fe2000bf26070 */
[C---:B------:R-:W-:Y:S01]  /*1e80*/  VIADD R4, R30.reuse, 0x60 ;  /* 0x000000601e047836 */ /* 0x040fe20000000000 */
[C---:B0-----:R-:W-:Y:S01]  /*1e90*/  LEA R2, P0, R30.reuse, UR4, 0x2 ;  /* 0x000000041e027c11 */ /* 0x041fe2000f8010ff */
[----:B------:R-:W-:Y:S01]  /*1ea0*/  VIADD R3, R30, 0xc0 ;  /* 0x000000c01e037836 */ /* 0x000fe20000000000 */
[----:B------:R-:W-:Y:S01]  /*1eb0*/  ISETP.GE.U32.AND P2, PT, R0, UR7, PT ;  /* 0x0000000700007c0c */ /* 0x000fe2000bf46070 */
[----:B------:R-:W-:Y:S01]  /*1ec0*/  VIADD R0, R30, 0xa0 ;  /* 0x000000a01e007836 */ /* 0x000fe20000000000 */
[----:B------:R-:W-:Y:S01]  /*1ed0*/  ISETP.GE.U32.AND P3, PT, R4, UR7, PT ;  /* 0x0000000704007c0c */ /* 0x000fe2000bf66070 */
[C---:B------:R-:W-:Y:S01]  /*1ee0*/  VIADD R4, R30.reuse, 0xe0 ;  /* 0x000000e01e047836 */ /* 0x040fe20000000000 */
[----:B------:R-:W-:Y:S02]  /*1ef0*/  ISETP.GE.U32.AND P6, PT, R3, UR7, PT ;  /* 0x0000000703007c0c */ /* 0x000fe4000bfc6070 */
[----:B------:R-:W-:-:S02]  /*1f00*/  IADD3 R6, PT, PT, R30, 0x80, RZ ;  /* 0x000000801e067810 */ /* 0x000fc40007ffe0ff */
[----:B------:R-:W-:Y:S01]  /*1f10*/  ISETP.GE.U32.AND P5, PT, R0, UR7, PT ;  /* 0x0000000700007c0c */ /* 0x000fe2000bfa6070 */
[----:B------:R-:W-:Y:S01]  /*1f20*/  VIADD R0, R30, 0x100 ;  /* 0x000001001e007836 */ /* 0x000fe20000000000 */
[----:B------:R-:W-:Y:S02]  /*1f30*/  IADD3.X R3, PT, PT, RZ, UR5, RZ, P0, !PT ;  /* 0x00000005ff037c10 */ /* 0x000fe400087fe4ff */
[----:B------:R-:W-:Y:S01]  /*1f40*/  ISETP.GE.U32.AND P4, PT, R6, UR7, PT ;  /* 0x0000000706007c0c */ /* 0x000fe2000bf86070 */
[----:B------:R-:W-:Y:S01]  /*1f50*/  VIADD R37, R30, 0x20 ;  /* 0x000000201e257836 */ /* 0x000fe20000000000 */
[----:B------:R-:W-:Y:S01]  /*1f60*/  ISETP.GE.U32.AND P0, PT, R4, UR7, PT ;  /* 0x0000000704007c0c */ /* 0x000fe2000bf06070 */
[C---:B------:R-:W-:Y:S01]  /*1f70*/  VIADD R4, R30.reuse, 0x120 ;  /* 0x000001201e047836 */ /* 0x040fe20000000000 */
[C---:B------:R-:W-:Y:S01]  /*1f80*/  IADD3 R36, PT, PT, R30.reuse, 0x1a0, RZ ;  /* 0x000001a01e247810 */ /* 0x040fe20007ffe0ff */
[C---:B------:R-:W-:Y:S02]  /*1f90*/  VIADD R35, R30.reuse, 0x220 ;  /* 0x000002201e237836 */ /* 0x040fe40000000000 */
[----:B------:R-:W-:-:S02]  /*1fa0*/  VIADD R34, R30, 0x240 ;  /* 0x000002401e227836 */ /* 0x000fc40000000000 */
[----:B--2---:R-:W-:Y:S02]  /*1fb0*/  IMAD.MOV.U32 R7, RZ, RZ, R5 ;  /* 0x000000ffff077224 */ /* 0x004fe400078e0005 */
[----:B------:R-:W2:Y:S01]  /*1fc0*/  @!P1 LDG.E R5, desc[UR12][R2.64] ;  /* 0x0000000c02059981 */ /* 0x000ea2000c1e1900 */
[----:B------:R-:W-:Y:S01]  /*1fd0*/  ISETP.GE.U32.AND P1, PT, R0, UR7, PT ;  /* 0x0000000700007c0c */ /* 0x000fe2000bf26070 */
[--C-:B------:R-:W-:Y:S01]  /*1fe0*/  IMAD.MOV.U32 R13, RZ, RZ, R7.reuse ;  /* 0x000000ffff0d7224 */ /* 0x100fe200078e0007 */
[-C--:B------:R-:W-:Y:S01]  /*1ff0*/  MOV R11, R7.reuse ;  /* 0x00000007000b7202 */ /* 0x080fe20000000f00 */
[----:B------:R-:W-:Y:S01]  /*2000*/  VIADD R0, R30, 0x140 ;  /* 0x000001401e007836 */ /* 0x000fe20000000000 */
[----:B------:R-:W-:Y:S01]  /*2010*/  MOV R15, R7 ;  /* 0x00000007000f7202 */ /* 0x000fe20000000f00 */
[----:B------:R-:W-:Y:S02]  /*2020*/  IMAD.MOV.U32 R17, RZ, RZ, R7 ;  /* 0x000000ffff117224 */ /* 0x000fe400078e0007 */
[----:B------:R-:W3:Y:S01]  /*2030*/  @!P3 LDG.E R13, desc[UR12][R2.64+0x180] ;  /* 0x0001800c020db981 */ /* 0x000ee2000c1e1900 */
[----:B------:R-:W-:Y:S01]  /*2040*/  ISETP.GE.U32.AND P3, PT, R0, UR7, PT ;  /* 0x0000000700007c0c */ /* 0x000fe2000bf66070 */
[----:B------:R-:W-:-:S02]  /*2050*/  VIADD R0, R30, 0x160 ;  /* 0x000001601e007836 */ /* 0x000fc40000000000 */
[----:B------:R-:W4:Y:S01]  /*2060*/  @!P2 LDG.E R11, desc[UR12][R2.64+0x100] ;  /* 0x0001000c020ba981 */ /* 0x000f22000c1e1900 */
[----:B------:R-:W-:Y:S01]  /*2070*/  ISETP.GE.U32.AND P2, PT, R4, UR7, PT ;  /* 0x0000000704007c0c */ /* 0x000fe2000bf46070 */
[----:B------:R-:W-:Y:S02]  /*2080*/  IMAD.MOV.U32 R21, RZ, RZ, R7 ;  /* 0x000000ffff157224 */ /* 0x000fe400078e0007 */
[----:B------:R-:W4:Y:S01]  /*2090*/  @!P4 LDG.E R15, desc[UR12][R2.64+0x200] ;  /* 0x0002000c020fc981 */ /* 0x000f22000c1e1900 */
[----:B------:R-:W-:-:S03]  /*20a0*/  ISETP.GE.U32.AND P4, PT, R37, UR7, PT ;  /* 0x0000000725007c0c */ /* 0x000fc6000bf86070 */
[----:B------:R-:W4:Y:S01]  /*20b0*/  @!P5 LDG.E R17, desc[UR12][R2.64+0x280] ;  /* 0x0002800c0211d981 */ /* 0x000f22000c1e1900 */
[----:B------:R-:W-:Y:S02]  /*20c0*/  ISETP.GE.U32.AND P5, PT, R0, UR7, PT ;  /* 0x0000000700007c0c */ /* 0x000fe4000bfa6070 */
[-C--:B------:R-:W-:Y:S01]  /*20d0*/  MOV R19, R7.reuse ;  /* 0x0000000700137202 */ /* 0x080fe20000000f00 */
[C---:B------:R-:W-:Y:S01]  /*20e0*/  VIADD R4, R30.reuse, 0x180 ;  /* 0x000001801e047836 */ /* 0x040fe20000000000 */
[-C--:B------:R-:W-:Y:S01]  /*20f0*/  MOV R9, R7.reuse ;  /* 0x0000000700097202 */ /* 0x080fe20000000f00 */
[----:B------:R-:W-:Y:S01]  /*2100*/  VIADD R0, R30, 0x1c0 ;  /* 0x000001c01e007836 */ /* 0x000fe20000000000 */
[----:B------:R-:W4:Y:S01]  /*2110*/  @!P0 LDG.E R21, desc[UR12][R2.64+0x380] ;  /* 0x0003800c02158981 */ /* 0x000f22000c1e1900 */
[--C-:B------:R-:W-:Y:S01]  /*2120*/  IMAD.MOV.U32 R23, RZ, RZ, R7.reuse ;  /* 0x000000ffff177224 */ /* 0x100fe200078e0007 */
[----:B------:R-:W-:Y:S01]  /*2130*/  MOV R29, R7 ;  /* 0x00000007001d7202 */ /* 0x000fe20000000f00 */
[--C-:B------:R-:W-:Y:S01]  /*2140*/  IMAD.MOV.U32 R25, RZ, RZ, R7.reuse ;  /* 0x000000ffff197224 */ /* 0x100fe200078e0007 */
[----:B------:R-:W4:Y:S01]  /*2150*/  @!P6 LDG.E R19, desc[UR12][R2.64+0x300] ;  /* 0x0003000c0213e981 */ /* 0x000f22000c1e1900 */
[----:B------:R-:W-:Y:S01]  /*2160*/  IMAD.MOV.U32 R27, RZ, RZ, R7 ;  /* 0x000000ffff1b7224 */ /* 0x000fe200078e0007 */
[----:B------:R-:W-:Y:S01]  /*2170*/  ISETP.GE.U32.AND P6, PT, R4, UR7, PT ;  /* 0x0000000704007c0c */ /* 0x000fe2000bfc6070 */
[----:B------:R-:W-:Y:S01]  /*2180*/  VIADD R4, R30, 0x1e0 ;  /* 0x000001e01e047836 */ /* 0x000fe20000000000 */
[----:B------:R-:W-:Y:S01]  /*2190*/  ISETP.GE.U32.AND P0, PT, R0, UR7, PT ;  /* 0x0000000700007c0c */ /* 0x000fe2000bf06070 */
[----:B------:R-:W-:Y:S01]  /*21a0*/  VIADD R0, R30, 0x200 ;  /* 0x000002001e007836 */ /* 0x000fe20000000000 */
[----:B------:R-:W4:Y:S02]  /*21b0*/  @!P4 LDG.E R9, desc[UR12][R2.64+0x80] ;  /* 0x0000800c0209c981 */ /* 0x000f24000c1e1900 */
[----:B------:R-:W-:-:S02]  /*21c0*/  ISETP.GE.U32.AND P4, PT, R4, UR7, PT ;  /* 0x0000000704007c0c */ /* 0x000fc4000bf86070 */
[----:B------:R-:W4:Y:S01]  /*21d0*/  @!P1 LDG.E R23, desc[UR12][R2.64+0x400] ;  /* 0x0004000c02179981 */ /* 0x000f22000c1e1900 */
[----:B------:R-:W-:-:S03]  /*21e0*/  ISETP.GE.U32.AND P1, PT, R0, UR7, PT ;  /* 0x0000000700007c0c */ /* 0x000fc6000bf26070 */
[----:B------:R-:W4:Y:S01]  /*21f0*/  @!P2 LDG.E R25, desc[UR12][R2.64+0x480] ;  /* 0x0004800c0219a981 */ /* 0x000f22000c1e1900 */
[----:B------:R-:W-:-:S03]  /*2200*/  ISETP.GE.U32.AND P2, PT, R36, UR7, PT ;  /* 0x0000000724007c0c */ /* 0x000fc6000bf46070 */
[----:B------:R-:W4:Y:S01]  /*2210*/  @!P3 LDG.E R27, desc[UR12][R2.64+0x500] ;  /* 0x0005000c021bb981 */ /* 0x000f22000c1e1900 */
[----:B------:R-:W-:-:S03]  /*2220*/  ISETP.GE.U32.AND P3, PT, R35, UR7, PT ;  /* 0x0000000723007c0c */ /* 0x000fc6000bf66070 */
[----:B------:R-:W4:Y:S01]  /*2230*/  @!P5 LDG.E R29, desc[UR12][R2.64+0x580] ;  /* 0x0005800c021dd981 */ /* 0x000f22000c1e1900 */
[----:B------:R-:W-:Y:S01]  /*2240*/  ISETP.GE.U32.AND P5, PT, R34, UR7, PT ;  /* 0x0000000722007c0c */ /* 0x000fe2000bfa6070 */
[--C-:B------:R-:W-:Y:S01]  /*2250*/  IMAD.MOV.U32 R41, RZ, RZ, R7.reuse ;  /* 0x000000ffff297224 */ /* 0x100fe200078e0007 */
[-C--:B------:R-:W-:Y:S01]  /*2260*/  MOV R43, R7.reuse ;  /* 0x00000007002b7202 */ /* 0x080fe20000000f00 */
[--C-:B------:R-:W-:Y:S01]  /*2270*/  IMAD.MOV.U32 R45, RZ, RZ, R7.reuse ;  /* 0x000000ffff2d7224 */ /* 0x100fe200078e0007 */
[----:B------:R-:W-:Y:S01]  /*2280*/  MOV R4, R7 ;  /* 0x0000000700047202 */ /* 0x000fe20000000f00 */
[--C-:B------:R-:W-:Y:S02]  /*2290*/  IMAD.MOV.U32 R0, RZ, RZ, R7.reuse ;  /* 0x000000ffff007224 */ /* 0x100fe400078e0007 */
[----:B------:R-:W-:Y:S01]  /*22a0*/  IMAD.MOV.U32 R6, RZ, RZ, R7 ;  /* 0x000000ffff067224 */ /* 0x000fe200078e0007 */
[----:B------:R-:W4:Y:S04]  /*22b0*/  @!P6 LDG.E R41, desc[UR12][R2.64+0x600] ;  /* 0x0006000c0229e981 */ /* 0x000f28000c1e1900 */
[----:B------:R-:W4:Y:S04]  /*22c0*/  @!P2 LDG.E R43, desc[UR12][R2.64+0x680] ;  /* 0x0006800c022ba981 */ /* 0x000f28000c1e1900 */
[----:B------:R-:W4:Y:S04]  /*22d0*/  @!P0 LDG.E R45, desc[UR12][R2.64+0x700] ;  /* 0x0007000c022d8981 */ /* 0x000f28000c1e1900 */
[----:B------:R-:W4:Y:S04]  /*22e0*/  @!P4 LDG.E R0, desc[UR12][R2.64+0x780] ;  /* 0x0007800c0200c981 */ /* 0x000f28000c1e1900 */
[----:B------:R-:W4:Y:S04]  /*22f0*/  @!P1 LDG.E R4, desc[UR12][R2.64+0x800] ;  /* 0x0008000c02049981 */ /* 0x000f28000c1e1900 */
[----:B------:R-:W4:Y:S04]  /*2300*/  @!P3 LDG.E R6, desc[UR12][R2.64+0x880] ;  /* 0x0008800c0206b981 */ /* 0x000f28000c1e1900 */
[----:B------:R-:W4:Y:S01]  /*2310*/  @!P5 LDG.E R7, desc[UR12][R2.64+0x900] ;  /* 0x0009000c0207d981 */ /* 0x000f22000c1e1900 */
[----:B------:R-:W0:Y:S01]  /*2320*/  S2R R39, SR_LANEID ;  /* 0x0000000000277919 */ /* 0x000e220000000000 */
[----:B------:R-:W1:Y:S01]  /*2330*/  S2UR UR5, SR_CgaCtaId ;  /* 0x00000000000579c3 */ /* 0x000e620000008800 */
[----:B------:R-:W-:Y:S01]  /*2340*/  SHF.R.U32.HI R40, RZ, 0x5, R31 ;  /* 0x00000005ff287819 */ /* 0x000fe2000001161f */
[----:B------:R-:W-:-:S02]  /*2350*/  UMOV UR4, 0x400 ;  /* 0x0000040000047882 */ /* 0x000fc40000000000 */
[----:B-1----:R-:W-:Y:S02]  /*2360*/  ULEA UR4, UR5, UR4, 0x18 ;  /* 0x0000000405047291 */ /* 0x002fe4000f8ec0ff */
[----:B0-----:R-:W-:-:S05]  /*2370*/  IMAD R28, R40, 0x260, R39 ;  /* 0x00000260281c7824 */ /* 0x001fca00078e0227 */
[----:B------:R-:W-:Y:S01]  /*2380*/  LEA R28, R28, UR4, 0x2 ;  /* 0x000000041c1c7c11 */ /* 0x000fe2000f8e10ff */
[----:B------:R-:W-:-:S04]  /*2390*/  UISETP.NE.AND UP0, UPT, UR6, URZ, UPT ;  /* 0x000000ff0600728c */ /* 0x000fc8000bf05270 */
[----:B--2---:R-:W-:Y:S04]  /*23a0*/  STS [R28], R5 ;  /* 0x000000051c007388 */ /* 0x004fe80000000800 */
[----:B---3--:R-:W-:Y:S04]  /*23b0*/  STS [R28+0x180], R13 ;  /* 0x0001800d1c007388 */ /* 0x008fe80000000800 */
[----:B----4-:R-:W-:Y:S04]  /*23c0*/  STS [R28+0x100], R11 ;  /* 0x0001000b1c007388 */ /* 0x010fe80000000800 */
[----:B------:R-:W-:Y:S04]  /*23d0*/  STS [R28+0x200], R15 ;  /* 0x0002000f1c007388 */ /* 0x000fe80000000800 */
[----:B------:R-:W-:Y:S04]  /*23e0*/  STS [R28+0x280], R17 ;  /* 0x000280111c007388 */ /* 0x000fe80000000800 */
[----:B------:R-:W-:Y:S04]  /*23f0*/  STS [R28+0x380], R21 ;  /* 0x000380151c007388 */ /* 0x000fe80000000800 */
[----:B------:R-:W-:Y:S04]  /*2400*/  STS [R28+0x300], R19 ;  /* 0x000300131c007388 */ /* 0x000fe80000000800 */
[----:B------:R0:W-:Y:S04]  /*2410*/  STS [R28+0x80], R9 ;  /* 0x000080091c007388 */ /* 0x0001e80000000800 */
[----:B------:R1:W-:Y:S01]  /*2420*/  STS [R28+0x400], R23 ;  /* 0x000400171c007388 */ /* 0x0003e20000000800 */
[----:B0-----:R-:W-:-:S03]  /*2430*/  IMAD R9, R39, 0x48, R28 ;  /* 0x0000004827097824 */ /* 0x001fc600078e021c */
        /* <DEDUP_REMOVED lines=11> */
[----:B------:R1:W0:Y:S04]  /*24f0*/  LDS R33, [R9] ;  /* 0x0000000009217984 */ /* 0x0002280000000800 */
        /* <DEDUP_REMOVED lines=19> */
[----:B--234-:R-:W-:Y:S05]  /*2630*/  BRA.U UP0, `(.L_x_241) ;  /* 0x0000000500247547 */ /* 0x01cfea000b800000 */
[----:B01----:R-:W-:Y:S01]  /*2640*/  FADD R9, R33, R32 ;  /* 0x0000002021097221 */ /* 0x003fe20000000000 */
        /* <DEDUP_REMOVED lines=15> */
[----:B------:R-:W-:-:S02]  /*2740*/  ISETP.NE.AND P2, PT, R40, 0xc, PT ;  /* 0x0000000c2800780c */ /* 0x000fc40003f45270 */
[----:B------:R-:W-:Y:S01]  /*2750*/  FADD R9, R8, R9 ;  /* 0x0000000908097221 */ /* 0x000fe20000000000 */
[----:B------:R-:W-:Y:S01]  /*2760*/  FADD R12, R12, R13 ;  /* 0x0000000d0c0c7221 */ /* 0x000fe20000000000 */
[----:B------:R-:W-:-:S03]  /*2770*/  ISETP.NE.AND P3, PT, R39, RZ, PT ;  /* 0x000000ff2700720c */ /* 0x000fc60003f65270 */
        /* <DEDUP_REMOVED lines=37> */
[----:B------:R-:W-:Y:S01]  /*29d0*/  ISETP.NE.AND P0, PT, R40, 0x7, PT ;  /* 0x000000072800780c */ /* 0x000fe20003f05270 */
[----:B------:R-:W-:-:S03]  /*29e0*/  FADD R17, R17, R16 ;  /* 0x0000001011117221 */ /* 0x000fc60000000000 */
[----:B------:R-:W-:Y:S01]  /*29f0*/  FSEL R8, R14, R8, !P0 ;  /* 0x000000080e087208 */ /* 0x000fe20004000000 */
[----:B------:R-:W-:Y:S01]  /*2a00*/  FADD R18, R18, R17 ;  /* 0x0000001112127221 */ /* 0x000fe20000000000 */
[----:B------:R-:W-:-:S04]  /*2a10*/  ISETP.NE.AND P0, PT, R40, 0x8, PT ;  /* 0x000000082800780c */ /* 0x000fc80003f05270 */
[----:B------:R-:W-:Y:S02]  /*2a20*/  FSEL R8, R15, R8, !P0 ;  /* 0x000000080f087208 */ /* 0x000fe40004000000 */
[----:B------:R-:W-:Y:S02]  /*2a30*/  ISETP.NE.AND P0, PT, R40, 0xa, PT ;  /* 0x0000000a2800780c */ /* 0x000fe40003f05270 */
[----:B------:R-:W-:Y:S02]  /*2a40*/  FSEL R8, R16, R8, !P1 ;  /* 0x0000000810087208 */ /* 0x000fe40004800000 */
[----:B------:R-:W-:Y:S02]  /*2a50*/  ISETP.NE.AND P1, PT, R40, 0xb, PT ;  /* 0x0000000b2800780c */ /* 0x000fe40003f25270 */
[----:B------:R-:W-:Y:S02]  /*2a60*/  FSEL R8, R17, R8, !P0 ;  /* 0x0000000811087208 */ /* 0x000fe40004000000 */
[----:B------:R-:W-:-:S02]  /*2a70*/  ISETP.GE.U32.AND P0, PT, R31, 0x20, PT ;  /* 0x000000201f00780c */ /* 0x000fc40003f06070 */
[----:B------:R-:W-:Y:S01]  /*2a80*/  FSEL R9, R18, R8, !P1 ;  /* 0x0000000812097208 */ /* 0x000fe20004800000 */
[----:B------:R-:W-:-:S10]  /*2a90*/  @!P2 FADD R9, R19, R18 ;  /* 0x000000121309a221 */ /* 0x000fd40000000000 */
[----:B-----5:R-:W-:-:S04]  /*2aa0*/  @P0 FADD R38, R9, R38 ;  /* 0x0000002609260221 */ /* 0x020fc80000000000 */
[----:B------:R-:W-:Y:S01]  /*2ab0*/  @P3 FADD R38, R41, R38 ;  /* 0x0000002629263221 */ /* 0x000fe20000000000 */
[----:B------:R-:W-:Y:S06]  /*2ac0*/  BRA `(.L_x_242) ;  /* 0x0000000c00587947 */ /* 0x000fec0003800000 */
.L_x_241:
        /* <DEDUP_REMOVED lines=49> */
[----:B------:R-:W-:Y:S01]  /*2de0*/  FADD R14, R14, R13 ;  /* 0x0000000d0e0e7221 */ /* 0x000fe20000000000 */
[----:B------:R-:W0:Y:S02]  /*2df0*/  LDS R11, [UR4+0x40] ;  /* 0x00004004ff0b7984 */ /* 0x000e240008000800 */
        /* <DEDUP_REMOVED lines=19> */
[----:B------:R-:W-:Y:S01]  /*2f30*/  ISETP.GT.U32.AND P0, PT, R31, 0x1f, PT ;  /* 0x0000001f1f00780c */ /* 0x000fe20003f04070 */
[C---:B0-----:R-:W-:Y:S01]  /*2f40*/  FADD R11, R19.reuse, R11 ;  /* 0x0000000b130b7221 */ /* 0x041fe20000000000 */
        /* <DEDUP_REMOVED lines=10> */
[----:B------:R-:W-:Y:S01]  /*2ff0*/  @!P1 MOV R10, 0x64 ;  /* 0x00000064000a9802 */ /* 0x000fe20000000f00 */
        /* <DEDUP_REMOVED lines=10> */
.L_x_288:
[----:B------:R-:W-:Y:S05]  /*30a0*/  @!P0 BRA `(.L_x_245) ;  /* 0x0000000000248947 */ /* 0x000fea0003800000 */
[----:B------:R-:W-:-:S07]  /*30b0*/  IMAD.MOV.U32 R14, RZ, RZ, 0x1de ;  /* 0x000001deff0e7424 */ /* 0x000fce00078e00ff */
.L_x_247:
[----:B------:R-:W-:Y:S05]  /*30c0*/  NANOSLEEP R14 ;  /* 0x0000000e0000735d */ /* 0x000fea0003800000 */
[----:B------:R-:W2:Y:S01]  /*30d0*/  LD.E.64.STRONG.GPU R8, desc[UR12][R12.64+0x100] ;  /* 0x0001000c0c087980 */ /* 0x000ea2000c10fb00 */
[----:B------:R-:W-:Y:S01]  /*30e0*/  UMOV UR5, 0xffffffff ;  /* 0xffffffff00057882 */ /* 0x000fe20000000000 */
[----:B------:R-:W-:Y:S02]  /*30f0*/  SHF.R.U32.HI R14, RZ, 0x1, R14 ;  /* 0x00000001ff0e7819 */ /* 0x000fe4000001160e */
[----:B--2---:R-:W-:Y:S01]  /*3100*/  ISETP.NE.AND P0, PT, R8, 0x63, PT ;  /* 0x000000630800780c */ /* 0x004fe20003f05270 */
[----:B------:R-:W-:-:S12]  /*3110*/  BRA.DIV UR5, `(.L_x_246) ;  /* 0x0000001a052c7947 */ /* 0x000fd8000b800000 */
[----:B------:R-:W-:-:S13]  /*3120*/  VOTE.ANY P0, !P0 ;  /* 0x0000000000ff7806 */ /* 0x000fda0004000100 */
.L_x_291:
[----:B------:R-:W-:Y:S05]  /*3130*/  @P0 BRA `(.L_x_247) ;  /* 0xfffffffc00e00947 */ /* 0x000fea000383ffff */
.L_x_245:
[----:B------:R-:W-:Y:S01]  /*3140*/  UMOV UR5, 0xffffffff ;  /* 0xffffffff00057882 */ /* 0x000fe20000000000 */
[----:B------:R-:W-:Y:S02]  /*3150*/  ISETP.NE.AND P2, PT, R8, 0x65, PT ;  /* 0x000000650800780c */ /* 0x000fe40003f45270 */
[----:B------:R-:W-:Y:S01]  /*3160*/  MOV R38, R9 ;  /* 0x0000000900267202 */ /* 0x000fe20000000f00 */
[----:B------:R-:W-:Y:S10]  /*3170*/  BRA.DIV UR5, `(.L_x_248) ;  /* 0x0000001a05347947 */ /* 0x000ff4000b800000 */
[----:B------:R-:W0:Y:S01]  /*3180*/  S2R R19, SR_GEMASK ;  /* 0x0000000000137919 */ /* 0x000e220000003c00 */
[----:B------:R-:W-:-:S04]  /*3190*/  VOTE.ANY R10, PT, !P2 ;  /* 0x00000000000a7806 */ /* 0x000fc800050e0100 */
[----:B0-----:R-:W-:-:S05]  /*31a0*/  LOP3.LUT R10, R10, 0x80000000, R19, 0xec, !PT ;  /* 0x800000000a0a7812 */ /* 0x001fca00078eec13 */
[----:B------:R-:W-:-:S05]  /*31b0*/  VIADD R9, R10, 0xffffffff ;  /* 0xffffffff0a097836 */ /* 0x000fca0000000000 */
[----:B------:R-:W-:Y:S01]  /*31c0*/  LOP3.LUT R9, R10, R9, RZ, 0xc, !PT ;  /* 0x000000090a097212 */ /* 0x000fe200078e0cff */
[----:B------:R-:W-:-:S03]  /*31d0*/  VIADD R10, R39, 0x2 ;  /* 0x00000002270a7836 */ /* 0x000fc60000000000 */
[----:B------:R-:W0:Y:S02]  /*31e0*/  POPC R15, R9 ;  /* 0x00000009000f7309 */ /* 0x000e240000000000 */
[----:B0-----:R-:W0:Y:S01]  /*31f0*/  SHFL.DOWN PT, R13, R38, 0x1, R15 ;  /* 0x08200000260d7989 */ /* 0x001e2200000e000f */
[----:B------:R-:W-:-:S13]  /*3200*/  ISETP.GE.AND P0, PT, R39, R15, PT ;  /* 0x0000000f2700720c */ /* 0x000fda0003f06270 */
[----:B0-----:R-:W-:Y:S01]  /*3210*/  @!P0 FADD R38, R13, R38 ;  /* 0x000000260d268221 */ /* 0x001fe20000000000 */
[-C--:B------:R-:W-:Y:S02]  /*3220*/  ISETP.GT.AND P0, PT, R10, R15.reuse, PT ;  /* 0x0000000f0a00720c */ /* 0x080fe40003f04270 */
[C---:B------:R-:W-:Y:S02]  /*3230*/  IADD3 R10, PT, PT, R39.reuse, 0x4, RZ ;  /* 0x00000004270a7810 */ /* 0x040fe40007ffe0ff */
[----:B------:R-:W0:Y:S09]  /*3240*/  SHFL.DOWN PT, R13, R38, 0x2, R15 ;  /* 0x08400000260d7989 */ /* 0x000e3200000e000f */
[----:B0-----:R-:W-:Y:S01]  /*3250*/  @!P0 FADD R38, R38, R13 ;  /* 0x0000000d26268221 */ /* 0x001fe20000000000 */
[----:B------:R-:W-:Y:S01]  /*3260*/  ISETP.GT.AND P0, PT, R10, R15, PT ;  /* 0x0000000f0a00720c */ /* 0x000fe20003f04270 */
[----:B------:R-:W-:-:S03]  /*3270*/  VIADD R10, R39, 0x8 ;  /* 0x00000008270a7836 */ /* 0x000fc60000000000 */
[----:B------:R-:W0:Y:S09]  /*3280*/  SHFL.DOWN PT, R13, R38, 0x4, R15 ;  /* 0x08800000260d7989 */ /* 0x000e3200000e000f */
[----:B0-----:R-:W-:Y:S01]  /*3290*/  @!P0 FADD R38, R38, R13 ;  /* 0x0000000d26268221 */ /* 0x001fe20000000000 */
[----:B------:R-:W-:Y:S01]  /*32a0*/  ISETP.GT.AND P0, PT, R10, R15, PT ;  /* 0x0000000f0a00720c */ /* 0x000fe20003f04270 */
[----:B------:R-:W-:-:S03]  /*32b0*/  VIADD R10, R39, 0x10 ;  /* 0x00000010270a7836 */ /* 0x000fc60000000000 */
[----:B------:R-:W0:Y:S02]  /*32c0*/  SHFL.DOWN PT, R13, R38, 0x8, R15 ;  /* 0x09000000260d7989 */ /* 0x000e2400000e000f */
[----:B------:R-:W-:-:S07]  /*32d0*/  ISETP.GT.AND P2, PT, R10, R15, PT ;  /* 0x0000000f0a00720c */ /* 0x000fce0003f44270 */
[----:B0-----:R-:W-:Y:S01]  /*32e0*/  @!P0 FADD R38, R38, R13 ;  /* 0x0000000d26268221 */ /* 0x001fe20000000000 */
[----:B------:R-:W-:Y:S01]  /*32f0*/  ISETP.NE.AND P0, PT, R8, 0x65, PT ;  /* 0x000000650800780c */ /* 0x000fe20003f05270 */
[----:B------:R-:W0:Y:S03]  /*3300*/  LDC.64 R12, c[0x0][0x390] ;  /* 0x0000e400ff0c7b82 */ /* 0x000e260000000a00 */
[----:B------:R-:W1:Y:S09]  /*3310*/  SHFL.DOWN PT, R9, R38, 0x10, R15 ;  /* 0x0a00000026097989 */ /* 0x000e7200000e000f */
[----:B------:R-:W-:-:S02]  /*3320*/  VOTE.ALL P0, P0 ;  /* 0x0000000000ff7806 */ /* 0x000fc40000000000 */
[----:B0-----:R-:W-:Y:S01]  /*3330*/  IADD3 R12, P3, PT, R12, 0x100, RZ ;  /* 0x000001000c0c7810 */ /* 0x001fe20007f7e0ff */
[----:B-1----:R-:W-:-:S03]  /*3340*/  @!P2 FADD R38, R38, R9 ;  /* 0x000000092626a221 */ /* 0x002fc60000000000 */
[----:B------:R-:W-:-:S09]  /*3350*/  IADD3.X R43, PT, PT, RZ, R13, RZ, P3, !PT ;  /* 0x0000000dff2b7210 */ /* 0x000fd20001ffe4ff */
.L_x_300:
[----:B------:R-:W-:Y:S05]  /*3360*/  @!P0 BRA `(.L_x_249) ;  /* 0x0000000000d08947 */ /* 0x000fea0003800000 */
[----:B------:R-:W-:-:S07]  /*3370*/  IMAD.MOV.U32 R42, RZ, RZ, 0x1de ;  /* 0x000001deff2a7424 */ /* 0x000fce00078e00ff */
.L_x_255:
[----:B------:R-:W-:Y:S02]  /*3380*/  IMAD.MOV.U32 R13, RZ, RZ, R43 ;  /* 0x000000ffff0d7224 */ /* 0x000fe400078e002b */
        /* <DEDUP_REMOVED lines=8> */
.L_x_303:
[----:B------:R-:W-:Y:S05]  /*3410*/  @!P0 BRA `(.L_x_251) ;  /* 0x0000000000248947 */ /* 0x000fea0003800000 */
[----:B------:R-:W-:-:S07]  /*3420*/  MOV R13, R42 ;  /* 0x0000002a000d7202 */ /* 0x000fce0000000f00 */
.L_x_253:
[----:B------:R-:W-:Y:S05]  /*3430*/  NANOSLEEP R13 ;  /* 0x0000000d0000735d */ /* 0x000fea0003800000 */
[----:B------:R-:W2:Y:S01]  /*3440*/  LD.E.64.STRONG.GPU R8, desc[UR12][R14.64+-0x100] ;  /* 0xffff000c0e087980 */ /* 0x000ea2000c10fb00 */
[----:B------:R-:W-:Y:S01]  /*3450*/  UMOV UR5, 0xffffffff ;  /* 0xffffffff00057882 */ /* 0x000fe20000000000 */
[----:B------:R-:W-:Y:S02]  /*3460*/  SHF.R.U32.HI R13, RZ, 0x1, R13 ;  /* 0x00000001ff0d7819 */ /* 0x000fe4000001160d */
[----:B--2---:R-:W-:Y:S01]  /*3470*/  ISETP.NE.AND P0, PT, R8, 0x63, PT ;  /* 0x000000630800780c */ /* 0x004fe20003f05270 */
[----:B------:R-:W-:-:S12]  /*3480*/  BRA.DIV UR5, `(.L_x_252) ;  /* 0x0000001a05847947 */ /* 0x000fd8000b800000 */
[----:B------:R-:W-:-:S13]  /*3490*/  VOTE.ANY P0, !P0 ;  /* 0x0000000000ff7806 */ /* 0x000fda0004000100 */
.L_x_306:
[----:B------:R-:W-:Y:S05]  /*34a0*/  @P0 BRA `(.L_x_253) ;  /* 0xfffffffc00e00947 */ /* 0x000fea000383ffff */
.L_x_251:
[----:B------:R-:W-:Y:S01]  /*34b0*/  UMOV UR5, 0xffffffff ;  /* 0xffffffff00057882 */ /* 0x000fe20000000000 */
[----:B------:R-:W-:Y:S02]  /*34c0*/  ISETP.NE.AND P0, PT, R8, 0x65, PT ;  /* 0x000000650800780c */ /* 0x000fe40003f05270 */
[----:B------:R-:W-:Y:S11]  /*34d0*/  BRA.DIV UR5, `(.L_x_254) ;  /* 0x0000001a05907947 */ /* 0x000ff6000b800000 */
[----:B------:R-:W-:Y:S02]  /*34e0*/  VOTE.ANY R10, PT, !P0 ;  /* 0x00000000000a7806 */ /* 0x000fe400040e0100 */
[----:B------:R-:W-:Y:S02]  /*34f0*/  IADD3 R18, PT, PT, R18, -0x20, RZ ;  /* 0xffffffe012127810 */ /* 0x000fe40007ffe0ff */
[----:B------:R-:W-:-:S05]  /*3500*/  LOP3.LUT R10, R10, 0x80000000, R19, 0xec, !PT ;  /* 0x800000000a0a7812 */ /* 0x000fca00078eec13 */
        /* <DEDUP_REMOVED lines=8> */
[----:B------:R-:W-:Y:S02]  /*3590*/  IADD3 R10, PT, PT, R39, 0x4, RZ ;  /* 0x00000004270a7810 */ /* 0x000fe40007ffe0ff */
[----:B------:R-:W0:Y:S09]  /*35a0*/  SHFL.DOWN PT, R44, R9, 0x2, R15 ;  /* 0x08400000092c7989 */ /* 0x000e3200000e000f */
[----:B0-----:R-:W-:Y:S01]  /*35b0*/  @!P0 FADD R9, R9, R44 ;  /* 0x0000002c09098221 */ /* 0x001fe20000000000 */
[----:B------:R-:W-:Y:S01]  /*35c0*/  ISETP.GT.AND P0, PT, R10, R15, PT ;  /* 0x0000000f0a00720c */ /* 0x000fe20003f04270 */
[----:B------:R-:W-:-:S03]  /*35d0*/  VIADD R10, R39, 0x8 ;  /* 0x00000008270a7836 */ /* 0x000fc60000000000 */
[----:B------:R-:W0:Y:S09]  /*35e0*/  SHFL.DOWN PT, R44, R9, 0x4, R15 ;  /* 0x08800000092c7989 */ /* 0x000e3200000e000f */
[----:B0-----:R-:W-:Y:S01]  /*35f0*/  @!P0 FADD R9, R9, R44 ;  /* 0x0000002c09098221 */ /* 0x001fe20000000000 */
[----:B------:R-:W-:-:S04]  /*3600*/  ISETP.GT.AND P0, PT, R10, R15, PT ;  /* 0x0000000f0a00720c */ /* 0x000fc80003f04270 */
[----:B------:R-:W0:Y:S09]  /*3610*/  SHFL.DOWN PT, R13, R9, 0x8, R15 ;  /* 0x09000000090d7989 */ /* 0x000e3200000e000f */
[----:B0-----:R-:W-:Y:S01]  /*3620*/  @!P0 FADD R9, R9, R13 ;  /* 0x0000000d09098221 */ /* 0x001fe20000000000 */
[----:B------:R-:W-:Y:S01]  /*3630*/  ISETP.NE.AND P0, PT, R8, 0x65, PT ;  /* 0x000000650800780c */ /* 0x000fe20003f05270 */
[----:B------:R-:W-:-:S03]  /*3640*/  VIADD R8, R39, 0x10 ;  /* 0x0000001027087836 */ /* 0x000fc60000000000 */
[----:B------:R-:W0:Y:S02]  /*3650*/  SHFL.DOWN PT, R13, R9, 0x10, R15 ;  /* 0x0a000000090d7989 */ /* 0x000e2400000e000f */
[----:B------:R-:W-:-:S07]  /*3660*/  ISETP.GT.AND P2, PT, R8, R15, PT ;  /* 0x0000000f0800720c */ /* 0x000fce0003f44270 */
[----:B------:R-:W-:-:S06]  /*3670*/  VOTE.ALL P0, P0 ;  /* 0x0000000000ff7806 */ /* 0x000fcc0000000000 */
[----:B0-----:R-:W-:-:S04]  /*3680*/  @!P2 FADD R9, R9, R13 ;  /* 0x0000000d0909a221 */ /* 0x001fc80000000000 */
[----:B------:R-:W-:-:S07]  /*3690*/  FADD R38, R9, R38 ;  /* 0x0000002609267221 */ /* 0x000fce0000000000 */
.L_x_315:
[----:B------:R-:W-:Y:S05]  /*36a0*/  @P0 BRA `(.L_x_255) ;  /* 0xfffffffc00340947 */ /* 0x000fea000383ffff */
.L_x_249:
        /* <DEDUP_REMOVED lines=8> */
[----:B0-----:R-:W-:Y:S01]  /*3730*/  @!P1 LEA R8, R9, R8, 0x18 ;  /* 0x0000000809089211 */ /* 0x001fe200078ec0ff */
[----:B------:R-:W-:Y:S01]  /*3740*/  IMAD.MOV.U32 R9, RZ, RZ, R16 ;  /* 0x000000ffff097224 */ /* 0x000fe200078e0010 */
[----:B------:R-:W-:-:S03]  /*3750*/  @!P0 MOV R9, R38 ;  /* 0x0000002600098202 */ /* 0x000fc60000000f00 */
[----:B------:R1:W-:Y:S04]  /*3760*/  @!P1 STS [R8+0x8], R11 ;  /* 0x0000080b08009388 */ /* 0x0003e80000000800 */
[----:B------:R1:W-:Y:S01]  /*3770*/  @!P1 STS [R8+0x4], R38 ;  /* 0x0000042608009388 */ /* 0x0003e20000000800 */
[----:B--2---:R-:W-:-:S05]  /*3780*/  @!P0 LEA R13, R13, R12, 0x18 ;  /* 0x0000000c0d0d8211 */ /* 0x004fca00078ec0ff */
[----:B------:R1:W-:Y:S02]  /*3790*/  @!P0 STS [R13+0x54], R38 ;  /* 0x000054260d008388 */ /* 0x0003e40000000800 */
.L_x_243:
[----:B------:R-:W-:Y:S05]  /*37a0*/  WARPSYNC.ALL ;  /* 0x0000000000007948 */ /* 0x000fea0003800000 */
[----:B------:R-:W0:Y:S08]  /*37b0*/  S2UR UR5, SR_CgaCtaId ;  /* 0x00000000000579c3 */ /* 0x000e300000008800 */
[----:B------:R-:W-:Y:S01]  /*37c0*/  BAR.SYNC.DEFER_BLOCKING 0x0 ;  /* 0x0000000000007b1d */ /* 0x000fe20000010000 */
[----:B------:R-:W-:-:S05]  /*37d0*/  ISETP.NE.AND P0, PT, R31, RZ, PT ;  /* 0x000000ff1f00720c */ /* 0x000fca0003f05270 */
[----:B------:R-:W-:Y:S02]  /*37e0*/  UMOV UR4, 0x400 ;  /* 0x0000040000047882 */ /* 0x000fe40000000000 */
[----:B0-----:R-:W-:-:S09]  /*37f0*/  ULEA UR4, UR5, UR4, 0x18 ;  /* 0x0000000405047291 */ /* 0x001fd2000f8ec0ff */
[----:B-1----:R-:W0:Y:S02]  /*3800*/  LDS R8, [UR4+0x54] ;  /* 0x00005404ff087984 */ /* 0x002e240008000800 */
[----:B0-----:R-:W-:-:S04]  /*3810*/  @P0 FADD R9, R8, R9 ;  /* 0x0000000908090221 */ /* 0x001fc80000000000 */
[----:B------:R-:W-:-:S07]  /*3820*/  IMAD.MOV.U32 R38, RZ, RZ, R9 ;  /* 0x000000ffff267224 */ /* 0x000fce00078e0009 */
.L_x_242:
[----:B------:R-:W-:Y:S01]  /*3830*/  FADD R33, R33, R38 ;  /* 0x0000002621217221 */ /* 0x000fe20000000000 */
[----:B------:R-:W0:Y:S01]  /*3840*/  S2R R9, SR_LANEID ;  /* 0x0000000000097919 */ /* 0x000e220000000000 */
[----:B------:R-:W-:Y:S02]  /*3850*/  BAR.SYNC.DEFER_BLOCKING 0x0 ;  /* 0x0000000000007b1d */ /* 0x000fe40000010000 */
[----:B------:R-:W-:Y:S01]  /*3860*/  FADD R32, R32, R33 ;  /* 0x0000002120207221 */ /* 0x000fe20000000000 */
[----:B------:R-:W-:Y:S01]  /*3870*/  ISETP.NE.AND P0, PT, R31, RZ, PT ;  /* 0x000000ff1f00720c */ /* 0x000fe20003f05270 */
[----:B------:R-:W-:Y:S02]  /*3880*/  IMAD.U32 R10, RZ, RZ, UR7 ;  /* 0x00000007ff0a7e24 */ /* 0x000fe4000f8e00ff */
[----:B------:R-:W-:Y:S01]  /*3890*/  FADD R29, R29, R32 ;  /* 0x000000201d1d7221 */ /* 0x000fe20000000000 */
[----:B------:R-:W1:Y:S01]  /*38a0*/  LDCU.64 UR8, c[0x0][0x388] ;  /* 0x00007100ff0877ac */ /* 0x000e620008000a00 */
[----:B------:R-:W2:Y:S02]  /*38b0*/  S2R R8, SR_TID.X ;  /* 0x0000000000087919 */ /* 0x000ea40000002100 */
[----:B------:R-:W-:-:S04]  /*38c0*/  FADD R26, R26, R29 ;  /* 0x0000001d1a1a7221 */ /* 0x000fc80000000000 */
[----:B------:R-:W-:-:S04]  /*38d0*/  FADD R27, R27, R26 ;  /* 0x0000001a1b1b7221 */ /* 0x000fc80000000000 */
[----:B------:R-:W-:-:S04]  /*38e0*/  FADD R24, R24, R27 ;  /* 0x0000001b18187221 */ /* 0x000fc80000000000 */
[----:B------:R-:W-:-:S04]  /*38f0*/  FADD R25, R25, R24 ;  /* 0x0000001819197221 */ /* 0x000fc80000000000 */
[----:B------:R-:W-:Y:S01]  /*3900*/  FADD R22, R22, R25 ;  /* 0x0000001916167221 */ /* 0x000fe20000000000 */
[----:B0-----:R-:W-:-:S03]  /*3910*/  IMAD R9, R9, 0x48, R28 ;  /* 0x0000004809097824 */ /* 0x001fc600078e021c */
        /* <DEDUP_REMOVED lines=26> */
[----:B------:R2:W-:Y:S04]  /*3ac0*/  STS [R9+0x40], R2 ;  /* 0x0000400209007388 */ /* 0x0005e80000000800 */
[----:B------:R0:W-:Y:S04]  /*3ad0*/  STS [R9+0x44], R3 ;  /* 0x0000440309007388 */ /* 0x0001e80000000800 */
[----:B------:R3:W-:Y:S01]  /*3ae0*/  STS [R9+0x48], R0 ;  /* 0x0000480009007388 */ /* 0x0007e20000000800 */
[----:B------:R-:W-:-:S03]  /*3af0*/  NOP ;  /* 0x0000000000007918 */ /* 0x000fc60000000000 */
[----:B------:R-:W-:Y:S01]  /*3b00*/  LDS R41, [R28] ;  /* 0x000000001c297984 */ /* 0x000fe20000000800 */
[C---:B--2---:R-:W-:Y:S02]  /*3b10*/  LOP3.LUT R2, R8.reuse, 0x3e0, RZ, 0xc0, !PT ;  /* 0x000003e008027812 */ /* 0x044fe400078ec0ff */
[----:B0-----:R-:W-:Y:S01]  /*3b20*/  LOP3.LUT R3, R8, 0x1f, RZ, 0xc0, !PT ;  /* 0x0000001f08037812 */ /* 0x001fe200078ec0ff */
[----:B------:R-:W-:Y:S04]  /*3b30*/  LDS R43, [R28+0x80] ;  /* 0x000080001c2b7984 */ /* 0x000fe80000000800 */
[----:B------:R-:W-:Y:S01]  /*3b40*/  LDS R45, [R28+0x100] ;  /* 0x000100001c2d7984 */ /* 0x000fe20000000800 */
[----:B------:R-:W-:-:S03]  /*3b50*/  IMAD R6, R2, 0x13, R3 ;  /* 0x0000001302067824 */ /* 0x000fc600078e0203 */
[----:B------:R-:W-:Y:S01]  /*3b60*/  LDS R4, [R28+0x180] ;  /* 0x000180001c047984 */ /* 0x000fe20000000800 */
[C---:B------:R-:W-:Y:S02]  /*3b70*/  VIADD R8, R6.reuse, 0x40 ;  /* 0x0000004006087836 */ /* 0x040fe40000000000 */
[----:B------:R-:W-:Y:S01]  /*3b80*/  VIADD R12, R6, 0xc0 ;  /* 0x000000c0060c7836 */ /* 0x000fe20000000000 */
        /* <DEDUP_REMOVED lines=15> */
[----:B------:R0:W-:Y:S01]  /*3c80*/  @!P0 STS [UR4+0x7b80], R10 ;  /* 0x007b800aff008988 */ /* 0x0001e20008000804 */
[----:B------:R-:W-:Y:S01]  /*3c90*/  BAR.SYNC.DEFER_BLOCKING 0x0 ;  /* 0x0000000000007b1d */ /* 0x000fe20000010000 */
[----:B---3--:R-:W-:Y:S01]  /*3ca0*/  IADD3 R0, P0, PT, R30, UR10, RZ ;  /* 0x0000000a1e007c10 */ /* 0x008fe2000ff1e0ff */
[----:B0-----:R-:W-:-:S03]  /*3cb0*/  VIADD R10, R6, 0xa0 ;  /* 0x000000a0060a7836 */ /* 0x001fc60000000000 */
[----:B------:R-:W-:Y:S02]  /*3cc0*/  IADD3.X R3, PT, PT, RZ, UR11, RZ, P0, !PT ;  /* 0x0000000bff037c10 */ /* 0x000fe400087fe4ff */
[----:B-1----:R-:W-:-:S04]  /*3cd0*/  LEA R2, P0, R0, UR8, 0x2 ;  /* 0x0000000800027c11 */ /* 0x002fc8000f8010ff */
[----:B------:R-:W-:Y:S01]  /*3ce0*/  LEA.HI.X R3, R0, UR9, R3, 0x2, P0 ;  /* 0x0000000900037c11 */ /* 0x000fe200080f1403 */
[----:B------:R-:W-:Y:S01]  /*3cf0*/  VIADD R0, R6, 0x60 ;  /* 0x0000006006007836 */ /* 0x000fe20000000000 */
[----:B------:R-:W0:Y:S02]  /*3d00*/  LDS R29, [UR4+0x7b80] ;  /* 0x007b8004ff1d7984 */ /* 0x000e240008000800 */
[-C--:B0-----:R-:W-:Y:S02]  /*3d10*/  ISETP.GE.AND P1, PT, R30, R29.reuse, PT ;  /* 0x0000001d1e00720c */ /* 0x081fe40003f26270 */
[-C--:B------:R-:W-:Y:S02]  /*3d20*/  ISETP.GE.AND P2, PT, R37, R29.reuse, PT ;  /* 0x0000001d2500720c */ /* 0x080fe40003f46270 */
[----:B------:R-:W-:Y:S02]  /*3d30*/  ISETP.GE.AND P3, PT, R8, R29, PT ;  /* 0x0000001d0800720c */ /* 0x000fe40003f66270 */
[----:B------:R-:W-:-:S02]  /*3d40*/  IADD3 R8, PT, PT, R6, 0x80, RZ ;  /* 0x0000008006087810 */ /* 0x000fc40007ffe0ff */
[-C--:B------:R-:W-:Y:S02]  /*3d50*/  ISETP.GE.AND P4, PT, R0, R29.reuse, PT ;  /* 0x0000001d0000720c */ /* 0x080fe40003f86270 */
[----:B------:R-:W-:Y:S02]  /*3d60*/  IADD3 R0, PT, PT, R6, 0xe0, RZ ;  /* 0x000000e006007810 */ /* 0x000fe40007ffe0ff */
[-C--:B------:R-:W-:Y:S01]  /*3d70*/  ISETP.GE.AND P5, PT, R8, R29.reuse, PT ;  /* 0x0000001d0800720c */ /* 0x080fe20003fa6270 */
[----:B------:R-:W-:Y:S01]  /*3d80*/  @!P1 STG.E desc[UR12][R2.64], R41 ;  /* 0x0000002902009986 */ /* 0x000fe2000c10190c */
[-C--:B------:R-:W-:Y:S01]  /*3d90*/  ISETP.GE.AND P1, PT, R0, R29.reuse, PT ;  /* 0x0000001d0000720c */ /* 0x080fe20003f26270 */
[----:B------:R-:W-:Y:S01]  /*3da0*/  VIADD R8, R6, 0x100 ;  /* 0x0000010006087836 */ /* 0x000fe20000000000 */
[-C--:B------:R-:W-:Y:S01]  /*3db0*/  ISETP.GE.AND P6, PT, R10, R29.reuse, PT ;  /* 0x0000001d0a00720c */ /* 0x080fe20003fc6270 */
[----:B------:R-:W-:Y:S01]  /*3dc0*/  VIADD R0, R6, 0x120 ;  /* 0x0000012006007836 */ /* 0x000fe20000000000 */
[----:B------:R-:W-:Y:S01]  /*3dd0*/  @!P2 STG.E desc[UR12][R2.64+0x80], R43 ;  /* 0x0000802b0200a986 */ /* 0x000fe2000c10190c */
[----:B------:R-:W-:-:S02]  /*3de0*/  ISETP.GE.AND P0, PT, R12, R29, PT ;  /* 0x0000001d0c00720c */ /* 0x000fc40003f06270 */
[-C--:B------:R-:W-:Y:S01]  /*3df0*/  ISETP.GE.AND P2, PT, R8, R29.reuse, PT ;  /* 0x0000001d0800720c */ /* 0x080fe20003f46270 */
[----:B------:R-:W-:Y:S01]  /*3e00*/  @!P3 STG.E desc[UR12][R2.64+0x100], R45 ;  /* 0x0001002d0200b986 */ /* 0x000fe2000c10190c */
[-C--:B------:R-:W-:Y:S01]  /*3e10*/  ISETP.GE.AND P3, PT, R0, R29.reuse, PT ;  /* 0x0000001d0000720c */ /* 0x080fe20003f66270 */
[C---:B------:R-:W-:Y:S01]  /*3e20*/  VIADD R0, R6.reuse, 0x160 ;  /* 0x0000016006007836 */ /* 0x040fe20000000000 */
[----:B------:R-:W-:Y:S01]  /*3e30*/  IADD3 R8, PT, PT, R6, 0x140, RZ ;  /* 0x0000014006087810 */ /* 0x000fe20007ffe0ff */
[----:B------:R0:W-:Y:S03]  /*3e40*/  @!P4 STG.E desc[UR12][R2.64+0x180], R4 ;  /* 0x000180040200c986 */ /* 0x0001e6000c10190c */
[-C--:B------:R-:W-:Y:S01]  /*3e50*/  ISETP.GE.AND P4, PT, R8, R29.reuse, PT ;  /* 0x0000001d0800720c */ /* 0x080fe20003f86270 */
[----:B------:R1:W-:Y:S01]  /*3e60*/  @!P5 STG.E desc[UR12][R2.64+0x200], R31 ;  /* 0x0002001f0200d986 */ /* 0x0003e2000c10190c */
[-C--:B------:R-:W-:Y:S01]  /*3e70*/  ISETP.GE.AND P5, PT, R0, R29.reuse, PT ;  /* 0x0000001d0000720c */ /* 0x080fe20003fa6270 */
[C---:B------:R-:W-:Y:S01]  /*3e80*/  VIADD R8, R6.reuse, 0x180 ;  /* 0x0000018006087836 */ /* 0x040fe20000000000 */
[----:B------:R-:W-:Y:S01]  /*3e90*/  IADD3 R0, PT, PT, R6, 0x1c0, RZ ;  /* 0x000001c006007810 */ /* 0x000fe20007ffe0ff */
[----:B------:R1:W-:Y:S03]  /*3ea0*/  @!P6 STG.E desc[UR12][R2.64+0x280], R33 ;  /* 0x000280210200e986 */ /* 0x0003e6000c10190c */
[-C--:B------:R-:W-:Y:S01]  /*3eb0*/  ISETP.GE.AND P6, PT, R8, R29.reuse, PT ;  /* 0x0000001d0800720c */ /* 0x080fe20003fc6270 */
[C---:B0-----:R-:W-:Y:S01]  /*3ec0*/  VIADD R4, R6.reuse, 0x1e0 ;  /* 0x000001e006047836 */ /* 0x041fe20000000000 */
[----:B------:R1:W-:Y:S01]  /*3ed0*/  @!P0 STG.E desc[UR12][R2.64+0x300], R39 ;  /* 0x0003002702008986 */ /* 0x0003e2000c10190c */
[----:B------:R-:W-:Y:S01]  /*3ee0*/  VIADD R6, R6, 0x200 ;  /* 0x0000020006067836 */ /* 0x000fe20000000000 */
[----:B------:R-:W-:-:S02]  /*3ef0*/  ISETP.GE.AND P0, PT, R36, R29, PT ;  /* 0x0000001d2400720c */ /* 0x000fc40003f06270 */
[----:B------:R1:W-:Y:S01]  /*3f00*/  @!P1 STG.E desc[UR12][R2.64+0x380], R25 ;  /* 0x0003801902009986 */ /* 0x0003e2000c10190c */
[----:B------:R-:W-:-:S03]  /*3f10*/  ISETP.GE.AND P1, PT, R0, R29, PT ;  /* 0x0000001d0000720c */ /* 0x000fc60003f26270 */
        /* <DEDUP_REMOVED lines=17> */
.L_x_229:
[----:B------:R-:W-:Y:S01]  /*4030*/  BSSY B1, `(.L_x_256) ;  /* 0x0000006000017945 */ /* 0x000fe20003800000 */
[----:B------:R-:W-:Y:S02]  /*4040*/  PLOP3.LUT P0, PT, P0, PT, PT, 0x8, 0x80 ;  /* 0x000000000080781c */ /* 0x000fe4000070e170 */
[----:B------:R-:W-:-:S11]  /*4050*/  MOV R10, 0xffffffff ;  /* 0xffffffff000a7802 */ /* 0x000fd60000000f00 */
[----:B------:R-:W-:Y:S05]  /*4060*/  WARPSYNC.COLLECTIVE R10, `(.L_x_257) ;  /* 0x000000000a087348 */ /* 0x000fea0003c00000 */
[----:B------:R-:W-:Y:S01]  /*4070*/  VOTE.ANY P0, P0 ;  /* 0x0000000000ff7806 */ /* 0x000fe20000000100 */
[----:B------:R-:W-:-:S12]  /*4080*/  ENDCOLLECTIVE ;  /* 0x000000000000791b */ /* 0x000fd80003800000 */
.L_x_257:
[----:B------:R-:W-:Y:S05]  /*4090*/  BSYNC B1 ;  /* 0x0000000000017941 */ /* 0x000fea0003800000 */
.L_x_256:
[----:B------:R-:W-:Y:S05]  /*40a0*/  BRA `(.L_x_258) ;  /* 0xffffffd000247947 */ /* 0x000fea000383ffff */
.L_x_231:
[----:B------:R-:W-:Y:S01]  /*40b0*/  BSSY B1, `(.L_x_259) ;  /* 0x0000006000017945 */ /* 0x000fe20003800000 */
[----:B------:R-:W-:Y:S01]  /*40c0*/  PLOP3.LUT P0, PT, P0, PT, PT, 0x8, 0x80 ;  /* 0x000000000080781c */ /* 0x000fe2000070e170 */
[----:B------:R-:W-:-:S12]  /*40d0*/  IMAD.MOV.U32 R10, RZ, RZ, -0x1 ;  /* 0xffffffffff0a7424 */ /* 0x000fd800078e00ff */
[----:B------:R-:W-:Y:S05]  /*40e0*/  WARPSYNC.COLLECTIVE R10, `(.L_x_260) ;  /* 0x000000000a087348 */ /* 0x000fea0003c00000 */
[----:B------:R-:W-:Y:S01]  /*40f0*/  VOTE.ANY P0, P0 ;  /* 0x0000000000ff7806 */ /* 0x000fe20000000100 */
[----:B------:R-:W-:-:S12]  /*4100*/  ENDCOLLECTIVE ;  /* 0x000000000000791b */ /* 0x000fd80003800000 */
.L_x_260:
[----:B------:R-:W-:Y:S05]  /*4110*/  BSYNC B1 ;  /* 0x0000000000017941 */ /* 0x000fea0003800000 */
.L_x_259:
[----:B------:R-:W-:Y:S05]  /*4120*/  BRA `(.L_x_261) ;  /* 0xffffffd000287947 */ /* 0x000fea000383ffff */
.L_x_233:
[----:B------:R-:W0:Y:S01]  /*4130*/  S2R R8, SR_GEMASK ;  /* 0x0000000000087919 */ /* 0x000e220000003c00 */
[----:B------:R-:W-:Y:S01]  /*4140*/  BSSY B1, `(.L_x_262) ;  /* 0x0000006000017945 */ /* 0x000fe20003800000 */
[----:B------:R-:W-:Y:S01]  /*4150*/  PLOP3.LUT P2, PT, P0, PT, PT, 0x8, 0x80 ;  /* 0x000000000080781c */ /* 0x000fe2000074e170 */
[----:B------:R-:W-:-:S12]  /*4160*/  IMAD.MOV.U32 R10, RZ, RZ, -0x1 ;  /* 0xffffffffff0a7424 */ /* 0x000fd800078e00ff */
[----:B0-----:R-:W-:Y:S05]  /*4170*/  WARPSYNC.COLLECTIVE R10, `(.L_x_263) ;  /* 0x000000000a087348 */ /* 0x001fea0003c00000 */
[----:B------:R-:W-:Y:S01]  /*4180*/  VOTE.ANY R10, PT, P2 ;  /* 0x00000000000a7806 */ /* 0x000fe200010e0100 */
[----:B0-----:R-:W-:Y:S06]  /*4190*/  ENDCOLLECTIVE ;  /* 0x000000000000791b */ /* 0x001fec0003800000 */
.L_x_263:
[----:B------:R-:W-:Y:S05]  /*41a0*/  BSYNC B1 ;  /* 0x0000000000017941 */ /* 0x000fea0003800000 */
.L_x_262:
[----:B------:R-:W-:Y:S01]  /*41b0*/  LOP3.LUT R10, R10, 0x80000000, R8, 0xec, !PT ;  /* 0x800000000a0a7812 */ /* 0x000fe200078eec08 */
[----:B------:R-:W-:Y:S01]  /*41c0*/  IMAD.MOV.U32 R17, RZ, RZ, R42 ;  /* 0x000000ffff117224 */ /* 0x000fe200078e002a */
[C---:B------:R-:W-:Y:S01]  /*41d0*/  IADD3 R39, PT, PT, R37.reuse, 0x2, RZ ;  /* 0x0000000225277810 */ /* 0x040fe20007ffe0ff */
[----:B------:R-:W-:Y:S01]  /*41e0*/  IMAD.MOV.U32 R14, RZ, RZ, 0x1 ;  /* 0x00000001ff0e7424 */ /* 0x000fe200078e00ff */
[C---:B------:R-:W-:Y:S02]  /*41f0*/  IADD3 R11, PT, PT, R10.reuse, -0x1, RZ ;  /* 0xffffffff0a0b7810 */ /* 0x040fe40007ffe0ff */
[----:B------:R-:W-:Y:S02]  /*4200*/  IADD3 R38, PT, PT, R37, 0x4, RZ ;  /* 0x0000000425267810 */ /* 0x000fe40007ffe0ff */
[----:B------:R-:W-:Y:S02]  /*4210*/  LOP3.LUT R11, R10, R11, RZ, 0xc, !PT ;  /* 0x0000000b0a0b7212 */ /* 0x000fe400078e0cff */
[----:B------:R-:W-:-:S02]  /*4220*/  MOV R10, 0xffffffff ;  /* 0xffffffff000a7802 */ /* 0x000fc40000000f00 */
[----:B------:R0:W1:Y:S01]  /*4230*/  POPC R15, R11 ;  /* 0x0000000b000f7309 */ /* 0x0000620000000000 */
[C---:B------:R-:W-:Y:S02]  /*4240*/  IADD3 R19, PT, PT, R37.reuse, 0x8, RZ ;  /* 0x0000000825137810 */ /* 0x040fe40007ffe0ff */
[----:B------:R-:W-:Y:S02]  /*4250*/  IADD3 R36, PT, PT, R37, 0x10, RZ ;  /* 0x0000001025247810 */ /* 0x000fe40007ffe0ff */
[----:B------:R-:W-:-:S13]  /*4260*/  ISETP.NE.AND P0, PT, R12, 0x65, PT ;  /* 0x000000650c00780c */ /* 0x000fda0003f05270 */
[----:B01----:R-:W-:Y:S05]  /*4270*/  WARPSYNC.COLLECTIVE R10, `(.L_x_264) ;  /* 0x000000000a087348 */ /* 0x003fea0003c00000 */
[----:B-1----:R1:W2:Y:S02]  /*4280*/  SHFL.DOWN P2, R13, R17, R14, R15 ;  /* 0x0800000e110d7389 */ /* 0x0022a4000004000f */
[----:B012---:R-:W-:Y:S05]  /*4290*/  ENDCOLLECTIVE ;  /* 0x000000000000791b */ /* 0x007fea0003800000 */
.L_x_264:
[----:B------:R-:W-:Y:S01]  /*42a0*/  IMAD.MOV.U32 R14, RZ, RZ, 0x2 ;  /* 0x00000002ff0e7424 */ /* 0x000fe200078e00ff */
[----:B------:R-:W-:-:S13]  /*42b0*/  ISETP.GE.AND P2, PT, R37, R15, PT ;  /* 0x0000000f2500720c */ /* 0x000fda0003f46270 */
[----:B------:R-:W-:-:S04]  /*42c0*/  @!P2 FADD R42, R13, R42 ;  /* 0x0000002a0d2aa221 */ /* 0x000fc80000000000 */
[----:B------:R-:W-:-:S07]  /*42d0*/  IMAD.MOV.U32 R17, RZ, RZ, R42 ;  /* 0x000000ffff117224 */ /* 0x000fce00078e002a */
[----:B------:R-:W-:Y:S05]  /*42e0*/  WARPSYNC.COLLECTIVE R10, `(.L_x_265) ;  /* 0x000000000a087348 */ /* 0x000fea0003c00000 */
[----:B------:R0:W1:Y:S02]  /*42f0*/  SHFL.DOWN P2, R13, R17, R14, R15 ;  /* 0x0800000e110d7389 */ /* 0x000064000004000f */
[----:B01----:R-:W-:Y:S05]  /*4300*/  ENDCOLLECTIVE ;  /* 0x000000000000791b */ /* 0x003fea0003800000 */
.L_x_265:
[----:B------:R-:W-:Y:S01]  /*4310*/  IMAD.MOV.U32 R14, RZ, RZ, 0x4 ;  /* 0x00000004ff0e7424 */ /* 0x000fe200078e00ff */
[----:B------:R-:W-:-:S13]  /*4320*/  ISETP.GT.AND P2, PT, R39, R15, PT ;  /* 0x0000000f2700720c */ /* 0x000fda0003f44270 */
[----:B------:R-:W-:-:S04]  /*4330*/  @!P2 FADD R42, R42, R13 ;  /* 0x0000000d2a2aa221 */ /* 0x000fc80000000000 */
[----:B------:R-:W-:-:S07]  /*4340*/  IMAD.MOV.U32 R17, RZ, RZ, R42 ;  /* 0x000000ffff117224 */ /* 0x000fce00078e002a */
[----:B------:R-:W-:Y:S05]  /*4350*/  WARPSYNC.COLLECTIVE R10, `(.L_x_266) ;  /* 0x000000000a087348 */ /* 0x000fea0003c00000 */
[----:B------:R0:W1:Y:S02]  /*4360*/  SHFL.DOWN P2, R13, R17, R14, R15 ;  /* 0x0800000e110d7389 */ /* 0x000064000004000f */
[----:B01----:R-:W-:Y:S05]  /*4370*/  ENDCOLLECTIVE ;  /* 0x000000000000791b */ /* 0x003fea0003800000 */
.L_x_266:
[----:B------:R-:W-:Y:S01]  /*4380*/  IMAD.MOV.U32 R14, RZ, RZ, 0x8 ;  /* 0x00000008ff0e7424 */ /* 0x000fe200078e00ff */
[----:B------:R-:W-:-:S13]  /*4390*/  ISETP.GT.AND P2, PT, R38, R15, PT ;  /* 0x0000000f2600720c */ /* 0x000fda0003f44270 */
[----:B------:R-:W-:-:S04]  /*43a0*/  @!P2 FADD R42, R42, R13 ;  /* 0x0000000d2a2aa221 */ /* 0x000fc80000000000 */
[----:B------:R-:W-:-:S07]  /*43b0*/  IMAD.MOV.U32 R17, RZ, RZ, R42 ;  /* 0x000000ffff117224 */ /* 0x000fce00078e002a */
[----:B------:R-:W-:Y:S05]  /*43c0*/  WARPSYNC.COLLECTIVE R10, `(.L_x_267) ;  /* 0x000000000a087348 */ /* 0x000fea0003c00000 */
[----:B------:R0:W1:Y:S02]  /*43d0*/  SHFL.DOWN P2, R13, R17, R14, R15 ;  /* 0x0800000e110d7389 */ /* 0x000064000004000f */
[----:B01----:R-:W-:Y:S05]  /*43e0*/  ENDCOLLECTIVE ;  /* 0x000000000000791b */ /* 0x003fea0003800000 */
.L_x_267:
[----:B------:R-:W-:Y:S01]  /*43f0*/  IMAD.MOV.U32 R14, RZ, RZ, 0x10 ;  /* 0x00000010ff0e7424 */ /* 0x000fe200078e00ff */
[----:B------:R-:W-:-:S13]  /*4400*/  ISETP.GT.AND P2, PT, R19, R15, PT ;  /* 0x0000000f1300720c */ /* 0x000fda0003f44270 */
[----:B------:R-:W-:-:S04]  /*4410*/  @!P2 FADD R42, R42, R13 ;  /* 0x0000000d2a2aa221 */ /* 0x000fc80000000000 */
[----:B------:R-:W-:-:S07]  /*4420*/  IMAD.MOV.U32 R17, RZ, RZ, R42 ;  /* 0x000000ffff117224 */ /* 0x000fce00078e002a */
[----:B------:R-:W-:Y:S05]  /*4430*/  WARPSYNC.COLLECTIVE R10, `(.L_x_268) ;  /* 0x000000000a087348 */ /* 0x000fea0003c00000 */
[----:B------:R0:W1:Y:S02]  /*4440*/  SHFL.DOWN P2, R13, R17, R14, R15 ;  /* 0x0800000e110d7389 */ /* 0x000064000004000f */
[----:B01----:R-:W-:Y:S05]  /*4450*/  ENDCOLLECTIVE ;  /* 0x000000000000791b */ /* 0x003fea0003800000 */
.L_x_268:
[----:B------:R-:W-:Y:S05]  /*4460*/  WARPSYNC.COLLECTIVE R10, `(.L_x_269) ;  /* 0x000000000a087348 */ /* 0x000fea0003c00000 */
[----:B------:R-:W-:Y:S01]  /*4470*/  VOTE.ALL P0, P0 ;  /* 0x0000000000ff7806 */ /* 0x000fe20000000000 */
[----:B------:R-:W-:-:S12]  /*4480*/  ENDCOLLECTIVE ;  /* 0x000000000000791b */ /* 0x000fd80003800000 */
.L_x_269:
[----:B------:R-:W-:-:S13]  /*4490*/  ISETP.GT.AND P2, PT, R36, R15, PT ;  /* 0x0000000f2400720c */ /* 0x000fda0003f44270 */
[----:B------:R-:W-:Y:S02]  /*44a0*/  @!P2 FADD R42, R42, R13 ;  /* 0x0000000d2a2aa221 */ /* 0x000fe40000000000 */
[----:B------:R-:W0:Y:S02]  /*44b0*/  LDC.64 R12, c[0x0][0x390] ;  /* 0x0000e400ff0c7b82 */ /* 0x000e240000000a00 */
[----:B0-----:R-:W-:-:S05]  /*44c0*/  IADD3 R40, P2, PT, R12, 0x100, RZ ;  /* 0x000001000c287810 */ /* 0x001fca0007f5e0ff */
[----:B------:R-:W-:Y:S01]  /*44d0*/  IMAD.X R41, RZ, RZ, R13, P2 ;  /* 0x000000ffff297224 */ /* 0x000fe200010e060d */
[----:B------:R-:W-:Y:S07]  /*44e0*/  BRA `(.L_x_270) ;  /* 0xffffffcc00c47947 */ /* 0x000fee000383ffff */
.L_x_235:
[----:B------:R-:W-:Y:S01]  /*44f0*/  BSSY B1, `(.L_x_271) ;  /* 0x0000006000017945 */ /* 0x000fe20003800000 */
[----:B------:R-:W-:Y:S01]  /*4500*/  PLOP3.LUT P0, PT, P0, PT, PT, 0x8, 0x80 ;  /* 0x000000000080781c */ /* 0x000fe2000070e170 */
[----:B------:R-:W-:-:S12]  /*4510*/  IMAD.MOV.U32 R10, RZ, RZ, -0x1 ;  /* 0xffffffffff0a7424 */ /* 0x000fd800078e00ff */
[----:B------:R-:W-:Y:S05]  /*4520*/  WARPSYNC.COLLECTIVE R10, `(.L_x_272) ;  /* 0x000000000a087348 */ /* 0x000fea0003c00000 */
[----:B------:R-:W-:Y:S01]  /*4530*/  VOTE.ANY P0, P0 ;  /* 0x0000000000ff7806 */ /* 0x000fe20000000100 */
[----:B------:R-:W-:-:S12]  /*4540*/  ENDCOLLECTIVE ;  /* 0x000000000000791b */ /* 0x000fd80003800000 */
.L_x_272:
[----:B------:R-:W-:Y:S05]  /*4550*/  BSYNC B1 ;  /* 0x0000000000017941 */ /* 0x000fea0003800000 */
.L_x_271:
[----:B------:R-:W-:Y:S05]  /*4560*/  BRA `(.L_x_273) ;  /* 0xffffffcc00cc7947 */ /* 0x000fea000383ffff */
.L_x_237:
[----:B------:R-:W-:Y:S01]  /*4570*/  BSSY B1, `(.L_x_274) ;  /* 0x0000006000017945 */ /* 0x000fe20003800000 */
[----:B------:R-:W-:Y:S02]  /*4580*/  PLOP3.LUT P0, PT, P0, PT, PT, 0x8, 0x80 ;  /* 0x000000000080781c */ /* 0x000fe4000070e170 */
[----:B------:R-:W-:-:S11]  /*4590*/  MOV R10, 0xffffffff ;  /* 0xffffffff000a7802 */ /* 0x000fd60000000f00 */
[----:B------:R-:W-:Y:S05]  /*45a0*/  WARPSYNC.COLLECTIVE R10, `(.L_x_275) ;  /* 0x000000000a087348 */ /* 0x000fea0003c00000 */
[----:B------:R-:W-:Y:S01]  /*45b0*/  VOTE.ANY P0, P0 ;  /* 0x0000000000ff7806 */ /* 0x000fe20000000100 */
[----:B------:R-:W-:-:S12]  /*45c0*/  ENDCOLLECTIVE ;  /* 0x000000000000791b */ /* 0x000fd80003800000 */
.L_x_275:
[----:B------:R-:W-:Y:S05]  /*45d0*/  BSYNC B1 ;  /* 0x0000000000017941 */ /* 0x000fea0003800000 */
.L_x_274:
[----:B------:R-:W-:Y:S05]  /*45e0*/  BRA `(.L_x_276) ;  /* 0xffffffcc00d07947 */ /* 0x000fea000383ffff */
.L_x_239:
[----:B------:R-:W-:Y:S01]  /*45f0*/  BSSY B1, `(.L_x_277) ;  /* 0x0000006000017945 */ /* 0x000fe20003800000 */
[----:B------:R-:W-:Y:S01]  /*4600*/  PLOP3.LUT P2, PT, P0, PT, PT, 0x8, 0x80 ;  /* 0x000000000080781c */ /* 0x000fe2000074e170 */
[----:B------:R-:W-:-:S12]  /*4610*/  IMAD.MOV.U32 R10, RZ, RZ, -0x1 ;  /* 0xffffffffff0a7424 */ /* 0x000fd800078e00ff */
[----:B------:R-:W-:Y:S05]  /*4620*/  WARPSYNC.COLLECTIVE R10, `(.L_x_278) ;  /* 0x000000000a087348 */ /* 0x000fea0003c00000 */
[----:B------:R-:W-:Y:S01]  /*4630*/  VOTE.ANY R10, PT, P2 ;  /* 0x00000000000a7806 */ /* 0x000fe200010e0100 */
[----:B------:R-:W-:Y:S06]  /*4640*/  ENDCOLLECTIVE ;  /* 0x000000000000791b */ /* 0x000fec0003800000 */
.L_x_278:
[----:B------:R-:W-:Y:S05]  /*4650*/  BSYNC B1 ;  /* 0x0000000000017941 */ /* 0x000fea0003800000 */
.L_x_277:
[----:B------:R-:W-:Y:S01]  /*4660*/  LOP3.LUT R10, R10, 0x80000000, R8, 0xec, !PT ;  /* 0x800000000a0a7812 */ /* 0x000fe200078eec08 */
[----:B------:R-:W-:Y:S01]  /*4670*/  IMAD.MOV.U32 R14, RZ, RZ, 0x1 ;  /* 0x00000001ff0e7424 */ /* 0x000fe200078e00ff */
[----:B------:R-:W-:Y:S01]  /*4680*/  MOV R17, R43 ;  /* 0x0000002b00117202 */ /* 0x000fe20000000f00 */
[----:B------:R-:W-:Y:S02]  /*4690*/  VIADD R18, R18, 0xffffffe0 ;  /* 0xffffffe012127836 */ /* 0x000fe40000000000 */
[----:B------:R-:W-:-:S05]  /*46a0*/  VIADD R13, R10, 0xffffffff ;  /* 0xffffffff0a0d7836 */ /* 0x000fca0000000000 */
[----:B------:R-:W-:-:S04]  /*46b0*/  LOP3.LUT R10, R10, R13, RZ, 0xc, !PT ;  /* 0x0000000d0a0a7212 */ /* 0x000fc800078e0cff */
[----:B------:R0:W1:Y:S02]  /*46c0*/  POPC R15, R10 ;  /* 0x0000000a000f7309 */ /* 0x0000640000000000 */
[----:B0-----:R-:W-:Y:S01]  /*46d0*/  IMAD.MOV.U32 R10, RZ, RZ, -0x1 ;  /* 0xffffffffff0a7424 */ /* 0x001fe200078e00ff */
[----:B-1----:R-:W-:-:S13]  /*46e0*/  ISETP.GE.AND P0, PT, R37, R15, PT ;  /* 0x0000000f2500720c */ /* 0x002fda0003f06270 */
[----:B------:R-:W-:Y:S05]  /*46f0*/  WARPSYNC.COLLECTIVE R10, `(.L_x_279) ;  /* 0x000000000a087348 */ /* 0x000fea0003c00000 */
[----:B------:R0:W1:Y:S02]  /*4700*/  SHFL.DOWN P2, R13, R17, R14, R15 ;  /* 0x0800000e110d7389 */ /* 0x000064000004000f */
[----:B01----:R-:W-:Y:S05]  /*4710*/  ENDCOLLECTIVE ;  /* 0x000000000000791b */ /* 0x003fea0003800000 */
.L_x_279:
[----:B------:R-:W-:Y:S02]  /*4720*/  IMAD.MOV.U32 R14, RZ, RZ, 0x2 ;  /* 0x00000002ff0e7424 */ /* 0x000fe400078e00ff */
[----:B------:R-:W-:Y:S01]  /*4730*/  @!P0 FADD R43, R13, R43 ;  /* 0x0000002b0d2b8221 */ /* 0x000fe20000000000 */
[----:B------:R-:W-:-:S04]  /*4740*/  ISETP.GT.AND P0, PT, R39, R15, PT ;  /* 0x0000000f2700720c */ /* 0x000fc80003f04270 */
[----:B------:R-:W-:-:S09]  /*4750*/  MOV R17, R43 ;  /* 0x0000002b00117202 */ /* 0x000fd20000000f00 */
[----:B------:R-:W-:Y:S05]  /*4760*/  WARPSYNC.COLLECTIVE R10, `(.L_x_280) ;  /* 0x000000000a087348 */ /* 0x000fea0003c00000 */
[----:B------:R0:W1:Y:S02]  /*4770*/  SHFL.DOWN P2, R13, R17, R14, R15 ;  /* 0x0800000e110d7389 */ /* 0x000064000004000f */
[----:B01----:R-:W-:Y:S05]  /*4780*/  ENDCOLLECTIVE ;  /* 0x000000000000791b */ /* 0x003fea0003800000 */
.L_x_280:
[----:B------:R-:W-:Y:S02]  /*4790*/  HFMA2 R14, -RZ, RZ, 0, 2.384185791015625e-07 ;  /* 0x00000004ff0e7431 */ /* 0x000fe400000001ff */
[----:B------:R-:W-:Y:S01]  /*47a0*/  @!P0 FADD R43, R43, R13 ;  /* 0x0000000d2b2b8221 */ /* 0x000fe20000000000 */
[----:B------:R-:W-:-:S03]  /*47b0*/  ISETP.GT.AND P0, PT, R38, R15, PT ;  /* 0x0000000f2600720c */ /* 0x000fc60003f04270 */
[----:B------:R-:W-:-:S10]  /*47c0*/  IMAD.MOV.U32 R17, RZ, RZ, R43 ;  /* 0x000000ffff117224 */ /* 0x000fd400078e002b */
[----:B------:R-:W-:Y:S05]  /*47d0*/  WARPSYNC.COLLECTIVE R10, `(.L_x_281) ;  /* 0x000000000a087348 */ /* 0x000fea0003c00000 */
[----:B------:R0:W1:Y:S02]  /*47e0*/  SHFL.DOWN P2, R13, R17, R14, R15 ;  /* 0x0800000e110d7389 */ /* 0x000064000004000f */
[----:B01----:R-:W-:Y:S05]  /*47f0*/  ENDCOLLECTIVE ;  /* 0x000000000000791b */ /* 0x003fea0003800000 */
.L_x_281:
[----:B------:R-:W-:Y:S02]  /*4800*/  IMAD.MOV.U32 R14, RZ, RZ, 0x8 ;  /* 0x00000008ff0e7424 */ /* 0x000fe400078e00ff */
[----:B------:R-:W-:Y:S01]  /*4810*/  @!P0 FADD R43, R43, R13 ;  /* 0x0000000d2b2b8221 */ /* 0x000fe20000000000 */
[----:B------:R-:W-:-:S03]  /*4820*/  ISETP.GT.AND P0, PT, R19, R15, PT ;  /* 0x0000000f1300720c */ /* 0x000fc60003f04270 */
[----:B------:R-:W-:-:S10]  /*4830*/  IMAD.MOV.U32 R17, RZ, RZ, R43 ;  /* 0x000000ffff117224 */ /* 0x000fd400078e002b */
[----:B------:R-:W-:Y:S05]  /*4840*/  WARPSYNC.COLLECTIVE R10, `(.L_x_282) ;  /* 0x000000000a087348 */ /* 0x000fea0003c00000 */
[----:B------:R0:W1:Y:S02]  /*4850*/  SHFL.DOWN P2, R13, R17, R14, R15 ;  /* 0x0800000e110d7389 */ /* 0x000064000004000f */
[----:B01----:R-:W-:Y:S05]  /*4860*/  ENDCOLLECTIVE ;  /* 0x000000000000791b */ /* 0x003fea0003800000 */
.L_x_282:
[----:B------:R-:W-:Y:S02]  /*4870*/  IMAD.MOV.U32 R14, RZ, RZ, 0x10 ;  /* 0x00000010ff0e7424 */ /* 0x000fe400078e00ff */
[----:B------:R-:W-:Y:S01]  /*4880*/  @!P0 FADD R43, R43, R13 ;  /* 0x0000000d2b2b8221 */ /* 0x000fe20000000000 */
[----:B------:R-:W-:-:S04]  /*4890*/  ISETP.GT.AND P0, PT, R36, R15, PT ;  /* 0x0000000f2400720c */ /* 0x000fc80003f04270 */
[----:B------:R-:W-:-:S09]  /*48a0*/  MOV R17, R43 ;  /* 0x0000002b00117202 */ /* 0x000fd20000000f00 */
[----:B------:R-:W-:Y:S05]  /*48b0*/  WARPSYNC.COLLECTIVE R10, `(.L_x_283) ;  /* 0x000000000a087348 */ /* 0x000fea0003c00000 */
[----:B------:R0:W1:Y:S02]  /*48c0*/  SHFL.DOWN P2, R13, R17, R14, R15 ;  /* 0x0800000e110d7389 */ /* 0x000064000004000f */
[----:B01----:R-:W-:Y:S05]  /*48d0*/  ENDCOLLECTIVE ;  /* 0x000000000000791b */ /* 0x003fea0003800000 */
.L_x_283:
[----:B------:R-:W-:Y:S01]  /*48e0*/  @!P0 FADD R43, R43, R13 ;  /* 0x0000000d2b2b8221 */ /* 0x000fe20000000000 */
[----:B------:R-:W-:-:S03]  /*48f0*/  ISETP.NE.AND P0, PT, R12, 0x65, PT ;  /* 0x000000650c00780c */ /* 0x000fc60003f05270 */
[----:B------:R-:W-:-:S10]  /*4900*/  FADD R42, R43, R42 ;  /* 0x0000002a2b2a7221 */ /* 0x000fd40000000000 */
[----:B------:R-:W-:Y:S05]  /*4910*/  WARPSYNC.COLLECTIVE R10, `(.L_x_284) ;  /* 0x000000000a087348 */ /* 0x000fea0003c00000 */
[----:B------:R-:W-:Y:S01]  /*4920*/  VOTE.ALL P0, P0 ;  /* 0x0000000000ff7806 */ /* 0x000fe20000000000 */
[----:B------:R-:W-:-:S12]  /*4930*/  ENDCOLLECTIVE ;  /* 0x000000000000791b */ /* 0x000fd80003800000 */
.L_x_284:
[----:B------:R-:W-:Y:S05]  /*4940*/  BRA `(.L_x_285) ;  /* 0xffffffcc006c7947 */ /* 0x000fea000383ffff */
.L_x_244:
[----:B------:R-:W-:Y:S01]  /*4950*/  BSSY B0, `(.L_x_286) ;  /* 0x0000006000007945 */ /* 0x000fe20003800000 */
[----:B------:R-:W-:Y:S02]  /*4960*/  PLOP3.LUT P0, PT, P0, PT, PT, 0x8, 0x80 ;  /* 0x000000000080781c */ /* 0x000fe4000070e170 */
[----:B------:R-:W-:-:S11]  /*4970*/  MOV R10, 0xffffffff ;  /* 0xffffffff000a7802 */ /* 0x000fd60000000f00 */
[----:B------:R-:W-:Y:S05]  /*4980*/  WARPSYNC.COLLECTIVE R10, `(.L_x_287) ;  /* 0x000000000a087348 */ /* 0x000fea0003c00000 */
[----:B------:R-:W-:Y:S01]  /*4990*/  VOTE.ANY P0, P0 ;  /* 0x0000000000ff7806 */ /* 0x000fe20000000100 */
[----:B------:R-:W-:-:S12]  /*49a0*/  ENDCOLLECTIVE ;  /* 0x000000000000791b */ /* 0x000fd80003800000 */
.L_x_287:
[----:B------:R-:W-:Y:S05]  /*49b0*/  BSYNC B0 ;  /* 0x0000000000007941 */ /* 0x000fea0003800000 */
.L_x_286:
[----:B------:R-:W-:Y:S05]  /*49c0*/  BRA `(.L_x_288) ;  /* 0xffffffe400b47947 */ /* 0x000fea000383ffff */
.L_x_246:
[----:B------:R-:W-:Y:S01]  /*49d0*/  BSSY B0, `(.L_x_289) ;  /* 0x0000006000007945 */ /* 0x000fe20003800000 */
[----:B------:R-:W-:Y:S01]  /*49e0*/  PLOP3.LUT P0, PT, P0, PT, PT, 0x8, 0x80 ;  /* 0x000000000080781c */ /* 0x000fe2000070e170 */
[----:B------:R-:W-:-:S12]  /*49f0*/  IMAD.MOV.U32 R10, RZ, RZ, -0x1 ;  /* 0xffffffffff0a7424 */ /* 0x000fd800078e00ff */
[----:B------:R-:W-:Y:S05]  /*4a00*/  WARPSYNC.COLLECTIVE R10, `(.L_x_290) ;  /* 0x000000000a087348 */ /* 0x000fea0003c00000 */
[----:B------:R-:W-:Y:S01]  /*4a10*/  VOTE.ANY P0, P0 ;  /* 0x0000000000ff7806 */ /* 0x000fe20000000100 */
[----:B------:R-:W-:-:S12]  /*4a20*/  ENDCOLLECTIVE ;  /* 0x000000000000791b */ /* 0x000fd80003800000 */
.L_x_290:
[----:B------:R-:W-:Y:S05]  /*4a30*/  BSYNC B0 ;  /* 0x0000000000007941 */ /* 0x000fea0003800000 */
.L_x_289:
[----:B------:R-:W-:Y:S05]  /*4a40*/  BRA `(.L_x_291) ;  /* 0xffffffe400b87947 */ /* 0x000fea000383ffff */
.L_x_248:
[----:B------:R-:W0:Y:S01]  /*4a50*/  S2R R19, SR_GEMASK ;  /* 0x0000000000137919 */ /* 0x000e220000003c00 */
[----:B------:R-:W-:Y:S01]  /*4a60*/  BSSY B0, `(.L_x_292) ;  /* 0x0000007000007945 */ /* 0x000fe20003800000 */
[----:B------:R-:W-:Y:S01]  /*4a70*/  ISETP.NE.AND P0, PT, R8, 0x65, PT ;  /* 0x000000650800780c */ /* 0x000fe20003f05270 */
[----:B------:R-:W-:Y:S01]  /*4a80*/  IMAD.MOV.U32 R10, RZ, RZ, -0x1 ;  /* 0xffffffffff0a7424 */ /* 0x000fe200078e00ff */
[----:B------:R-:W-:-:S13]  /*4a90*/  PLOP3.LUT P2, PT, P2, PT, PT, 0x8, 0x80 ;  /* 0x000000000080781c */ /* 0x000fda000174e170 */
[----:B0-----:R-:W-:Y:S05]  /*4aa0*/  WARPSYNC.COLLECTIVE R10, `(.L_x_293) ;  /* 0x000000000a087348 */ /* 0x001fea0003c00000 */
[----:B------:R-:W-:Y:S01]  /*4ab0*/  VOTE.ANY R10, PT, P2 ;  /* 0x00000000000a7806 */ /* 0x000fe200010e0100 */
[----:B0-----:R-:W-:Y:S06]  /*4ac0*/  ENDCOLLECTIVE ;  /* 0x000000000000791b */ /* 0x001fec0003800000 */
.L_x_293:
[----:B------:R-:W-:Y:S05]  /*4ad0*/  BSYNC B0 ;  /* 0x0000000000007941 */ /* 0x000fea0003800000 */
.L_x_292:
[----:B------:R-:W-:Y:S01]  /*4ae0*/  LOP3.LUT R10, R10, 0x80000000, R19, 0xec, !PT ;  /* 0x800000000a0a7812 */ /* 0x000fe200078eec13 */
[----:B------:R-:W-:Y:S02]  /*4af0*/  IMAD.MOV.U32 R17, RZ, RZ, R38 ;  /* 0x000000ffff117224 */ /* 0x000fe400078e0026 */
[----:B------:R-:W-:Y:S01]  /*4b00*/  IMAD.MOV.U32 R14, RZ, RZ, 0x1 ;  /* 0x00000001ff0e7424 */ /* 0x000fe200078e00ff */
[----:B------:R-:W-:Y:S01]  /*4b10*/  IADD3 R9, PT, PT, R10, -0x1, RZ ;  /* 0xffffffff0a097810 */ /* 0x000fe20007ffe0ff */
[----:B------:R-:W-:-:S03]  /*4b20*/  VIADD R8, R39, 0x2 ;  /* 0x0000000227087836 */ /* 0x000fc60000000000 */
[----:B------:R-:W-:Y:S02]  /*4b30*/  LOP3.LUT R9, R10, R9, RZ, 0xc, !PT ;  /* 0x000000090a097212 */ /* 0x000fe400078e0cff */
[----:B------:R-:W-:Y:S02]  /*4b40*/  MOV R10, 0xffffffff ;  /* 0xffffffff000a7802 */ /* 0x000fe40000000f00 */
[----:B------:R0:W1:Y:S05]  /*4b50*/  POPC R15, R9 ;  /* 0x00000009000f7309 */ /* 0x00006a0000000000 */
[----:B01----:R-:W-:Y:S05]  /*4b60*/  WARPSYNC.COLLECTIVE R10, `(.L_x_294) ;  /* 0x000000000a087348 */ /* 0x003fea0003c00000 */
[----:B-1----:R1:W2:Y:S02]  /*4b70*/  SHFL.DOWN P2, R13, R17, R14, R15 ;  /* 0x0800000e110d7389 */ /* 0x0022a4000004000f */
[----:B012---:R-:W-:Y:S05]  /*4b80*/  ENDCOLLECTIVE ;  /* 0x000000000000791b */ /* 0x007fea0003800000 */
.L_x_294:
[-C--:B------:R-:W-:Y:S01]  /*4b90*/  ISETP.GT.AND P3, PT, R8, R15.reuse, PT ;  /* 0x0000000f0800720c */ /* 0x080fe20003f64270 */
[C---:B------:R-:W-:Y:S02]  /*4ba0*/  VIADD R8, R39.reuse, 0x4 ;  /* 0x0000000427087836 */ /* 0x040fe40000000000 */
[----:B------:R-:W-:Y:S01]  /*4bb0*/  HFMA2 R14, -RZ, RZ, 0, 1.1920928955078125e-07 ;  /* 0x00000002ff0e7431 */ /* 0x000fe200000001ff */
[----:B------:R-:W-:-:S13]  /*4bc0*/  ISETP.GE.AND P2, PT, R39, R15, PT ;  /* 0x0000000f2700720c */ /* 0x000fda0003f46270 */
[----:B------:R-:W-:-:S04]  /*4bd0*/  @!P2 FADD R38, R13, R38 ;  /* 0x000000260d26a221 */ /* 0x000fc80000000000 */
[----:B------:R-:W-:-:S07]  /*4be0*/  IMAD.MOV.U32 R17, RZ, RZ, R38 ;  /* 0x000000ffff117224 */ /* 0x000fce00078e0026 */
[----:B------:R-:W-:Y:S05]  /*4bf0*/  WARPSYNC.COLLECTIVE R10, `(.L_x_295) ;  /* 0x000000000a087348 */ /* 0x000fea0003c00000 */
[----:B------:R0:W1:Y:S02]  /*4c00*/  SHFL.DOWN P2, R13, R17, R14, R15 ;  /* 0x0800000e110d7389 */ /* 0x000064000004000f */
[----:B01----:R-:W-:Y:S05]  /*4c10*/  ENDCOLLECTIVE ;  /* 0x000000000000791b */ /* 0x003fea0003800000 */
.L_x_295:
[----:B------:R-:W-:Y:S01]  /*4c20*/  MOV R14, 0x4 ;  /* 0x00000004000e7802 */ /* 0x000fe20000000f00 */
[----:B------:R-:W-:Y:S01]  /*4c30*/  @!P3 FADD R38, R38, R13 ;  /* 0x0000000d2626b221 */ /* 0x000fe20000000000 */
[----:B------:R-:W-:Y:S01]  /*4c40*/  ISETP.GT.AND P3, PT, R8, R15, PT ;  /* 0x0000000f0800720c */ /* 0x000fe20003f64270 */
[----:B------:R-:W-:Y:S02]  /*4c50*/  VIADD R8, R39, 0x8 ;  /* 0x0000000827087836 */ /* 0x000fe40000000000 */
[----:B------:R-:W-:-:S10]  /*4c60*/  IMAD.MOV.U32 R17, RZ, RZ, R38 ;  /* 0x000000ffff117224 */ /* 0x000fd400078e0026 */
[----:B------:R-:W-:Y:S05]  /*4c70*/  WARPSYNC.COLLECTIVE R10, `(.L_x_296) ;  /* 0x000000000a087348 */ /* 0x000fea0003c00000 */
[----:B------:R0:W1:Y:S02]  /*4c80*/  SHFL.DOWN P2, R13, R17, R14, R15 ;  /* 0x0800000e110d7389 */ /* 0x000064000004000f */
[----:B01----:R-:W-:Y:S05]  /*4c90*/  ENDCOLLECTIVE ;  /* 0x000000000000791b */ /* 0x003fea0003800000 */
.L_x_296:
[----:B------:R-:W-:Y:S02]  /*4ca0*/  HFMA2 R14, -RZ, RZ, 0, 4.76837158203125e-07 ;  /* 0x00000008ff0e7431 */ /* 0x000fe400000001ff */
[----:B------:R-:W-:Y:S01]  /*4cb0*/  @!P3 FADD R38, R38, R13 ;  /* 0x0000000d2626b221 */ /* 0x000fe20000000000 */
[----:B------:R-:W-:Y:S01]  /*4cc0*/  ISETP.GT.AND P3, PT, R8, R15, PT ;  /* 0x0000000f0800720c */ /* 0x000fe20003f64270 */
[----:B------:R-:W-:Y:S02]  /*4cd0*/  VIADD R8, R39, 0x10 ;  /* 0x0000001027087836 */ /* 0x000fe40000000000 */
[----:B------:R-:W-:-:S10]  /*4ce0*/  IMAD.MOV.U32 R17, RZ, RZ, R38 ;  /* 0x000000ffff117224 */ /* 0x000fd400078e0026 */
[----:B------:R-:W-:Y:S05]  /*4cf0*/  WARPSYNC.COLLECTIVE R10, `(.L_x_297) ;  /* 0x000000000a087348 */ /* 0x000fea0003c00000 */
[----:B------:R0:W1:Y:S02]  /*4d00*/  SHFL.DOWN P2, R13, R17, R14, R15 ;  /* 0x0800000e110d7389 */ /* 0x000064000004000f */
[----:B01----:R-:W-:Y:S05]  /*4d10*/  ENDCOLLECTIVE ;  /* 0x000000000000791b */ /* 0x003fea0003800000 */
.L_x_297:
[----:B------:R-:W-:Y:S02]  /*4d20*/  IMAD.MOV.U32 R14, RZ, RZ, 0x10 ;  /* 0x00000010ff0e7424 */ /* 0x000fe400078e00ff */
[----:B------:R-:W-:-:S04]  /*4d30*/  @!P3 FADD R38, R38, R13 ;  /* 0x0000000d2626b221 */ /* 0x000fc80000000000 */
[----:B------:R-:W-:-:S07]  /*4d40*/  IMAD.MOV.U32 R17, RZ, RZ, R38 ;  /* 0x000000ffff117224 */ /* 0x000fce00078e0026 */
[----:B------:R-:W-:Y:S05]  /*4d50*/  WARPSYNC.COLLECTIVE R10, `(.L_x_298) ;  /* 0x000000000a087348 */ /* 0x000fea0003c00000 */
[----:B------:R0:W1:Y:S02]  /*4d60*/  SHFL.DOWN P2, R13, R17, R14, R15 ;  /* 0x0800000e110d7389 */ /* 0x000064000004000f */
[----:B01----:R-:W-:Y:S05]  /*4d70*/  ENDCOLLECTIVE ;  /* 0x000000000000791b */ /* 0x003fea0003800000 */
.L_x_298:
[----:B------:R-:W-:Y:S05]  /*4d80*/  WARPSYNC.COLLECTIVE R10, `(.L_x_299) ;  /* 0x000000000a087348 */ /* 0x000fea0003c00000 */
[----:B------:R-:W-:Y:S01]  /*4d90*/  VOTE.ALL P0, P0 ;  /* 0x0000000000ff7806 */ /* 0x000fe20000000000 */
[----:B------:R-:W-:-:S12]  /*4da0*/  ENDCOLLECTIVE ;  /* 0x000000000000791b */ /* 0x000fd80003800000 */
.L_x_299:
[----:B------:R-:W-:Y:S02]  /*4db0*/  ISETP.GT.AND P2, PT, R8, R15, PT ;  /* 0x0000000f0800720c */ /* 0x000fe40003f44270 */
[----:B------:R-:W-:-:S11]  /*4dc0*/  MOV R9, R13 ;  /* 0x0000000d00097202 */ /* 0x000fd60000000f00 */
[----:B------:R-:W-:Y:S02]  /*4dd0*/  @!P2 FADD R38, R38, R9 ;  /* 0x000000092626a221 */ /* 0x000fe40000000000 */
[----:B------:R-:W0:Y:S02]  /*4de0*/  LDC.64 R8, c[0x0][0x390] ;  /* 0x0000e400ff087b82 */ /* 0x000e240000000a00 */
[----:B0-----:R-:W-:-:S05]  /*4df0*/  IADD3 R12, P2, PT, R8, 0x100, RZ ;  /* 0x00000100080c7810 */ /* 0x001fca0007f5e0ff */
[----:B------:R-:W-:Y:S01]  /*4e00*/  IMAD.X R43, RZ, RZ, R9, P2 ;  /* 0x000000ffff2b7224 */ /* 0x000fe200010e0609 */
[----:B------:R-:W-:Y:S07]  /*4e10*/  BRA `(.L_x_300) ;  /* 0xffffffe400507947 */ /* 0x000fee000383ffff */
.L_x_250:
[----:B------:R-:W-:Y:S01]  /*4e20*/  BSSY B0, `(.L_x_301) ;  /* 0x0000006000007945 */ /* 0x000fe20003800000 */
[----:B------:R-:W-:Y:S02]  /*4e30*/  PLOP3.LUT P0, PT, P0, PT, PT, 0x8, 0x80 ;  /* 0x000000000080781c */ /* 0x000fe4000070e170 */
[----:B------:R-:W-:-:S11]  /*4e40*/  MOV R10, 0xffffffff ;  /* 0xffffffff000a7802 */ /* 0x000fd60000000f00 */
[----:B------:R-:W-:Y:S05]  /*4e50*/  WARPSYNC.COLLECTIVE R10, `(.L_x_302) ;  /* 0x000000000a087348 */ /* 0x000fea0003c00000 */
[----:B------:R-:W-:Y:S01]  /*4e60*/  VOTE.ANY P0, P0 ;  /* 0x0000000000ff7806 */ /* 0x000fe20000000100 */
[----:B------:R-:W-:-:S12]  /*4e70*/  ENDCOLLECTIVE ;  /* 0x000000000000791b */ /* 0x000fd80003800000 */
.L_x_302:
[----:B------:R-:W-:Y:S05]  /*4e80*/  BSYNC B0 ;  /* 0x0000000000007941 */ /* 0x000fea0003800000 */
.L_x_301:
[----:B------:R-:W-:Y:S05]  /*4e90*/  BRA `(.L_x_303) ;  /* 0xffffffe4005c7947 */ /* 0x000fea000383ffff */
.L_x_252:
[----:B------:R-:W-:Y:S01]  /*4ea0*/  BSSY B0, `(.L_x_304) ;  /* 0x0000006000007945 */ /* 0x000fe20003800000 */
[----:B------:R-:W-:Y:S01]  /*4eb0*/  PLOP3.LUT P0, PT, P0, PT, PT, 0x8, 0x80 ;  /* 0x000000000080781c */ /* 0x000fe2000070e170 */
[----:B------:R-:W-:-:S12]  /*4ec0*/  IMAD.MOV.U32 R10, RZ, RZ, -0x1 ;  /* 0xffffffffff0a7424 */ /* 0x000fd800078e00ff */
[----:B------:R-:W-:Y:S05]  /*4ed0*/  WARPSYNC.COLLECTIVE R10, `(.L_x_305) ;  /* 0x000000000a087348 */ /* 0x000fea0003c00000 */
[----:B------:R-:W-:Y:S01]  /*4ee0*/  VOTE.ANY P0, P0 ;  /* 0x0000000000ff7806 */ /* 0x000fe20000000100 */
[----:B------:R-:W-:-:S12]  /*4ef0*/  ENDCOLLECTIVE ;  /* 0x000000000000791b */ /* 0x000fd80003800000 */
.L_x_305:
[----:B------:R-:W-:Y:S05]  /*4f00*/  BSYNC B0 ;  /* 0x0000000000007941 */ /* 0x000fea0003800000 */
.L_x_304:
[----:B------:R-:W-:Y:S05]  /*4f10*/  BRA `(.L_x_306) ;  /* 0xffffffe400607947 */ /* 0x000fea000383ffff */
.L_x_254:
[----:B------:R-:W-:Y:S01]  /*4f20*/  BSSY B0, `(.L_x_307) ;  /* 0x0000006000007945 */ /* 0x000fe20003800000 */
[----:B------:R-:W-:Y:S01]  /*4f30*/  PLOP3.LUT P2, PT, P0, PT, PT, 0x8, 0x80 ;  /* 0x000000000080781c */ /* 0x000fe2000074e170 */
[----:B------:R-:W-:-:S12]  /*4f40*/  IMAD.MOV.U32 R10, RZ, RZ, -0x1 ;  /* 0xffffffffff0a7424 */ /* 0x000fd800078e00ff */
[----:B------:R-:W-:Y:S05]  /*4f50*/  WARPSYNC.COLLECTIVE R10, `(.L_x_308) ;  /* 0x000000000a087348 */ /* 0x000fea0003c00000 */
[----:B------:R-:W-:Y:S01]  /*4f60*/  VOTE.ANY R10, PT, P2 ;  /* 0x00000000000a7806 */ /* 0x000fe200010e0100 */
[----:B------:R-:W-:Y:S06]  /*4f70*/  ENDCOLLECTIVE ;  /* 0x000000000000791b */ /* 0x000fec0003800000 */
.L_x_308:
[----:B------:R-:W-:Y:S05]  /*4f80*/  BSYNC B0 ;  /* 0x0000000000007941 */ /* 0x000fea0003800000 */
.L_x_307:
        /* <DEDUP_REMOVED lines=11> */
.L_x_309:
[----:B------:R-:W-:Y:S01]  /*5040*/  ISETP.GE.AND P0, PT, R39, R15, PT ;  /* 0x0000000f2700720c */ /* 0x000fe20003f06270 */
[----:B------:R-:W-:Y:S02]  /*5050*/  IMAD.MOV.U32 R14, RZ, RZ, 0x2 ;  /* 0x00000002ff0e7424 */ /* 0x000fe400078e00ff */
[----:B------:R-:W-:-:S10]  /*5060*/  IMAD.MOV.U32 R44, RZ, RZ, R13 ;  /* 0x000000ffff2c7224 */ /* 0x000fd400078e000d */
[----:B------:R-:W-:Y:S01]  /*5070*/  @!P0 FADD R9, R44, R9 ;  /* 0x000000092c098221 */ /* 0x000fe20000000000 */
[----:B------:R-:W-:-:S04]  /*5080*/  VIADD R44, R39, 0x2 ;  /* 0x00000002272c7836 */ /* 0x000fc80000000000 */
[----:B------:R-:W-:Y:S02]  /*5090*/  MOV R17, R9 ;  /* 0x0000000900117202 */ /* 0x000fe40000000f00 */
[----:B------:R-:W-:-:S13]  /*50a0*/  ISETP.GT.AND P0, PT, R44, R15, PT ;  /* 0x0000000f2c00720c */ /* 0x000fda0003f04270 */
[----:B------:R-:W-:Y:S05]  /*50b0*/  WARPSYNC.COLLECTIVE R10, `(.L_x_310) ;  /* 0x000000000a087348 */ /* 0x000fea0003c00000 */
[----:B------:R0:W1:Y:S02]  /*50c0*/  SHFL.DOWN P2, R13, R17, R14, R15 ;  /* 0x0800000e110d7389 */ /* 0x000064000004000f */
[----:B01----:R-:W-:Y:S05]  /*50d0*/  ENDCOLLECTIVE ;  /* 0x000000000000791b */ /* 0x003fea0003800000 */
.L_x_310:
[----:B------:R-:W-:Y:S02]  /*50e0*/  IMAD.MOV.U32 R14, RZ, RZ, 0x4 ;  /* 0x00000004ff0e7424 */ /* 0x000fe400078e00ff */
[----:B------:R-:W-:-:S04]  /*50f0*/  IMAD.MOV.U32 R44, RZ, RZ, R13 ;  /* 0x000000ffff2c7224 */ /* 0x000fc800078e000d */
[----:B------:R-:W-:Y:S01]  /*5100*/  @!P0 FADD R9, R9, R44 ;  /* 0x0000002c09098221 */ /* 0x000fe20000000000 */
[----:B------:R-:W-:-:S03]  /*5110*/  IADD3 R44, PT, PT, R39, 0x4, RZ ;  /* 0x00000004272c7810 */ /* 0x000fc60007ffe0ff */
[----:B------:R-:W-:Y:S01]  /*5120*/  IMAD.MOV.U32 R17, RZ, RZ, R9 ;  /* 0x000000ffff117224 */ /* 0x000fe200078e0009 */
[----:B------:R-:W-:-:S13]  /*5130*/  ISETP.GT.AND P0, PT, R44, R15, PT ;  /* 0x0000000f2c00720c */ /* 0x000fda0003f04270 */
[----:B------:R-:W-:Y:S05]  /*5140*/  WARPSYNC.COLLECTIVE R10, `(.L_x_311) ;  /* 0x000000000a087348 */ /* 0x000fea0003c00000 */
[----:B------:R0:W1:Y:S02]  /*5150*/  SHFL.DOWN P2, R13, R17, R14, R15 ;  /* 0x0800000e110d7389 */ /* 0x000064000004000f */
[----:B01----:R-:W-:Y:S05]  /*5160*/  ENDCOLLECTIVE ;  /* 0x000000000000791b */ /* 0x003fea0003800000 */
.L_x_311:
[----:B------:R-:W-:Y:S01]  /*5170*/  HFMA2 R14, -RZ, RZ, 0, 4.76837158203125e-07 ;  /* 0x00000008ff0e7431 */ /* 0x000fe200000001ff */
[----:B------:R-:W-:-:S05]  /*5180*/  MOV R44, R13 ;  /* 0x0000000d002c7202 */ /* 0x000fca0000000f00 */
[----:B------:R-:W-:Y:S01]  /*5190*/  @!P0 FADD R9, R9, R44 ;  /* 0x0000002c09098221 */ /* 0x000fe20000000000 */
[----:B------:R-:W-:-:S03]  /*51a0*/  VIADD R44, R39, 0x8 ;  /* 0x00000008272c7836 */ /* 0x000fc60000000000 */
[----:B------:R-:W-:Y:S02]  /*51b0*/  IMAD.MOV.U32 R17, RZ, RZ, R9 ;  /* 0x000000ffff117224 */ /* 0x000fe400078e0009 */
[----:B------:R-:W-:Y:S02]  /*51c0*/  ISETP.GT.AND P0, PT, R44, R15, PT ;  /* 0x0000000f2c00720c */ /* 0x000fe40003f04270 */
[----:B------:R-:W-:-:S11]  /*51d0*/  IADD3 R44, PT, PT, R39, 0x10, RZ ;  /* 0x00000010272c7810 */ /* 0x000fd60007ffe0ff */
[----:B------:R-:W-:Y:S05]  /*51e0*/  WARPSYNC.COLLECTIVE R10, `(.L_x_312) ;  /* 0x000000000a087348 */ /* 0x000fea0003c00000 */
[----:B------:R0:W1:Y:S02]  /*51f0*/  SHFL.DOWN P2, R13, R17, R14, R15 ;  /* 0x0800000e110d7389 */ /* 0x000064000004000f */
[----:B01----:R-:W-:Y:S05]  /*5200*/  ENDCOLLECTIVE ;  /* 0x000000000000791b */ /* 0x003fea0003800000 */
.L_x_312:
[----:B------:R-:W-:Y:S02]  /*5210*/  IMAD.MOV.U32 R14, RZ, RZ, 0x10 ;  /* 0x00000010ff0e7424 */ /* 0x000fe400078e00ff */
[----:B------:R-:W-:Y:S01]  /*5220*/  @!P0 FADD R9, R9, R13 ;  /* 0x0000000d09098221 */ /* 0x000fe20000000000 */
[----:B------:R-:W-:-:S03]  /*5230*/  ISETP.GT.AND P0, PT, R44, R15, PT ;  /* 0x0000000f2c00720c */ /* 0x000fc60003f04270 */
[----:B------:R-:W-:-:S10]  /*5240*/  IMAD.MOV.U32 R17, RZ, RZ, R9 ;  /* 0x000000ffff117224 */ /* 0x000fd400078e0009 */
[----:B------:R-:W-:Y:S05]  /*5250*/  WARPSYNC.COLLECTIVE R10, `(.L_x_313) ;  /* 0x000000000a087348 */ /* 0x000fea0003c00000 */
[----:B------:R0:W1:Y:S02]  /*5260*/  SHFL.DOWN P2, R13, R17, R14, R15 ;  /* 0x0800000e110d7389 */ /* 0x000064000004000f */
[----:B01----:R-:W-:Y:S05]  /*5270*/  ENDCOLLECTIVE ;  /* 0x000000000000791b */ /* 0x003fea0003800000 */
.L_x_313:
[----:B------:R-:W-:Y:S01]  /*5280*/  @!P0 FADD R9, R9, R13 ;  /* 0x0000000d09098221 */ /* 0x000fe20000000000 */
[----:B------:R-:W-:-:S03]  /*5290*/  ISETP.NE.AND P0, PT, R8, 0x65, PT ;  /* 0x000000650800780c */ /* 0x000fc60003f05270 */
[----:B------:R-:W-:-:S10]  /*52a0*/  FADD R38, R9, R38 ;  /* 0x0000002609267221 */ /* 0x000fd40000000000 */
[----:B------:R-:W-:Y:S05]  /*52b0*/  WARPSYNC.COLLECTIVE R10, `(.L_x_314) ;  /* 0x000000000a087348 */ /* 0x000fea0003c00000 */
[----:B------:R-:W-:Y:S01]  /*52c0*/  VOTE.ALL P0, P0 ;  /* 0x0000000000ff7806 */ /* 0x000fe20000000000 */
[----:B------:R-:W-:-:S12]  /*52d0*/  ENDCOLLECTIVE ;  /* 0x000000000000791b */ /* 0x000fd80003800000 */
.L_x_314:
[----:B------:R-:W-:Y:S05]  /*52e0*/  BRA `(.L_x_315) ;  /* 0xffffffe000ec7947 */ /* 0x000fea000383ffff */
.L_x_316:
        /* <DEDUP_REMOVED lines=9> */
.L_x_714:


//--------------------- .text._ZN3cub18CUB_300001_SM_10006detail4scan16DeviceScanKernelINS2_10policy_hubIfffjN4cuda3std3__44plusIvEEE10Policy1000EN6thrust24THRUST_300001_SM_1000_NS6detail15normal_iteratorINSD_10device_ptrIfEEEESI_NS0_13ScanTileStateIfLb1EEES9_NS1_10InputValueIfPfEEjfLb0EfEEvT0_T1_T2_iT3_T4_T5_ --------------------------
	.section	.text._ZN3cub18CUB_300001_SM_10006detail4scan16DeviceScanKernelINS2_10policy_hubIfffjN4cuda3std3__44plusIvEEE10Policy1000EN6thrust24THRUST_300001_SM_1000_NS6detail15normal_iteratorINSD_10device_ptrIfEEEESI_NS0_13ScanTileStateIfLb1EEES9_NS1_10InputValueIfPfEEjfLb0EfEEvT0_T1_T2_iT3_T4_T5_,"ax",@progbits
	.align	128
        .global         _ZN3cub18CUB_300001_SM_10006detail4scan16DeviceScanKernelINS2_10policy_hubIfffjN4cuda3std3__44plusIvEEE10Policy1000EN6thrust24THRUST_300001_SM_1000_NS6detail15normal_iteratorINSD_10device_ptrIfEEEESI_NS0_13ScanTileStateIfLb1EEES9_NS1_10InputValueIfPfEEjfLb0EfEEvT0_T1_T2_iT3_T4_T5_
        .type           _ZN3cub18CUB_300001_SM_10006detail4scan16DeviceScanKernelINS2_10policy_hubIfffjN4cuda3std3__44plusIvEEE10Policy1000EN6thrust24THRUST_300001_SM_1000_NS6detail15normal_iteratorINSD_10device_ptrIfEEEESI_NS0_13ScanTileStateIfLb1EEES9_NS1_10InputValueIfPfEEjfLb0EfEEvT0_T1_T2_iT3_T4_T5_,@function
        .size           _ZN3cub18CUB_300001_SM_10006detail4scan16DeviceScanKernelINS2_10policy_hubIfffjN4cuda3std3__44plusIvEEE10Policy1000EN6thrust24THRUST_300001_SM_1000_NS6detail15normal_iteratorINSD_10device_ptrIfEEEESI_NS0_13ScanTileStateIfLb1EEES9_NS1_10InputValueIfPfEEjfLb0EfEEvT0_T1_T2_iT3_T4_T5_,(.L_x_715 - _ZN3cub18CUB_300001_SM_10006detail4scan16DeviceScanKernelINS2_10policy_hubIfffjN4cuda3std3__44plusIvEEE10Policy1000EN6thrust24THRUST_300001_SM_1000_NS6detail15normal_iteratorINSD_10device_ptrIfEEEESI_NS0_13ScanTileStateIfLb1EEES9_NS1_10InputValueIfPfEEjfLb0EfEEvT0_T1_T2_iT3_T4_T5_)
        .other          _ZN3cub18CUB_300001_SM_10006detail4scan16DeviceScanKernelINS2_10policy_hubIfffjN4cuda3std3__44plusIvEEE10Policy1000EN6thrust24THRUST_300001_SM_1000_NS6detail15normal_iteratorINSD_10device_ptrIfEEEESI_NS0_13ScanTileStateIfLb1EEES9_NS1_10InputValueIfPfEEjfLb0EfEEvT0_T1_T2_iT3_T4_T5_,@"STO_CUDA_ENTRY STV_DEFAULT"
_ZN3cub18CUB_300001_SM_10006detail4scan16DeviceScanKernelINS2_10policy_hubIfffjN4cuda3std3__44plusIvEEE10Policy1000EN6thrust24THRUST_300001_SM_1000_NS6detail15normal_iteratorINSD_10device_ptrIfEEEESI_NS0_13ScanTileStateIfLb1EEES9_NS1_10InputValueIfPfEEjfLb0EfEEvT0_T1_T2_iT3_T4_T5_:
.text._ZN3cub18CUB_300001_SM_10006detail4scan16DeviceScanKernelINS2_10policy_hubIfffjN4cuda3std3__44plusIvEEE10Policy1000EN6thrust24THRUST_300001_SM_1000_NS6detail15normal_iteratorINSD_10device_ptrIfEEEESI_NS0_13ScanTileStateIfLb1EEES9_NS1_10InputValueIfPfEEjfLb0EfEEvT0_T1_T2_iT3_T4_T5_:
[----:B------:R-:W-:Y:S01]  /*0000*/  LDC R1, c[0x0][0x37c] ;  /* 0x0000df00ff017b82 */ /* 0x000fe20000000800 */
[----:B------:R-:W0:Y:S07]  /*0010*/  LDCU UR4, c[0x0][0x3a0] ;  /* 0x00007400ff0477ac */ /* 0x000e2e0008000800 */
[----:B------:R-:W1:Y:S01]  /*0020*/  LDC R42, c[0x0][0x398] ;  /* 0x0000e600ff2a7b82 */ /* 0x000e620000000800 */
[----:B------:R-:W2:Y:S01]  /*0030*/  LDCU UR5, c[0x0][0x3b0] ;  /* 0x00007600ff0577ac */ /* 0x000ea20008000800 */
[----:B------:R-:W3:Y:S01]  /*0040*/  LDCU.64 UR8, c[0x0][0x358] ;  /* 0x00006b00ff0877ac */ /* 0x000ee20008000a00 */
[----:B0-----:R-:W-:-:S06]  /*0050*/  UPRMT UR4, UR4, 0x7770, URZ ;  /* 0x0000777004047896 */ /* 0x001fcc00080000ff */
[----:B------:R-:W-:-:S05]  /*0060*/  ISETP.NE.AND P0, PT, RZ, UR4, PT ;  /* 0x00000004ff007c0c */ /* 0x000fca000bf05270 */
[----:B------:R-:W0:Y:S08]  /*0070*/  LDCU UR4, c[0x0][0x3a8] ;  /* 0x00007500ff0477ac */ /* 0x000e300008000800 */
[----:B------:R-:W3:Y:S01]  /*0080*/  @P0 LDC.64 R2, c[0x0][0x3a8] ;  /* 0x0000ea00ff020b82 */ /* 0x000ee20000000a00 */
[----:B0-----:R-:W-:-:S07]  /*0090*/  IMAD.U32 R43, RZ, RZ, UR4 ;  /* 0x00000004ff2b7e24 */ /* 0x001fce000f8e00ff */
[----:B------:R-:W1:Y:S01]  /*00a0*/  S2UR UR4, SR_CTAID.X ;  /* 0x00000000000479c3 */ /* 0x000e620000002500 */
[----:B---3--:R0:W5:Y:S01]  /*00b0*/  @P0 LD.E R43, desc[UR8][R2.64] ;  /* 0x00000008022b0980 */ /* 0x008162000c101900 */
[----:B-1----:R-:W-:-:S04]  /*00c0*/  VIADD R42, R42, UR4 ;  /* 0x000000042a2a7c36 */ /* 0x002fc80008000000 */
[----:B------:R-:W-:-:S05]  /*00d0*/  IMAD R7, R42, 0x2100, RZ ;  /* 0x000021002a077824 */ /* 0x000fca00078e02ff */
[----:B--2---:R-:W-:-:S04]  /*00e0*/  IADD3 R0, PT, PT, -R7, UR5, RZ ;  /* 0x0000000507007c10 */ /* 0x004fc8000fffe1ff */
[----:B------:R-:W-:-:S13]  /*00f0*/  ISETP.GE.U32.AND P0, PT, R0, 0x2101, PT ;  /* 0x000021010000780c */ /* 0x000fda0003f06070 */
[----:B0-----:R-:W-:Y:S05]  /*0100*/  @!P0 BRA `(.L_x_317) ;  /* 0x0000001c00dc8947 */ /* 0x001fea0003800000 */
[----:B------:R-:W0:Y:S01]  /*0110*/  S2R R16, SR_TID.X ;  /* 0x0000000000107919 */ /* 0x000e220000002100 */
[----:B------:R-:W1:Y:S01]  /*0120*/  LDCU.64 UR4, c[0x0][0x380] ;  /* 0x00007000ff0477ac */ /* 0x000e620008000a00 */
[C---:B0-----:R-:W-:Y:S02]  /*0130*/  LOP3.LUT R0, R16.reuse, 0x1f, RZ, 0xc0, !PT ;  /* 0x0000001f10007812 */ /* 0x041fe400078ec0ff */
[----:B------:R-:W-:-:S05]  /*0140*/  LOP3.LUT R3, R16, 0x3e0, RZ, 0xc0, !PT ;  /* 0x000003e010037812 */ /* 0x000fca00078ec0ff */
[----:B------:R-:W-:-:S05]  /*0150*/  IMAD R0, R3, 0x16, R0 ;  /* 0x0000001603007824 */ /* 0x000fca00078e0200 */
[----:B------:R-:W-:-:S04]  /*0160*/  IADD3 R0, P0, PT, R7, R0, RZ ;  /* 0x0000000007007210 */ /* 0x000fc80007f1e0ff */
[----:B------:R-:W-:Y:S01]  /*0170*/  IADD3.X R3, PT, PT, RZ, RZ, RZ, P0, !PT ;  /* 0x000000ffff037210 */ /* 0x000fe200007fe4ff */
        /* <DEDUP_REMOVED lines=30> */
[----:B------:R-:W-:Y:S01]  /*0360*/  ISETP.NE.AND P0, PT, R42, RZ, PT ;  /* 0x000000ff2a00720c */ /* 0x000fe20003f05270 */
        /* <DEDUP_REMOVED lines=28> */
[----:B------:R0:W1:Y:S04]  /*0530*/  LDS.64 R36, [R27] ;  /* 0x000000001b247984 */ /* 0x0000680000000a00 */
[----:B------:R0:W2:Y:S04]  /*0540*/  LDS.64 R34, [R27+0x8] ;  /* 0x000008001b227984 */ /* 0x0000a80000000a00 */
[----:B------:R0:W3:Y:S04]  /*0550*/  LDS.64 R32, [R27+0x10] ;  /* 0x000010001b207984 */ /* 0x0000e80000000a00 */
[----:B------:R0:W4:Y:S04]  /*0560*/  LDS.64 R18, [R27+0x18] ;  /* 0x000018001b127984 */ /* 0x0001280000000a00 */
[----:B------:R0:W0:Y:S04]  /*0570*/  LDS.64 R14, [R27+0x20] ;  /* 0x000020001b0e7984 */ /* 0x0000280000000a00 */
[----:B------:R0:W0:Y:S04]  /*0580*/  LDS.64 R12, [R27+0x28] ;  /* 0x000028001b0c7984 */ /* 0x0000280000000a00 */
[----:B------:R0:W0:Y:S04]  /*0590*/  LDS.64 R10, [R27+0x30] ;  /* 0x000030001b0a7984 */ /* 0x0000280000000a00 */
[----:B------:R0:W0:Y:S04]  /*05a0*/  LDS.64 R8, [R27+0x38] ;  /* 0x000038001b087984 */ /* 0x0000280000000a00 */
[----:B------:R0:W0:Y:S04]  /*05b0*/  LDS.64 R6, [R27+0x40] ;  /* 0x000040001b067984 */ /* 0x0000280000000a00 */
[----:B------:R0:W0:Y:S04]  /*05c0*/  LDS.64 R4, [R27+0x48] ;  /* 0x000048001b047984 */ /* 0x0000280000000a00 */
[----:B------:R0:W0:Y:S01]  /*05d0*/  LDS.64 R2, [R27+0x50] ;  /* 0x000050001b027984 */ /* 0x0000220000000a00 */
[----:B------:R-:W-:Y:S06]  /*05e0*/  BAR.SYNC.DEFER_BLOCKING 0x0 ;  /* 0x0000000000007b1d */ /* 0x000fec0000010000 */
[----:B-1----:R-:W-:Y:S05]  /*05f0*/  @P0 BRA `(.L_x_319) ;  /* 0x0000000400480947 */ /* 0x002fea0003800000 */
[----:B0-----:R-:W-:Y:S01]  /*0600*/  FADD R17, R36, R37 ;  /* 0x0000002524117221 */ /* 0x001fe20000000000 */
[----:B--2---:R-:W-:Y:S01]  /*0610*/  FADD R20, R34, R35 ;  /* 0x0000002322147221 */ /* 0x004fe20000000000 */
[----:B---3--:R-:W-:Y:S01]  /*0620*/  FADD R21, R32, R33 ;  /* 0x0000002120157221 */ /* 0x008fe20000000000 */
[----:B------:R-:W-:Y:S01]  /*0630*/  FADD R22, R12, R13 ;  /* 0x0000000d0c167221 */ /* 0x000fe20000000000 */
[----:B------:R-:W-:Y:S01]  /*0640*/  FADD R23, R10, R11 ;  /* 0x0000000b0a177221 */ /* 0x000fe20000000000 */
[----:B------:R-:W-:Y:S01]  /*0650*/  FADD R27, R17, R20 ;  /* 0x00000014111b7221 */ /* 0x000fe20000000000 */
[----:B----4-:R-:W-:Y:S01]  /*0660*/  FADD R20, R18, R19 ;  /* 0x0000001312147221 */ /* 0x010fe20000000000 */
        /* <DEDUP_REMOVED lines=11> */
[----:B------:R-:W-:-:S02]  /*0720*/  ISETP.NE.AND P1, PT, R39, 0x1f, PT ;  /* 0x0000001f2700780c */ /* 0x000fc40003f25270 */
[----:B------:R-:W-:Y:S01]  /*0730*/  FADD R3, R3, R26 ;  /* 0x0000001a03037221 */ /* 0x000fe20000000000 */
[----:B------:R-:W-:Y:S01]  /*0740*/  FADD R20, R20, R17 ;  /* 0x0000001114147221 */ /* 0x000fe20000000000 */
[----:B------:R-:W-:-:S03]  /*0750*/  ISETP.NE.AND P2, PT, R16, RZ, PT ;  /* 0x000000ff1000720c */ /* 0x000fc60003f45270 */
[----:B------:R-:W-:-:S05]  /*0760*/  FADD R20, R3, R20 ;  /* 0x0000001403147221 */ /* 0x000fca0000000000 */
[----:B------:R-:W0:Y:S01]  /*0770*/  SHFL.UP P0, R17, R20, 0x1, RZ ;  /* 0x0420000014117989 */ /* 0x000e2200000000ff */
[----:B------:R-:W-:Y:S01]  /*0780*/  @!P1 LEA R44, R40, UR4, 0x2 ;  /* 0x00000004282c9c11 */ /* 0x000fe2000f8e10ff */
        /* <DEDUP_REMOVED lines=46> */
[----:B------:R-:W-:Y:S01]  /*0a70*/  FADD R30, R31, R30 ;  /* 0x0000001e1f1e7221 */ /* 0x000fe20000000000 */
[----:B------:R-:W-:-:S03]  /*0a80*/  ISETP.NE.AND P1, PT, R39, RZ, PT ;  /* 0x000000ff2700720c */ /* 0x000fc60003f25270 */
[----:B-----5:R-:W-:-:S05]  /*0a90*/  FADD R20, R20, R43 ;  /* 0x0000002b14147221 */ /* 0x020fca0000000000 */
[----:B------:R-:W-:Y:S01]  /*0aa0*/  FSEL R16, R43, R20, !P0 ;  /* 0x000000142b107208 */ /* 0x000fe20004000000 */
[----:B------:R-:W-:-:S04]  /*0ab0*/  FADD R43, R30, R43 ;  /* 0x0000002b1e2b7221 */ /* 0x000fc80000000000 */
[----:B------:R-:W-:Y:S01]  /*0ac0*/  @P1 FADD R16, R3, R16 ;  /* 0x0000001003101221 */ /* 0x000fe20000000000 */
[----:B------:R-:W-:Y:S06]  /*0ad0*/  @P2 BRA `(.L_x_320) ;  /* 0x0000000c00f82947 */ /* 0x000fec0003800000 */
[----:B------:R-:W0:Y:S01]  /*0ae0*/  LDC.64 R20, c[0x0][0x390] ;  /* 0x0000e400ff147b82 */ /* 0x000e220000000a00 */
[----:B------:R-:W-:-:S05]  /*0af0*/  IMAD.MOV.U32 R42, RZ, RZ, 0x65 ;  /* 0x00000065ff2a7424 */ /* 0x000fca00078e00ff */
[----:B0-----:R0:W-:Y:S01]  /*0b00*/  ST.E.64.STRONG.GPU desc[UR8][R20.64+0x100], R42 ;  /* 0x0001002a14007985 */ /* 0x0011e2000c10fb08 */
[----:B------:R-:W-:Y:S05]  /*0b10*/  BRA `(.L_x_320) ;  /* 0x0000000c00e87947 */ /* 0x000fea0003800000 */
.L_x_319:
        /* <DEDUP_REMOVED lines=70> */
[----:B------:R-:W-:Y:S02]  /*0f80*/  ISETP.GT.U32.AND P0, PT, R16, 0x1f, PT ;  /* 0x0000001f1000780c */ /* 0x000fe40003f04070 */
[----:B------:R-:W-:Y:S02]  /*0f90*/  FSEL R20, R30, R20, !P1 ;  /* 0x000000141e147208 */ /* 0x000fe40004800000 */
[----:B------:R-:W-:-:S03]  /*0fa0*/  ISETP.GE.U32.AND P1, PT, R16, 0x20, PT ;  /* 0x000000201000780c */ /* 0x000fc60003f26070 */
[----:B------:R-:W-:-:S05]  /*0fb0*/  @P2 FADD R20, R3, R20 ;  /* 0x0000001403142221 */ /* 0x000fca0000000000 */
[----:B------:R-:W-:Y:S01]  /*0fc0*/  FSEL R23, R3, R20, !P1 ;  /* 0x0000001403177208 */ /* 0x000fe20004800000 */
[----:B------:R-:W-:Y:S06]  /*0fd0*/  @P0 BRA `(.L_x_321) ;  /* 0x0000000800900947 */ /* 0x000fec0003800000 */
[----:B------:R-:W0:Y:S01]  /*0fe0*/  LDC.64 R20, c[0x0][0x390] ;  /* 0x0000e400ff147b82 */ /* 0x000e220000000a00 */
[----:B------:R-:W-:Y:S02]  /*0ff0*/  ISETP.NE.AND P1, PT, R16, RZ, PT ;  /* 0x000000ff1000720c */ /* 0x000fe40003f25270 */
[----:B------:R-:W-:-:S05]  /*1000*/  LOP3.LUT R3, RZ, R16, RZ, 0x33, !PT ;  /* 0x00000010ff037212 */ /* 0x000fca00078e33ff */
[----:B------:R-:W-:-:S06]  /*1010*/  IMAD.IADD R28, R42, 0x1, R3 ;  /* 0x000000012a1c7824 */ /* 0x000fcc00078e0203 */
        /* <DEDUP_REMOVED lines=11> */
.L_x_351:
[----:B------:R-:W-:Y:S05]  /*10d0*/  @!P0 BRA `(.L_x_323) ;  /* 0x0000000000748947 */ /* 0x000fea0003800000 */
[----:B------:R-:W-:-:S07]  /*10e0*/  IMAD.MOV.U32 R3, RZ, RZ, 0x3b8 ;  /* 0x000003b8ff037424 */ /* 0x000fce00078e00ff */
.L_x_325:
[----:B------:R-:W-:Y:S01]  /*10f0*/  IADD3 R27, PT, PT, R3, 0x1, RZ ;  /* 0x00000001031b7810 */ /* 0x000fe20007ffe0ff */
[----:B------:R-:W-:-:S03]  /*1100*/  IMAD R42, R42, 0x41a7, RZ ;  /* 0x000041a72a2a7824 */ /* 0x000fc600078e02ff */
[----:B------:R-:W0:Y:S01]  /*1110*/  I2F.U32.RP R22, R27 ;  /* 0x0000001b00167306 */ /* 0x000e220000209000 */
[----:B------:R-:W-:Y:S01]  /*1120*/  IMAD.MOV R29, RZ, RZ, -R27 ;  /* 0x000000ffff1d7224 */ /* 0x000fe200078e0a1b */
[----:B------:R-:W-:Y:S02]  /*1130*/  LOP3.LUT R42, R42, 0x7fffffff, RZ, 0xc0, !PT ;  /* 0x7fffffff2a2a7812 */ /* 0x000fe400078ec0ff */
[----:B------:R-:W-:-:S04]  /*1140*/  ISETP.NE.U32.AND P2, PT, R27, RZ, PT ;  /* 0x000000ff1b00720c */ /* 0x000fc80003f45070 */
[----:B0-----:R-:W0:Y:S02]  /*1150*/  MUFU.RCP R22, R22 ;  /* 0x0000001600167308 */ /* 0x001e240000001000 */
[----:B0-----:R-:W-:-:S06]  /*1160*/  VIADD R20, R22, 0xffffffe ;  /* 0x0ffffffe16147836 */ /* 0x001fcc0000000000 */
[----:B------:R0:W1:Y:S02]  /*1170*/  F2I.FTZ.U32.TRUNC.NTZ R21, R20 ;  /* 0x0000001400157305 */ /* 0x000064000021f000 */
[----:B0-----:R-:W-:Y:S02]  /*1180*/  HFMA2 R20, -RZ, RZ, 0, 0 ;  /* 0x00000000ff147431 */ /* 0x001fe400000001ff */
[----:B-1----:R-:W-:-:S04]  /*1190*/  IMAD R29, R29, R21, RZ ;  /* 0x000000151d1d7224 */ /* 0x002fc800078e02ff */
[----:B------:R-:W-:-:S06]  /*11a0*/  IMAD.HI.U32 R21, R21, R29, R20 ;  /* 0x0000001d15157227 */ /* 0x000fcc00078e0014 */
[----:B------:R-:W-:-:S04]  /*11b0*/  IMAD.HI.U32 R21, R21, R42, RZ ;  /* 0x0000002a15157227 */ /* 0x000fc800078e00ff */
[----:B------:R-:W-:-:S04]  /*11c0*/  IMAD.MOV R21, RZ, RZ, -R21 ;  /* 0x000000ffff157224 */ /* 0x000fc800078e0a15 */
[----:B------:R-:W-:-:S05]  /*11d0*/  IMAD R22, R27, R21, R42 ;  /* 0x000000151b167224 */ /* 0x000fca00078e022a */
[----:B------:R-:W-:-:S13]  /*11e0*/  ISETP.GE.U32.AND P0, PT, R22, R27, PT ;  /* 0x0000001b1600720c */ /* 0x000fda0003f06070 */
[----:B------:R-:W-:-:S05]  /*11f0*/  @P0 IMAD.IADD R22, R22, 0x1, -R27 ;  /* 0x0000000116160824 */ /* 0x000fca00078e0a1b */
[----:B------:R-:W-:-:S13]  /*1200*/  ISETP.GE.U32.AND P0, PT, R22, R27, PT ;  /* 0x0000001b1600720c */ /* 0x000fda0003f06070 */
[----:B------:R-:W-:Y:S02]  /*1210*/  @P0 IADD3 R22, PT, PT, -R27, R22, RZ ;  /* 0x000000161b160210 */ /* 0x000fe40007ffe1ff */
[----:B------:R-:W-:-:S04]  /*1220*/  @!P2 LOP3.LUT R22, RZ, R27, RZ, 0x33, !PT ;  /* 0x0000001bff16a212 */ /* 0x000fc800078e33ff */
[----:B------:R-:W-:Y:S05]  /*1230*/  NANOSLEEP R22 ;  /* 0x000000160000735d */ /* 0x000fea0003800000 */
[----:B------:R-:W2:Y:S01]  /*1240*/  LD.E.64.STRONG.GPU R26, desc[UR8][R16.64+0x100] ;  /* 0x00010008101a7980 */ /* 0x000ea2000c10fb00 */
[----:B------:R-:W-:Y:S01]  /*1250*/  UMOV UR5, 0xffffffff ;  /* 0xffffffff00057882 */ /* 0x000fe20000000000 */
[----:B------:R-:W-:Y:S02]  /*1260*/  SHF.R.U32.HI R3, RZ, 0x1, R3 ;  /* 0x00000001ff037819 */ /* 0x000fe40000011603 */
[----:B--2---:R-:W-:Y:S01]  /*1270*/  ISETP.NE.AND P0, PT, R26, 0x63, PT ;  /* 0x000000631a00780c */ /* 0x004fe20003f05270 */
[----:B------:R-:W-:-:S12]  /*1280*/  BRA.DIV UR5, `(.L_x_324) ;  /* 0x0000003605287947 */ /* 0x000fd8000b800000 */
[----:B------:R-:W-:-:S13]  /*1290*/  VOTE.ANY P0, !P0 ;  /* 0x0000000000ff7806 */ /* 0x000fda0004000100 */
.L_x_354:
[----:B------:R-:W-:Y:S05]  /*12a0*/  @P0 BRA `(.L_x_325) ;  /* 0xfffffffc00900947 */ /* 0x000fea000383ffff */
.L_x_323:
[----:B------:R-:W-:Y:S01]  /*12b0*/  UMOV UR5, 0xffffffff ;  /* 0xffffffff00057882 */ /* 0x000fe20000000000 */
[----:B------:R-:W-:Y:S02]  /*12c0*/  ISETP.NE.AND P0, PT, R26, 0x65, PT ;  /* 0x000000651a00780c */ /* 0x000fe40003f05270 */
[----:B------:R-:W-:Y:S11]  /*12d0*/  BRA.DIV UR5, `(.L_x_326) ;  /* 0x0000003605347947 */ /* 0x000ff6000b800000 */
[----:B------:R-:W0:Y:S01]  /*12e0*/  S2R R30, SR_GEMASK ;  /* 0x00000000001e7919 */ /* 0x000e220000003c00 */
[----:B------:R-:W-:Y:S01]  /*12f0*/  VOTE.ANY R21, PT, !P0 ;  /* 0x0000000000157806 */ /* 0x000fe200040e0100 */
[C---:B-----5:R-:W-:Y:S01]  /*1300*/  VIADD R43, R39.reuse, 0x2 ;  /* 0x00000002272b7836 */ /* 0x060fe20000000000 */
        /* <DEDUP_REMOVED lines=13> */
[-C--:B------:R-:W-:Y:S02]  /*13e0*/  ISETP.GT.AND P0, PT, R43, R20.reuse, PT ;  /* 0x000000142b00720c */ /* 0x080fe40003f04270 */
[----:B------:R-:W-:Y:S02]  /*13f0*/  IADD3.X R3, PT, PT, RZ, R17, RZ, P3, !PT ;  /* 0x00000011ff037210 */ /* 0x000fe40001ffe4ff */
        /* <DEDUP_REMOVED lines=12> */
[----:B------:R-:W-:-:S08]  /*14c0*/  IMAD.MOV.U32 R46, RZ, RZ, R27 ;  /* 0x000000ffff2e7224 */ /* 0x000fd000078e001b */
.L_x_363:
[----:B------:R-:W-:Y:S05]  /*14d0*/  @!P0 BRA `(.L_x_327) ;  /* 0x0000000400148947 */ /* 0x000fea0003800000 */
[----:B------:R-:W-:-:S07]  /*14e0*/  IMAD.MOV.U32 R41, RZ, RZ, 0x3b8 ;  /* 0x000003b8ff297424 */ /* 0x000fce00078e00ff */
.L_x_333:
[----:B------:R-:W-:Y:S01]  /*14f0*/  MOV R16, R40 ;  /* 0x0000002800107202 */ /* 0x000fe20000000f00 */
[----:B------:R-:W-:-:S04]  /*1500*/  IMAD.MOV.U32 R17, RZ, RZ, R3 ;  /* 0x000000ffff117224 */ /* 0x000fc800078e0003 */
        /* <DEDUP_REMOVED lines=8> */
.L_x_366:
[----:B------:R-:W-:Y:S05]  /*1590*/  @!P0 BRA `(.L_x_329) ;  /* 0x0000000000748947 */ /* 0x000fea0003800000 */
[----:B------:R-:W-:-:S07]  /*15a0*/  IMAD.MOV.U32 R22, RZ, RZ, R41 ;  /* 0x000000ffff167224 */ /* 0x000fce00078e0029 */
.L_x_331:
        /* <DEDUP_REMOVED lines=27> */
.L_x_369:
[----:B------:R-:W-:Y:S05]  /*1760*/  @P0 BRA `(.L_x_331) ;  /* 0xfffffffc00900947 */ /* 0x000fea000383ffff */
.L_x_329:
[----:B------:R-:W-:Y:S01]  /*1770*/  UMOV UR5, 0xffffffff ;  /* 0xffffffff00057882 */ /* 0x000fe20000000000 */
[----:B------:R-:W-:Y:S02]  /*1780*/  ISETP.NE.AND P0, PT, R26, 0x65, PT ;  /* 0x000000651a00780c */ /* 0x000fe40003f05270 */
[----:B------:R-:W-:Y:S11]  /*1790*/  BRA.DIV UR5, `(.L_x_332) ;  /* 0x0000003605387947 */ /* 0x000ff6000b800000 */
[----:B------:R-:W-:Y:S01]  /*17a0*/  VOTE.ANY R21, PT, !P0 ;  /* 0x0000000000157806 */ /* 0x000fe200040e0100 */
[----:B------:R-:W-:-:S03]  /*17b0*/  VIADD R28, R28, 0xffffffe0 ;  /* 0xffffffe01c1c7836 */ /* 0x000fc60000000000 */
        /* <DEDUP_REMOVED lines=22> */
.L_x_378:
[----:B------:R-:W-:Y:S05]  /*1920*/  @P0 BRA `(.L_x_333) ;  /* 0xfffffff800f00947 */ /* 0x000fea000383ffff */
.L_x_327:
[----:B------:R-:W-:Y:S01]  /*1930*/  ISETP.NE.AND P0, PT, R39, RZ, PT ;  /* 0x000000ff2700720c */ /* 0x000fe20003f05270 */
[----:B------:R-:W0:Y:S01]  /*1940*/  @!P1 S2R R16, SR_CgaCtaId ;  /* 0x0000000000109919 */ /* 0x000e220000008800 */
[----:B------:R-:W-:Y:S01]  /*1950*/  @!P1 MOV R3, 0x400 ;  /* 0x0000040000039802 */ /* 0x000fe20000000f00 */
[----:B------:R-:W-:Y:S01]  /*1960*/  @!P1 FADD R31, R31, R46 ;  /* 0x0000002e1f1f9221 */ /* 0x000fe20000000000 */
[----:B------:R-:W-:-:S05]  /*1970*/  @!P1 MOV R30, 0x65 ;  /* 0x00000065001e9802 */ /* 0x000fca0000000f00 */
        /* <DEDUP_REMOVED lines=10> */
.L_x_321:
[----:B------:R-:W-:Y:S05]  /*1a20*/  WARPSYNC.ALL ;  /* 0x0000000000007948 */ /* 0x000fea0003800000 */
[----:B------:R-:W0:Y:S08]  /*1a30*/  S2UR UR6, SR_CgaCtaId ;  /* 0x00000000000679c3 */ /* 0x000e300000008800 */
[----:B------:R-:W-:Y:S06]  /*1a40*/  BAR.SYNC.DEFER_BLOCKING 0x0 ;  /* 0x0000000000007b1d */ /* 0x000fec0000010000 */
[----:B------:R-:W-:Y:S01]  /*1a50*/  UMOV UR5, 0x400 ;  /* 0x0000040000057882 */ /* 0x000fe20000000000 */
[----:B------:R-:W2:Y:S01]  /*1a60*/  S2R R16, SR_TID.X ;  /* 0x0000000000107919 */ /* 0x000ea20000002100 */
[----:B0-----:R-:W-:-:S09]  /*1a70*/  ULEA UR5, UR6, UR5, 0x18 ;  /* 0x0000000506057291 */ /* 0x001fd2000f8ec0ff */
[----:B-1----:R-:W0:Y:S01]  /*1a80*/  LDS R3, [UR5+0x4c] ;  /* 0x00004c05ff037984 */ /* 0x002e220008000800 */
[----:B--2---:R-:W-:Y:S02]  /*1a90*/  ISETP.NE.AND P0, PT, R16, RZ, PT ;  /* 0x000000ff1000720c */ /* 0x004fe40003f05270 */
[----:B------:R-:W-:-:S11]  /*1aa0*/  MOV R16, R20 ;  /* 0x0000001400107202 */ /* 0x000fd60000000f00 */
[----:B0-----:R-:W-:-:S07]  /*1ab0*/  @P0 FADD R16, R3, R16 ;  /* 0x0000001003100221 */ /* 0x001fce0000000000 */
.L_x_320:
[----:B------:R-:W-:Y:S05]  /*1ac0*/  BSYNC.RECONVERGENT B0 ;  /* 0x0000000000007941 */ /* 0x000fea0003800200 */
.L_x_318:
[----:B------:R-:W-:Y:S01]  /*1ad0*/  FADD R17, R36, R16 ;  /* 0x0000001024117221 */ /* 0x000fe20000000000 */
[----:B------:R-:W1:Y:S01]  /*1ae0*/  S2R R3, SR_TID.X ;  /* 0x0000000000037919 */ /* 0x000e620000002100 */
[----:B------:R-:W2:Y:S01]  /*1af0*/  S2UR UR6, SR_CgaCtaId ;  /* 0x00000000000679c3 */ /* 0x000ea20000008800 */
[----:B------:R-:W-:Y:S01]  /*1b00*/  UMOV UR5, 0x400 ;  /* 0x0000040000057882 */ /* 0x000fe20000000000 */
[----:B0-----:R-:W-:Y:S01]  /*1b10*/  FADD R20, R37, R17 ;  /* 0x0000001125147221 */ /* 0x001fe20000000000 */
[----:B------:R-:W0:Y:S03]  /*1b20*/  S2R R26, SR_LANEID ;  /* 0x00000000001a7919 */ /* 0x000e260000000000 */
[----:B------:R-:W-:Y:S02]  /*1b30*/  FADD R21, R34, R20 ;  /* 0x0000001422157221 */ /* 0x000fe40000000000 */
[----:B------:R-:W-:Y:S02]  /*1b40*/  BAR.SYNC.DEFER_BLOCKING 0x0 ;  /* 0x0000000000007b1d */ /* 0x000fe40000010000 */
[----:B------:R-:W-:-:S04]  /*1b50*/  FADD R24, R35, R21 ;  /* 0x0000001523187221 */ /* 0x000fc80000000000 */
[----:B------:R-:W-:-:S04]  /*1b60*/  FADD R25, R32, R24 ;  /* 0x0000001820197221 */ /* 0x000fc80000000000 */
[----:B------:R-:W-:-:S04]  /*1b70*/  FADD R22, R33, R25 ;  /* 0x0000001921167221 */ /* 0x000fc80000000000 */
[----:B------:R-:W-:Y:S01]  /*1b80*/  FADD R23, R18, R22 ;  /* 0x0000001612177221 */ /* 0x000fe20000000000 */
[----:B--2---:R-:W-:-:S03]  /*1b90*/  ULEA UR5, UR6, UR5, 0x18 ;  /* 0x0000000506057291 */ /* 0x004fc6000f8ec0ff */
[----:B------:R-:W-:Y:S01]  /*1ba0*/  FADD R18, R19, R23 ;  /* 0x0000001713127221 */ /* 0x000fe20000000000 */
[----:B------:R-:W2:Y:S03]  /*1bb0*/  LDCU.64 UR6, c[0x0][0x388] ;  /* 0x00007100ff0677ac */ /* 0x000ea60008000a00 */
[----:B------:R-:W-:Y:S01]  /*1bc0*/  FADD R19, R14, R18 ;  /* 0x000000120e137221 */ /* 0x000fe20000000000 */
[----:B-1----:R-:W-:-:S03]  /*1bd0*/  SHF.R.U32.HI R3, RZ, 0x5, R3 ;  /* 0x00000005ff037819 */ /* 0x002fc60000011603 */
[----:B------:R-:W-:Y:S02]  /*1be0*/  FADD R14, R15, R19 ;  /* 0x000000130f0e7221 */ /* 0x000fe40000000000 */
[----:B0-----:R-:W-:Y:S02]  /*1bf0*/  IMAD R3, R3, 0x2c0, R26 ;  /* 0x000002c003037824 */ /* 0x001fe400078e021a */
[----:B------:R-:W-:-:S03]  /*1c00*/  FADD R15, R12, R14 ;  /* 0x0000000e0c0f7221 */ /* 0x000fc60000000000 */
[----:B------:R-:W-:Y:S01]  /*1c10*/  LEA R49, R3, UR5, 0x2 ;  /* 0x0000000503317c11 */ /* 0x000fe2000f8e10ff */
[----:B------:R-:W-:Y:S01]  /*1c20*/  FADD R12, R13, R15 ;  /* 0x0000000f0d0c7221 */ /* 0x000fe20000000000 */
[----:B--2---:R-:W-:-:S03]  /*1c30*/  IADD3 R38, P0, PT, R38, UR6, RZ ;  /* 0x0000000626267c10 */ /* 0x004fc6000ff1e0ff */
[----:B------:R-:W-:Y:S01]  /*1c40*/  FADD R13, R10, R12 ;  /* 0x0000000c0a0d7221 */ /* 0x000fe20000000000 */
[----:B------:R-:W-:Y:S01]  /*1c50*/  IMAD R26, R26, 0x54, R49 ;  /* 0x000000541a1a7824 */ /* 0x000fe200078e0231 */
[----:B------:R-:W-:Y:S02]  /*1c60*/  IADD3.X R39, PT, PT, R0, UR7, RZ, P0, !PT ;  /* 0x0000000700277c10 */ /* 0x000fe400087fe4ff */
[----:B------:R-:W-:Y:S02]  /*1c70*/  FADD R10, R11, R13 ;  /* 0x0000000d0b0a7221 */ /* 0x000fe40000000000 */
[----:B------:R-:W-:Y:S02]  /*1c80*/  STS.64 [R26], R16 ;  /* 0x000000101a007388 */ /* 0x000fe40000000a00 */
[----:B------:R-:W-:Y:S02]  /*1c90*/  FADD R11, R8, R10 ;  /* 0x0000000a080b7221 */ /* 0x000fe40000000000 */
[----:B------:R-:W-:Y:S02]  /*1ca0*/  STS.64 [R26+0x8], R20 ;  /* 0x000008141a007388 */ /* 0x000fe40000000a00 */
[----:B------:R-:W-:-:S02]  /*1cb0*/  FADD R8, R9, R11 ;  /* 0x0000000b09087221 */ /* 0x000fc40000000000 */
[----:B------:R-:W-:Y:S02]  /*1cc0*/  STS.64 [R26+0x10], R24 ;  /* 0x000010181a007388 */ /* 0x000fe40000000a00 */
[----:B------:R-:W-:Y:S02]  /*1cd0*/  FADD R9, R6, R8 ;  /* 0x0000000806097221 */ /* 0x000fe40000000000 */
[----:B------:R-:W-:Y:S02]  /*1ce0*/  STS.64 [R26+0x18], R22 ;  /* 0x000018161a007388 */ /* 0x000fe40000000a00 */
[----:B------:R-:W-:Y:S02]  /*1cf0*/  FADD R6, R7, R9 ;  /* 0x0000000907067221 */ /* 0x000fe40000000000 */
[----:B------:R-:W-:Y:S02]  /*1d00*/  STS.64 [R26+0x20], R18 ;  /* 0x000020121a007388 */ /* 0x000fe40000000a00 */
[----:B------:R-:W-:-:S02]  /*1d10*/  FADD R7, R4, R6 ;  /* 0x0000000604077221 */ /* 0x000fc40000000000 */
[----:B------:R-:W-:Y:S02]  /*1d20*/  STS.64 [R26+0x28], R14 ;  /* 0x0000280e1a007388 */ /* 0x000fe40000000a00 */
[----:B------:R-:W-:Y:S02]  /*1d30*/  FADD R4, R5, R7 ;  /* 0x0000000705047221 */ /* 0x000fe40000000000 */
[----:B------:R-:W-:Y:S02]  /*1d40*/  STS.64 [R26+0x30], R12 ;  /* 0x0000300c1a007388 */ /* 0x000fe40000000a00 */
[----:B------:R-:W-:Y:S02]  /*1d50*/  FADD R5, R2, R4 ;  /* 0x0000000402057221 */ /* 0x000fe40000000000 */
[----:B------:R-:W-:Y:S04]  /*1d60*/  STS.64 [R26+0x38], R10 ;  /* 0x0000380a1a007388 */ /* 0x000fe80000000a00 */
[----:B------:R-:W-:Y:S04]  /*1d70*/  STS.64 [R26+0x40], R8 ;  /* 0x000040081a007388 */ /* 0x000fe80000000a00 */
[----:B------:R-:W-:Y:S04]  /*1d80*/  STS.64 [R26+0x48], R6 ;  /* 0x000048061a007388 */ /* 0x000fe80000000a00 */
[----:B------:R-:W-:Y:S01]  /*1d90*/  STS.64 [R26+0x50], R4 ;  /* 0x000050041a007388 */ /* 0x000fe20000000a00 */
[----:B------:R-:W-:-:S03]  /*1da0*/  NOP ;  /* 0x0000000000007918 */ /* 0x000fc60000000000 */
[----:B------:R-:W0:Y:S04]  /*1db0*/  LDS R3, [R49] ;  /* 0x0000000031037984 */ /* 0x000e280000000800 */
        /* <DEDUP_REMOVED lines=18> */
[----:B-----5:R-:W4:Y:S04]  /*1ee0*/  LDS R43, [R49+0x980] ;  /* 0x00098000312b7984 */ /* 0x020f280000000800 */
[----:B------:R-:W4:Y:S04]  /*1ef0*/  LDS R45, [R49+0xa00] ;  /* 0x000a0000312d7984 */ /* 0x000f280000000800 */
[----:B------:R-:W4:Y:S04]  /*1f00*/  LDS R47, [R49+0xa80] ;  /* 0x000a8000312f7984 */ /* 0x000f280000000800 */
[----:B0-----:R-:W-:Y:S04]  /*1f10*/  STG.E desc[UR8][R38.64], R3 ;  /* 0x0000000326007986 */ /* 0x001fe8000c101908 */
[----:B-1----:R-:W-:Y:S04]  /*1f20*/  STG.E desc[UR8][R38.64+0x80], R17 ;  /* 0x0000801126007986 */ /* 0x002fe8000c101908 */
[----:B--2---:R-:W-:Y:S04]  /*1f30*/  STG.E desc[UR8][R38.64+0x100], R15 ;  /* 0x0001000f26007986 */ /* 0x004fe8000c101908 */
[----:B---3--:R-:W-:Y:S04]  /*1f40*/  STG.E desc[UR8][R38.64+0x180], R19 ;  /* 0x0001801326007986 */ /* 0x008fe8000c101908 */
[----:B----4-:R-:W-:Y:S04]  /*1f50*/  STG.E desc[UR8][R38.64+0x200], R13 ;  /* 0x0002000d26007986 */ /* 0x010fe8000c101908 */
        /* <DEDUP_REMOVED lines=18> */
.L_x_317:
[----:B------:R-:W-:-:S13]  /*2080*/  ISETP.NE.AND P0, PT, R0, RZ, PT ;  /* 0x000000ff0000720c */ /* 0x000fda0003f05270 */
[----:B------:R-:W-:Y:S05]  /*2090*/  @!P0 EXIT ;  /* 0x000000000000894d */ /* 0x000fea0003800000 */
[----:B------:R-:W0:Y:S02]  /*20a0*/  LDC.64 R4, c[0x0][0x380] ;  /* 0x0000e000ff047b82 */ /* 0x000e240000000a00 */
[----:B0-----:R-:W-:-:S05]  /*20b0*/  IMAD.WIDE.U32 R4, R7, 0x4, R4 ;  /* 0x0000000407047825 */ /* 0x001fca00078e0004 */
[----:B------:R0:W2:Y:S01]  /*20c0*/  LDG.E R6, desc[UR8][R4.64] ;  /* 0x0000000804067981 */ /* 0x0000a2000c1e1900 */
[----:B------:R-:W1:Y:S02]  /*20d0*/  S2R R2, SR_TID.X ;  /* 0x0000000000027919 */ /* 0x000e640000002100 */
[C---:B-1----:R-:W-:Y:S02]  /*20e0*/  LOP3.LUT R3, R2.reuse, 0x1f, RZ, 0xc0, !PT ;  /* 0x0000001f02037812 */ /* 0x042fe400078ec0ff */
[----:B------:R-:W-:-:S05]  /*20f0*/  LOP3.LUT R8, R2, 0x3e0, RZ, 0xc0, !PT ;  /* 0x000003e002087812 */ /* 0x000fca00078ec0ff */
[----:B------:R-:W-:-:S04]  /*2100*/  IMAD R3, R8, 0x16, R3 ;  /* 0x0000001608037824 */ /* 0x000fc800078e0203 */
[C---:B------:R-:W-:Y:S01]  /*2110*/  VIADD R7, R3.reuse, 0x20 ;  /* 0x0000002003077836 */ /* 0x040fe20000000000 */
[C---:B------:R-:W-:Y:S01]  /*2120*/  ISETP.GE.U32.AND P6, PT, R3.reuse, R0, PT ;  /* 0x000000000300720c */ /* 0x040fe20003fc6070 */
[C---:B------:R-:W-:Y:S01]  /*2130*/  VIADD R9, R3.reuse, 0x40 ;  /* 0x0000004003097836 */ /* 0x040fe20000000000 */
[----:B0-----:R-:W-:Y:S02]  /*2140*/  LEA R4, P1, R3, R4, 0x2 ;  /* 0x0000000403047211 */ /* 0x001fe400078210ff */
[-C--:B------:R-:W-:Y:S01]  /*2150*/  ISETP.GE.U32.AND P5, PT, R7, R0.reuse, PT ;  /* 0x000000000700720c */ /* 0x080fe20003fa6070 */
[----:B------:R-:W-:Y:S01]  /*2160*/  VIADD R7, R3, 0x80 ;  /* 0x0000008003077836 */ /* 0x000fe20000000000 */
[-C--:B------:R-:W-:Y:S01]  /*2170*/  ISETP.GE.U32.AND P0, PT, R9, R0.reuse, PT ;  /* 0x000000000900720c */ /* 0x080fe20003f06070 */
[----:B------:R-:W-:Y:S01]  /*2180*/  IMAD.X R5, RZ, RZ, R5, P1 ;  /* 0x000000ffff057224 */ /* 0x000fe200008e0605 */
[C---:B------:R-:W-:Y:S01]  /*2190*/  IADD3 R11, PT, PT, R3.reuse, 0x60, RZ ;  /* 0x00000060030b7810 */ /* 0x040fe20007ffe0ff */
[----:B------:R-:W-:Y:S01]  /*21a0*/  VIADD R9, R3, 0xa0 ;  /* 0x000000a003097836 */ /* 0x000fe20000000000 */
[----:B------:R-:W-:-:S02]  /*21b0*/  ISETP.GE.U32.AND P3, PT, R7, R0, PT ;  /* 0x000000000700720c */ /* 0x000fc40003f66070 */
[----:B------:R-:W-:Y:S02]  /*21c0*/  IADD3 R7, PT, PT, R3, 0xc0, RZ ;  /* 0x000000c003077810 */ /* 0x000fe40007ffe0ff */
[-C--:B------:R-:W-:Y:S02]  /*21d0*/  ISETP.GE.U32.AND P4, PT, R11, R0.reuse, PT ;  /* 0x000000000b00720c */ /* 0x080fe40003f86070 */
[-C--:B------:R-:W-:Y:S02]  /*21e0*/  ISETP.GE.U32.AND P1, PT, R7, R0.reuse, PT ;  /* 0x000000000700720c */ /* 0x080fe40003f26070 */
[----:B------:R-:W-:Y:S02]  /*21f0*/  IADD3 R7, PT, PT, R3, 0xe0, RZ ;  /* 0x000000e003077810 */ /* 0x000fe40007ffe0ff */
[----:B------:R-:W-:Y:S01]  /*2200*/  ISETP.GE.U32.AND P2, PT, R9, R0, PT ;  /* 0x000000000900720c */ /* 0x000fe20003f46070 */
[C---:B------:R-:W-:Y:S02]  /*2210*/  VIADD R9, R3.reuse, 0x100 ;  /* 0x0000010003097836 */ /* 0x040fe40000000000 */
[----:B------:R-:W-:-:S02]  /*2220*/  VIADD R39, R3, 0x2a0 ;  /* 0x000002a003277836 */ /* 0x000fc40000000000 */
[----:B--2---:R-:W-:Y:S02]  /*2230*/  IMAD.MOV.U32 R16, RZ, RZ, R6 ;  /* 0x000000ffff107224 */ /* 0x004fe400078e0006 */
[----:B------:R-:W2:Y:S01]  /*2240*/  @!P6 LDG.E R6, desc[UR8][R4.64] ;  /* 0x000000080406e981 */ /* 0x000ea2000c1e1900 */
[----:B------:R-:W-:Y:S02]  /*2250*/  ISETP.GE.U32.AND P6, PT, R7, R0, PT ;  /* 0x000000000700720c */ /* 0x000fe40003fc6070 */
[----:B------:R-:W-:Y:S01]  /*2260*/  MOV R10, R16 ;  /* 0x00000010000a7202 */ /* 0x000fe20000000f00 */
[----:B------:R-:W-:Y:S02]  /*2270*/  VIADD R7, R3, 0x120 ;  /* 0x0000012003077836 */ /* 0x000fe40000000000 */
[--C-:B------:R-:W-:Y:S02]  /*2280*/  IMAD.MOV.U32 R12, RZ, RZ, R16.reuse ;  /* 0x000000ffff0c7224 */ /* 0x100fe400078e0010 */
[----:B------:R-:W-:Y:S01]  /*2290*/  IMAD.MOV.U32 R8, RZ, RZ, R16 ;  /* 0x000000ffff087224 */ /* 0x000fe200078e0010 */
[----:B------:R-:W3:Y:S01]  /*22a0*/  @!P0 LDG.E R10, desc[UR8][R4.64+0x100] ;  /* 0x00010008040a8981 */ /* 0x000ee2000c1e1900 */
[----:B------:R-:W-:-:S02]  /*22b0*/  ISETP.GE.U32.AND P0, PT, R7, R0, PT ;  /* 0x000000000700720c */ /* 0x000fc40003f06070 */
[----:B------:R-:W-:Y:S01]  /*22c0*/  IADD3 R7, PT, PT, R3, 0x140, RZ ;  /* 0x0000014003077810 */ /* 0x000fe20007ffe0ff */
[----:B------:R-:W4:Y:S01]  /*22d0*/  @!P4 LDG.E R12, desc[UR8][R4.64+0x180] ;  /* 0x00018008040cc981 */ /* 0x000f22000c1e1900 */
[----:B------:R-:W-:Y:S02]  /*22e0*/  MOV R18, R16 ;  /* 0x0000001000127202 */ /* 0x000fe40000000f00 */
[-C--:B------:R-:W-:Y:S01]  /*22f0*/  ISETP.GE.U32.AND P4, PT, R7, R0.reuse, PT ;  /* 0x000000000700720c */ /* 0x080fe20003f86070 */
[----:B------:R-:W-:Y:S01]  /*2300*/  VIADD R7, R3, 0x180 ;  /* 0x0000018003077836 */ /* 0x000fe20000000000 */
[----:B------:R-:W4:Y:S01]  /*2310*/  @!P5 LDG.E R8, desc[UR8][R4.64+0x80] ;  /* 0x000080080408d981 */ /* 0x000f22000c1e1900 */
[-C--:B------:R-:W-:Y:S01]  /*2320*/  ISETP.GE.U32.AND P5, PT, R9, R0.reuse, PT ;  /* 0x000000000900720c */ /* 0x080fe20003fa6070 */
[--C-:B------:R-:W-:Y:S02]  /*2330*/  IMAD.MOV.U32 R20, RZ, RZ, R16.reuse ;  /* 0x000000ffff147224 */ /* 0x100fe400078e0010 */
[----:B------:R-:W4:Y:S01]  /*2340*/  @!P2 LDG.E R18, desc[UR8][R4.64+0x280] ;  /* 0x000280080412a981 */ /* 0x000f22000c1e1900 */
[--C-:B------:R-:W-:Y:S01]  /*2350*/  IMAD.MOV.U32 R14, RZ, RZ, R16.reuse ;  /* 0x000000ffff0e7224 */ /* 0x100fe200078e0010 */
[----:B------:R-:W-:Y:S01]  /*2360*/  ISETP.GE.U32.AND P2, PT, R7, R0, PT ;  /* 0x000000000700720c */ /* 0x000fe20003f46070 */
[C---:B------:R-:W-:Y:S01]  /*2370*/  VIADD R9, R3.reuse, 0x160 ;  /* 0x0000016003097836 */ /* 0x040fe20000000000 */
[----:B------:R-:W-:Y:S01]  /*2380*/  IADD3 R7, PT, PT, R3, 0x1a0, RZ ;  /* 0x000001a003077810 */ /* 0x000fe20007ffe0ff */
[----:B------:R-:W4:Y:S01]  /*2390*/  @!P1 LDG.E R20, desc[UR8][R4.64+0x300] ;  /* 0x0003000804149981 */ /* 0x000f22000c1e1900 */
[----:B------:R-:W-:Y:S01]  /*23a0*/  MOV R24, R16 ;  /* 0x0000001000187202 */ /* 0x000fe20000000f00 */
[--C-:B------:R-:W-:Y:S01]  /*23b0*/  IMAD.MOV.U32 R22, RZ, RZ, R16.reuse ;  /* 0x000000ffff167224 */ /* 0x100fe200078e0010 */
[-C--:B------:R-:W-:Y:S01]  /*23c0*/  ISETP.GE.U32.AND P1, PT, R7, R0.reuse, PT ;  /* 0x000000000700720c */ /* 0x080fe20003f26070 */
[----:B------:R-:W4:Y:S01]  /*23d0*/  @!P3 LDG.E R14, desc[UR8][R4.64+0x200] ;  /* 0x00020008040eb981 */ /* 0x000f22000c1e1900 */
[----:B------:R-:W-:Y:S01]  /*23e0*/  VIADD R7, R3, 0x1e0 ;  /* 0x000001e003077836 */ /* 0x000fe20000000000 */
[-C--:B------:R-:W-:Y:S01]  /*23f0*/  ISETP.GE.U32.AND P3, PT, R9, R0.reuse, PT ;  /* 0x000000000900720c */ /* 0x080fe20003f66070 */
[----:B------:R-:W-:Y:S01]  /*2400*/  VIADD R9, R3, 0x1c0 ;  /* 0x000001c003097836 */ /* 0x000fe20000000000 */
[----:B------:R-:W4:Y:S01]  /*2410*/  @!P5 LDG.E R24, desc[UR8][R4.64+0x400] ;  /* 0x000400080418d981 */ /* 0x000f22000c1e1900 */
[----:B------:R-:W-:Y:S01]  /*2420*/  IMAD.MOV.U32 R26, RZ, RZ, R16 ;  /* 0x000000ffff1a7224 */ /* 0x000fe200078e0010 */
[----:B------:R-:W-:-:S02]  /*2430*/  ISETP.GE.U32.AND P5, PT, R7, R0, PT ;  /* 0x000000000700720c */ /* 0x000fc40003fa6070 */
[----:B------:R-:W4:Y:S01]  /*2440*/  @!P6 LDG.E R22, desc[UR8][R4.64+0x380] ;  /* 0x000380080416e981 */ /* 0x000f22000c1e1900 */
[----:B------:R-:W-:Y:S01]  /*2450*/  IADD3 R7, PT, PT, R3, 0x200, RZ ;  /* 0x0000020003077810 */ /* 0x000fe20007ffe0ff */
[--C-:B------:R-:W-:Y:S01]  /*2460*/  IMAD.MOV.U32 R28, RZ, RZ, R16.reuse ;  /* 0x000000ffff1c7224 */ /* 0x100fe200078e0010 */
[----:B------:R-:W-:Y:S01]  /*2470*/  ISETP.GE.U32.AND P6, PT, R9, R0, PT ;  /* 0x000000000900720c */ /* 0x000fe20003fc6070 */
[----:B------:R-:W4:Y:S01]  /*2480*/  @!P0 LDG.E R26, desc[UR8][R4.64+0x480] ;  /* 0x00048008041a8981 */ /* 0x000f22000c1e1900 */
[----:B------:R-:W-:Y:S01]  /*2490*/  MOV R30, R16 ;  /* 0x00000010001e7202 */ /* 0x000fe20000000f00 */
[----:B------:R-:W-:Y:S01]  /*24a0*/  VIADD R9, R3, 0x220 ;  /* 0x0000022003097836 */ /* 0x000fe20000000000 */
[----:B------:R-:W-:Y:S01]  /*24b0*/  ISETP.GE.U32.AND P0, PT, R7, R0, PT ;  /* 0x000000000700720c */ /* 0x000fe20003f06070 */
[----:B------:R-:W-:Y:S01]  /*24c0*/  VIADD R7, R3, 0x240 ;  /* 0x0000024003077836 */ /* 0x000fe20000000000 */
[----:B------:R-:W4:Y:S01]  /*24d0*/  @!P4 LDG.E R28, desc[UR8][R4.64+0x500] ;  /* 0x00050008041cc981 */ /* 0x000f22000c1e1900 */
[--C-:B------:R-:W-:Y:S01]  /*24e0*/  IMAD.MOV.U32 R32, RZ, RZ, R16.reuse ;  /* 0x000000ffff207224 */ /* 0x100fe200078e0010 */
[----:B------:R-:W-:Y:S01]  /*24f0*/  MOV R36, R16 ;  /* 0x0000001000247202 */ /* 0x000fe20000000f00 */
[----:B------:R-:W-:Y:S01]  /*2500*/  IMAD.MOV.U32 R34, RZ, RZ, R16 ;  /* 0x000000ffff227224 */ /* 0x000fe200078e0010 */
[-C--:B------:R-:W-:Y:S01]  /*2510*/  ISETP.GE.U32.AND P4, PT, R9, R0.reuse, PT ;  /* 0x000000000900720c */ /* 0x080fe20003f86070 */
[----:B------:R-:W4:Y:S01]  /*2520*/  @!P3 LDG.E R30, desc[UR8][R4.64+0x580] ;  /* 0x00058008041eb981 */ /* 0x000f22000c1e1900 */
[-C--:B------:R-:W-:Y:S01]  /*2530*/  ISETP.GE.U32.AND P3, PT, R7, R0.reuse, PT ;  /* 0x000000000700720c */ /* 0x080fe20003f66070 */
[C---:B------:R-:W-:Y:S01]  /*2540*/  VIADD R9, R3.reuse, 0x280 ;  /* 0x0000028003097836 */ /* 0x040fe20000000000 */
[----:B------:R-:W-:Y:S01]  /*2550*/  IADD3 R7, PT, PT, R3, 0x260, RZ ;  /* 0x0000026003077810 */ /* 0x000fe20007ffe0ff */
[----:B------:R-:W4:Y:S03]  /*2560*/  @!P2 LDG.E R32, desc[UR8][R4.64+0x600] ;  /* 0x000600080420a981 */ /* 0x000f26000c1e1900 */
[-C--:B------:R-:W-:Y:S01]  /*2570*/  ISETP.GE.U32.AND P2, PT, R7, R0.reuse, PT ;  /* 0x000000000700720c */ /* 0x080fe20003f46070 */
[----:B------:R-:W4:Y:S01]  /*2580*/  @!P1 LDG.E R34, desc[UR8][R4.64+0x680] ;  /* 0x0006800804229981 */ /* 0x000f22000c1e1900 */
[----:B------:R-:W-:-:S03]  /*2590*/  ISETP.GE.U32.AND P1, PT, R9, R0, PT ;  /* 0x000000000900720c */ /* 0x000fc60003f26070 */
[----:B------:R-:W4:Y:S01]  /*25a0*/  @!P6 LDG.E R36, desc[UR8][R4.64+0x700] ;  /* 0x000700080424e981 */ /* 0x000f22000c1e1900 */
[----:B------:R-:W-:Y:S01]  /*25b0*/  ISETP.GE.U32.AND P6, PT, R39, R0, PT ;  /* 0x000000002700720c */ /* 0x000fe20003fc6070 */
        /* <DEDUP_REMOVED lines=16> */
[----:B------:R-:W-:Y:S01]  /*26c0*/  UMOV UR4, 0x400 ;  /* 0x0000040000047882 */ /* 0x000fe20000000000 */
[----:B------:R-:W-:Y:S01]  /*26d0*/  ISETP.NE.AND P0, PT, R42, RZ, PT ;  /* 0x000000ff2a00720c */ /* 0x000fe20003f05270 */
[----:B-1----:R-:W-:-:S02]  /*26e0*/  ULEA UR4, UR5, UR4, 0x18 ;  /* 0x0000000405047291 */ /* 0x002fc4000f8ec0ff */
[----:B0-----:R-:W-:-:S05]  /*26f0*/  IMAD R41, R45, 0x2c0, R38 ;  /* 0x000002c02d297824 */ /* 0x001fca00078e0226 */
        /* <DEDUP_REMOVED lines=59> */
[----:B------:R-:W-:Y:S02]  /*2ab0*/  ISETP.NE.AND P2, PT, R45, 0xb, PT ;  /* 0x0000000b2d00780c */ /* 0x000fe40003f45270 */
[----:B------:R-:W-:Y:S01]  /*2ac0*/  ISETP.NE.AND P3, PT, R38, RZ, PT ;  /* 0x000000ff2600720c */ /* 0x000fe20003f65270 */
        /* <DEDUP_REMOVED lines=38> */
[----:B------:R-:W-:Y:S02]  /*2d30*/  FSEL R17, R22, R16, !P0 ;  /* 0x0000001016117208 */ /* 0x000fe40004000000 */
[----:B------:R-:W-:Y:S01]  /*2d40*/  ISETP.NE.AND P0, PT, R45, 0x8, PT ;  /* 0x000000082d00780c */ /* 0x000fe20003f05270 */
[----:B------:R-:W0:Y:S03]  /*2d50*/  SHFL.UP PT, R16, R37, 0x1, RZ ;  /* 0x0420000025107989 */ /* 0x000e2600000e00ff */
[----:B------:R-:W-:Y:S02]  /*2d60*/  FSEL R17, R23, R17, !P0 ;  /* 0x0000001117117208 */ /* 0x000fe40004000000 */
[----:B------:R-:W-:-:S04]  /*2d70*/  ISETP.NE.AND P0, PT, R45, 0x9, PT ;  /* 0x000000092d00780c */ /* 0x000fc80003f05270 */
[----:B------:R-:W-:Y:S02]  /*2d80*/  FSEL R17, R24, R17, !P0 ;  /* 0x0000001118117208 */ /* 0x000fe40004000000 */
[----:B------:R-:W-:Y:S02]  /*2d90*/  ISETP.GE.U32.AND P0, PT, R2, 0x20, PT ;  /* 0x000000200200780c */ /* 0x000fe40003f06070 */
[----:B------:R-:W-:Y:S01]  /*2da0*/  FSEL R18, R25, R17, !P1 ;  /* 0x0000001119127208 */ /* 0x000fe20004800000 */
[----:B------:R-:W-:-:S10]  /*2db0*/  @!P2 FADD R18, R26, R25 ;  /* 0x000000191a12a221 */ /* 0x000fd40000000000 */
[----:B-----5:R-:W-:-:S04]  /*2dc0*/  @P0 FADD R43, R18, R43 ;  /* 0x0000002b122b0221 */ /* 0x020fc80000000000 */
[----:B0-----:R-:W-:-:S04]  /*2dd0*/  @P3 FADD R43, R16, R43 ;  /* 0x0000002b102b3221 */ /* 0x001fc80000000000 */
[----:B------:R-:W-:Y:S01]  /*2de0*/  IMAD.MOV.U32 R16, RZ, RZ, R43 ;  /* 0x000000ffff107224 */ /* 0x000fe200078e002b */
[----:B------:R-:W-:Y:S06]  /*2df0*/  BRA `(.L_x_335) ;  /* 0x0000000c00f07947 */ /* 0x000fec0003800000 */
.L_x_334:
        /* <DEDUP_REMOVED lines=30> */
[----:B-----5:R-:W0:Y:S02]  /*2fe0*/  SHFL.UP P0, R43, R24, 0x8, RZ ;  /* 0x05000000182b7989 */ /* 0x020e2400000000ff */
        /* <DEDUP_REMOVED lines=24> */
[----:B------:R-:W-:Y:S01]  /*3170*/  ISETP.NE.AND P0, PT, R45, 0x6, PT ;  /* 0x000000062d00780c */ /* 0x000fe20003f05270 */
[----:B------:R-:W0:Y:S02]  /*3180*/  SHFL.UP PT, R23, R37, 0x1, RZ ;  /* 0x0420000025177989 */ /* 0x000e2400000e00ff */
        /* <DEDUP_REMOVED lines=16> */
[----:B0-----:R-:W-:-:S05]  /*3290*/  @P2 FADD R16, R23, R16 ;  /* 0x0000001017102221 */ /* 0x001fca0000000000 */
        /* <DEDUP_REMOVED lines=17> */
.L_x_381:
[----:B------:R-:W-:Y:S05]  /*33b0*/  @!P0 BRA `(.L_x_338) ;  /* 0x0000000000748947 */ /* 0x000fea0003800000 */
[----:B------:R-:W-:-:S07]  /*33c0*/  IMAD.MOV.U32 R20, RZ, RZ, 0x3b8 ;  /* 0x000003b8ff147424 */ /* 0x000fce00078e00ff */
.L_x_340:
        /* <DEDUP_REMOVED lines=27> */
.L_x_384:
[----:B------:R-:W-:Y:S05]  /*3580*/  @P0 BRA `(.L_x_340) ;  /* 0xfffffffc00900947 */ /* 0x000fea000383ffff */
.L_x_338:
[----:B------:R-:W-:Y:S01]  /*3590*/  UMOV UR5, 0xffffffff ;  /* 0xffffffff00057882 */ /* 0x000fe20000000000 */
[----:B------:R-:W-:Y:S02]  /*35a0*/  ISETP.NE.AND P0, PT, R18, 0x65, PT ;  /* 0x000000651200780c */ /* 0x000fe40003f05270 */
[----:B------:R-:W-:Y:S11]  /*35b0*/  BRA.DIV UR5, `(.L_x_341) ;  /* 0x0000001a05c87947 */ /* 0x000ff6000b800000 */
[----:B------:R-:W0:Y:S01]  /*35c0*/  S2R R26, SR_GEMASK ;  /* 0x00000000001a7919 */ /* 0x000e220000003c00 */
[----:B------:R-:W-:Y:S01]  /*35d0*/  VOTE.ANY R21, PT, !P0 ;  /* 0x0000000000157806 */ /* 0x000fe200040e0100 */
[----:B------:R-:W-:-:S03]  /*35e0*/  VIADD R17, R38, 0x2 ;  /* 0x0000000226117836 */ /* 0x000fc60000000000 */
[----:B0-----:R-:W-:-:S05]  /*35f0*/  LOP3.LUT R21, R21, 0x80000000, R26, 0xec, !PT ;  /* 0x8000000015157812 */ /* 0x001fca00078eec1a */
[----:B------:R-:W-:-:S05]  /*3600*/  VIADD R16, R21, 0xffffffff ;  /* 0xffffffff15107836 */ /* 0x000fca0000000000 */
[----:B------:R-:W-:Y:S01]  /*3610*/  LOP3.LUT R16, R21, R16, RZ, 0xc, !PT ;  /* 0x0000001015107212 */ /* 0x000fe200078e0cff */
[----:B------:R-:W-:-:S03]  /*3620*/  VIADD R21, R38, 0x10 ;  /* 0x0000001026157836 */ /* 0x000fc60000000000 */
[----:B------:R-:W0:Y:S02]  /*3630*/  POPC R20, R16 ;  /* 0x0000001000147309 */ /* 0x000e240000000000 */
[----:B0-----:R-:W0:Y:S01]  /*3640*/  SHFL.DOWN PT, R22, R19, 0x1, R20 ;  /* 0x0820000013167989 */ /* 0x001e2200000e0014 */
[-C--:B------:R-:W-:Y:S02]  /*3650*/  ISETP.GE.AND P0, PT, R38, R20.reuse, PT ;  /* 0x000000142600720c */ /* 0x080fe40003f06270 */
[----:B------:R-:W-:-:S11]  /*3660*/  ISETP.GT.AND P2, PT, R21, R20, PT ;  /* 0x000000141500720c */ /* 0x000fd60003f44270 */
        /* <DEDUP_REMOVED lines=9> */
[----:B------:R-:W-:-:S02]  /*3700*/  ISETP.GT.AND P0, PT, R17, R20, PT ;  /* 0x000000141100720c */ /* 0x000fc40003f04270 */
[----:B------:R-:W0:Y:S02]  /*3710*/  LDC.64 R16, c[0x0][0x390] ;  /* 0x0000e400ff107b82 */ /* 0x000e240000000a00 */
[----:B------:R-:W1:Y:S01]  /*3720*/  SHFL.DOWN PT, R22, R19, 0x8, R20 ;  /* 0x0900000013167989 */ /* 0x000e6200000e0014 */
[----:B0-----:R-:W-:-:S08]  /*3730*/  IADD3 R44, P3, PT, R16, 0x100, RZ ;  /* 0x00000100102c7810 */ /* 0x001fd00007f7e0ff */
[----:B-1----:R-:W-:Y:S01]  /*3740*/  @!P0 FADD R19, R19, R22 ;  /* 0x0000001613138221 */ /* 0x002fe20000000000 */
[----:B------:R-:W-:Y:S02]  /*3750*/  ISETP.NE.AND P0, PT, R18, 0x65, PT ;  /* 0x000000651200780c */ /* 0x000fe40003f05270 */
[----:B------:R-:W-:Y:S02]  /*3760*/  IADD3.X R45, PT, PT, RZ, R17, RZ, P3, !PT ;  /* 0x00000011ff2d7210 */ /* 0x000fe40001ffe4ff */
[----:B------:R-:W0:Y:S09]  /*3770*/  SHFL.DOWN PT, R22, R19, 0x10, R20 ;  /* 0x0a00000013167989 */ /* 0x000e3200000e0014 */
[----:B------:R-:W-:Y:S01]  /*3780*/  VOTE.ALL P0, P0 ;  /* 0x0000000000ff7806 */ /* 0x000fe20000000000 */
[----:B0-----:R-:W-:-:S04]  /*3790*/  @!P2 FADD R19, R19, R22 ;  /* 0x000000161313a221 */ /* 0x001fc80000000000 */
[----:B------:R-:W-:-:S08]  /*37a0*/  IMAD.MOV.U32 R46, RZ, RZ, R19 ;  /* 0x000000ffff2e7224 */ /* 0x000fd000078e0013 */
.L_x_393:
[----:B------:R-:W-:Y:S05]  /*37b0*/  @!P0 BRA `(.L_x_342) ;  /* 0x00000004001c8947 */ /* 0x000fea0003800000 */
[----:B------:R-:W-:-:S07]  /*37c0*/  IMAD.MOV.U32 R43, RZ, RZ, 0x3b8 ;  /* 0x000003b8ff2b7424 */ /* 0x000fce00078e00ff */
.L_x_348:
        /* <DEDUP_REMOVED lines=8> */
.L_x_396:
[----:B------:R-:W-:Y:S05]  /*3850*/  @!P0 BRA `(.L_x_344) ;  /* 0x0000000000748947 */ /* 0x000fea0003800000 */
[----:B------:R-:W-:-:S07]  /*3860*/  MOV R20, R43 ;  /* 0x0000002b00147202 */ /* 0x000fce0000000f00 */
.L_x_346:
[----:B------:R-:W-:Y:S02]  /*3870*/  VIADD R21, R20, 0x1 ;  /* 0x0000000114157836 */ /* 0x000fe40000000000 */
[----:B------:R-:W-:Y:S02]  /*3880*/  IMAD R42, R42, 0x41a7, RZ ;  /* 0x000041a72a2a7824 */ /* 0x000fe400078e02ff */
[----:B------:R-:W0:Y:S01]  /*3890*/  I2F.U32.RP R22, R21 ;  /* 0x0000001500167306 */ /* 0x000e220000209000 */
[----:B------:R-:W-:Y:S02]  /*38a0*/  IADD3 R47, PT, PT, RZ, -R21, RZ ;  /* 0x80000015ff2f7210 */ /* 0x000fe40007ffe0ff */
[----:B------:R-:W-:Y:S02]  /*38b0*/  LOP3.LUT R42, R42, 0x7fffffff, RZ, 0xc0, !PT ;  /* 0x7fffffff2a2a7812 */ /* 0x000fe400078ec0ff */
[----:B------:R-:W-:-:S03]  /*38c0*/  ISETP.NE.U32.AND P2, PT, R21, RZ, PT ;  /* 0x000000ff1500720c */ /* 0x000fc60003f45070 */
[----:B0-----:R-:W0:Y:S02]  /*38d0*/  MUFU.RCP R22, R22 ;  /* 0x0000001600167308 */ /* 0x001e240000001000 */
[----:B0-----:R-:W-:-:S06]  /*38e0*/  VIADD R18, R22, 0xffffffe ;  /* 0x0ffffffe16127836 */ /* 0x001fcc0000000000 */
[----:B------:R0:W1:Y:S02]  /*38f0*/  F2I.FTZ.U32.TRUNC.NTZ R19, R18 ;  /* 0x0000001200137305 */ /* 0x000064000021f000 */
[----:B0-----:R-:W-:Y:S02]  /*3900*/  IMAD.MOV.U32 R18, RZ, RZ, RZ ;  /* 0x000000ffff127224 */ /* 0x001fe400078e00ff */
[----:B-1----:R-:W-:-:S04]  /*3910*/  IMAD R47, R47, R19, RZ ;  /* 0x000000132f2f7224 */ /* 0x002fc800078e02ff */
[----:B------:R-:W-:-:S06]  /*3920*/  IMAD.HI.U32 R19, R19, R47, R18 ;  /* 0x0000002f13137227 */ /* 0x000fcc00078e0012 */
[----:B------:R-:W-:-:S04]  /*3930*/  IMAD.HI.U32 R19, R19, R42, RZ ;  /* 0x0000002a13137227 */ /* 0x000fc800078e00ff */
[----:B------:R-:W-:-:S04]  /*3940*/  IMAD.MOV R19, RZ, RZ, -R19 ;  /* 0x000000ffff137224 */ /* 0x000fc800078e0a13 */
[----:B------:R-:W-:-:S05]  /*3950*/  IMAD R22, R21, R19, R42 ;  /* 0x0000001315167224 */ /* 0x000fca00078e022a */
[----:B------:R-:W-:-:S13]  /*3960*/  ISETP.GE.U32.AND P0, PT, R22, R21, PT ;  /* 0x000000151600720c */ /* 0x000fda0003f06070 */
[----:B------:R-:W-:-:S04]  /*3970*/  @P0 IADD3 R22, PT, PT, -R21, R22, RZ ;  /* 0x0000001615160210 */ /* 0x000fc80007ffe1ff */
[----:B------:R-:W-:-:S13]  /*3980*/  ISETP.GE.U32.AND P0, PT, R22, R21, PT ;  /* 0x000000151600720c */ /* 0x000fda0003f06070 */
[----:B------:R-:W-:Y:S01]  /*3990*/  @P0 IMAD.IADD R22, R22, 0x1, -R21 ;  /* 0x0000000116160824 */ /* 0x000fe200078e0a15 */
        /* <DEDUP_REMOVED lines=8> */
.L_x_399:
[----:B------:R-:W-:Y:S05]  /*3a20*/  @P0 BRA `(.L_x_346) ;  /* 0xfffffffc00900947 */ /* 0x000fea000383ffff */
.L_x_344:
[----:B------:R-:W-:Y:S01]  /*3a30*/  UMOV UR5, 0xffffffff ;  /* 0xffffffff00057882 */ /* 0x000fe20000000000 */
[----:B------:R-:W-:Y:S02]  /*3a40*/  ISETP.NE.AND P0, PT, R18, 0x65, PT ;  /* 0x000000651200780c */ /* 0x000fe40003f05270 */
[----:B------:R-:W-:Y:S11]  /*3a50*/  BRA.DIV UR5, `(.L_x_347) ;  /* 0x0000001a05d47947 */ /* 0x000ff6000b800000 */
[----:B------:R-:W-:Y:S01]  /*3a60*/  VOTE.ANY R21, PT, !P0 ;  /* 0x0000000000157806 */ /* 0x000fe200040e0100 */
[----:B------:R-:W-:Y:S01]  /*3a70*/  VIADD R37, R37, 0xffffffe0 ;  /* 0xffffffe025257836 */ /* 0x000fe20000000000 */
[----:B------:R-:W-:Y:S02]  /*3a80*/  IADD3 R17, PT, PT, R38, 0x2, RZ ;  /* 0x0000000226117810 */ /* 0x000fe40007ffe0ff */
[----:B------:R-:W-:-:S05]  /*3a90*/  LOP3.LUT R21, R21, 0x80000000, R26, 0xec, !PT ;  /* 0x8000000015157812 */ /* 0x000fca00078eec1a */
[----:B------:R-:W-:-:S05]  /*3aa0*/  VIADD R16, R21, 0xffffffff ;  /* 0xffffffff15107836 */ /* 0x000fca0000000000 */
[----:B------:R-:W-:-:S04]  /*3ab0*/  LOP3.LUT R16, R21, R16, RZ, 0xc, !PT ;  /* 0x0000001015107212 */ /* 0x000fc800078e0cff */
[----:B------:R-:W0:Y:S02]  /*3ac0*/  POPC R20, R16 ;  /* 0x0000001000147309 */ /* 0x000e240000000000 */
[----:B0-----:R-:W0:Y:S01]  /*3ad0*/  SHFL.DOWN PT, R22, R19, 0x1, R20 ;  /* 0x0820000013167989 */ /* 0x001e2200000e0014 */
[----:B------:R-:W-:-:S13]  /*3ae0*/  ISETP.GE.AND P0, PT, R38, R20, PT ;  /* 0x000000142600720c */ /* 0x000fda0003f06270 */
[----:B0-----:R-:W-:Y:S01]  /*3af0*/  @!P0 FADD R19, R22, R19 ;  /* 0x0000001316138221 */ /* 0x001fe20000000000 */
[----:B------:R-:W-:Y:S01]  /*3b00*/  ISETP.GT.AND P0, PT, R17, R20, PT ;  /* 0x000000141100720c */ /* 0x000fe20003f04270 */
[----:B------:R-:W-:-:S03]  /*3b10*/  VIADD R17, R38, 0x4 ;  /* 0x0000000426117836 */ /* 0x000fc60000000000 */
[----:B------:R-:W0:Y:S09]  /*3b20*/  SHFL.DOWN PT, R22, R19, 0x2, R20 ;  /* 0x0840000013167989 */ /* 0x000e3200000e0014 */
[----:B0-----:R-:W-:Y:S01]  /*3b30*/  @!P0 FADD R19, R19, R22 ;  /* 0x0000001613138221 */ /* 0x001fe20000000000 */
[----:B------:R-:W-:Y:S01]  /*3b40*/  ISETP.GT.AND P0, PT, R17, R20, PT ;  /* 0x000000141100720c */ /* 0x000fe20003f04270 */
[----:B------:R-:W-:-:S03]  /*3b50*/  VIADD R17, R38, 0x8 ;  /* 0x0000000826117836 */ /* 0x000fc60000000000 */
[----:B------:R-:W0:Y:S09]  /*3b60*/  SHFL.DOWN PT, R22, R19, 0x4, R20 ;  /* 0x0880000013167989 */ /* 0x000e3200000e0014 */
[----:B0-----:R-:W-:Y:S01]  /*3b70*/  @!P0 FADD R19, R19, R22 ;  /* 0x0000001613138221 */ /* 0x001fe20000000000 */
[----:B------:R-:W-:-:S02]  /*3b80*/  ISETP.GT.AND P0, PT, R17, R20, PT ;  /* 0x000000141100720c */ /* 0x000fc40003f04270 */
[----:B------:R-:W-:Y:S02]  /*3b90*/  IADD3 R17, PT, PT, R38, 0x10, RZ ;  /* 0x0000001026117810 */ /* 0x000fe40007ffe0ff */
[----:B------:R-:W0:Y:S02]  /*3ba0*/  SHFL.DOWN PT, R22, R19, 0x8, R20 ;  /* 0x0900000013167989 */ /* 0x000e2400000e0014 */
[----:B------:R-:W-:-:S07]  /*3bb0*/  ISETP.GT.AND P2, PT, R17, R20, PT ;  /* 0x000000141100720c */ /* 0x000fce0003f44270 */
[----:B0-----:R-:W-:Y:S01]  /*3bc0*/  @!P0 FADD R19, R19, R22 ;  /* 0x0000001613138221 */ /* 0x001fe20000000000 */
[----:B------:R-:W-:-:S04]  /*3bd0*/  ISETP.NE.AND P0, PT, R18, 0x65, PT ;  /* 0x000000651200780c */ /* 0x000fc80003f05270 */
[----:B------:R-:W0:Y:S09]  /*3be0*/  SHFL.DOWN PT, R22, R19, 0x10, R20 ;  /* 0x0a00000013167989 */ /* 0x000e3200000e0014 */
[----:B------:R-:W-:Y:S01]  /*3bf0*/  VOTE.ALL P0, P0 ;  /* 0x0000000000ff7806 */ /* 0x000fe20000000000 */
[----:B0-----:R-:W-:-:S04]  /*3c00*/  @!P2 FADD R19, R19, R22 ;  /* 0x000000161313a221 */ /* 0x001fc80000000000 */
[----:B------:R-:W-:-:S08]  /*3c10*/  FADD R46, R19, R46 ;  /* 0x0000002e132e7221 */ /* 0x000fd00000000000 */
.L_x_408:
[----:B------:R-:W-:Y:S05]  /*3c20*/  @P0 BRA `(.L_x_348) ;  /* 0xfffffff800e80947 */ /* 0x000fea000383ffff */
.L_x_342:
        /* <DEDUP_REMOVED lines=8> */
[----:B0-----:R-:W-:Y:S02]  /*3cb0*/  @!P1 LEA R17, R17, R16, 0x18 ;  /* 0x0000001011119211 */ /* 0x001fe400078ec0ff */
[----:B------:R-:W-:Y:S01]  /*3cc0*/  MOV R16, R23 ;  /* 0x0000001700107202 */ /* 0x000fe20000000f00 */
[----:B------:R-:W-:-:S02]  /*3cd0*/  @!P0 IMAD.MOV.U32 R16, RZ, RZ, R46 ;  /* 0x000000ffff108224 */ /* 0x000fc400078e002e */
[----:B------:R1:W-:Y:S04]  /*3ce0*/  @!P1 STS [R17+0x8], R27 ;  /* 0x0000081b11009388 */ /* 0x0003e80000000800 */
[----:B------:R1:W-:Y:S01]  /*3cf0*/  @!P1 STS [R17+0x4], R46 ;  /* 0x0000042e11009388 */ /* 0x0003e20000000800 */
[----:B--2---:R-:W-:-:S05]  /*3d00*/  @!P0 LEA R19, R19, R18, 0x18 ;  /* 0x0000001213138211 */ /* 0x004fca00078ec0ff */
[----:B------:R1:W-:Y:S02]  /*3d10*/  @!P0 STS [R19+0x4c], R46 ;  /* 0x00004c2e13008388 */ /* 0x0003e40000000800 */
.L_x_336:
[----:B------:R-:W-:Y:S05]  /*3d20*/  WARPSYNC.ALL ;  /* 0x0000000000007948 */ /* 0x000fea0003800000 */
[----:B-1----:R-:W-:Y:S01]  /*3d30*/  IMAD.MOV.U32 R17, RZ, RZ, R16 ;  /* 0x000000ffff117224 */ /* 0x002fe200078e0010 */
[----:B------:R-:W0:Y:S08]  /*3d40*/  S2UR UR5, SR_CgaCtaId ;  /* 0x00000000000579c3 */ /* 0x000e300000008800 */
[----:B------:R-:W-:Y:S01]  /*3d50*/  BAR.SYNC.DEFER_BLOCKING 0x0 ;  /* 0x0000000000007b1d */ /* 0x000fe20000010000 */
[----:B------:R-:W-:-:S05]  /*3d60*/  ISETP.NE.AND P0, PT, R2, RZ, PT ;  /* 0x000000ff0200720c */ /* 0x000fca0003f05270 */
[----:B------:R-:W-:Y:S02]  /*3d70*/  UMOV UR4, 0x400 ;  /* 0x0000040000047882 */ /* 0x000fe40000000000 */
[----:B0-----:R-:W-:-:S09]  /*3d80*/  ULEA UR4, UR5, UR4, 0x18 ;  /* 0x0000000405047291 */ /* 0x001fd2000f8ec0ff */
[----:B------:R-:W0:Y:S02]  /*3d90*/  LDS R16, [UR4+0x4c] ;  /* 0x00004c04ff107984 */ /* 0x000e240008000800 */
[----:B0-----:R-:W-:-:S05]  /*3da0*/  @P0 FADD R17, R16, R17 ;  /* 0x0000001110110221 */ /* 0x001fca0000000000 */
[----:B------:R-:W-:-:S07]  /*3db0*/  MOV R16, R17 ;  /* 0x0000001100107202 */ /* 0x000fce0000000f00 */
.L_x_335:
[----:B------:R-:W-:Y:S01]  /*3dc0*/  FADD R17, R4, R16 ;  /* 0x0000001004117221 */ /* 0x000fe20000000000 */
[----:B------:R-:W-:Y:S01]  /*3dd0*/  BAR.SYNC.DEFER_BLOCKING 0x0 ;  /* 0x0000000000007b1d */ /* 0x000fe20000010000 */
[----:B------:R-:W-:Y:S02]  /*3de0*/  ISETP.NE.AND P0, PT, R2, RZ, PT ;  /* 0x000000ff0200720c */ /* 0x000fe40003f05270 */
[----:B------:R-:W-:-:S05]  /*3df0*/  FADD R4, R5, R17 ;  /* 0x0000001105047221 */ /* 0x000fca0000000000 */
[----:B------:R-:W0:Y:S01]  /*3e00*/  S2UR UR5, SR_CTAID.X ;  /* 0x00000000000579c3 */ /* 0x000e220000002500 */
[----:B------:R-:W-:Y:S01]  /*3e10*/  FADD R5, R6, R4 ;  /* 0x0000000406057221 */ /* 0x000fe20000000000 */
[----:B------:R-:W1:Y:S03]  /*3e20*/  LDCU.64 UR6, c[0x0][0x388] ;  /* 0x00007100ff0677ac */ /* 0x000e660008000a00 */
[----:B------:R-:W-:-:S04]  /*3e30*/  FADD R6, R7, R5 ;  /* 0x0000000507067221 */ /* 0x000fc80000000000 */
[----:B------:R-:W-:-:S04]  /*3e40*/  FADD R7, R8, R6 ;  /* 0x0000000608077221 */ /* 0x000fc80000000000 */
[----:B------:R-:W-:-:S04]  /*3e50*/  FADD R8, R9, R7 ;  /* 0x0000000709087221 */ /* 0x000fc80000000000 */
[----:B------:R-:W-:Y:S01]  /*3e60*/  FADD R9, R10, R8 ;  /* 0x000000080a097221 */ /* 0x000fe20000000000 */
[----:B------:R-:W-:Y:S03]  /*3e70*/  STS.64 [R40], R16 ;  /* 0x0000001028007388 */ /* 0x000fe60000000a00 */
[----:B------:R-:W-:Y:S01]  /*3e80*/  FADD R10, R11, R9 ;  /* 0x000000090b0a7221 */ /* 0x000fe20000000000 */
[----:B------:R2:W-:Y:S03]  /*3e90*/  STS.64 [R40+0x8], R4 ;  /* 0x0000080428007388 */ /* 0x0005e60000000a00 */
[----:B------:R-:W-:Y:S01]  /*3ea0*/  FADD R11, R12, R10 ;  /* 0x0000000a0c0b7221 */ /* 0x000fe20000000000 */
[----:B------:R-:W-:Y:S03]  /*3eb0*/  STS.64 [R40+0x10], R6 ;  /* 0x0000100628007388 */ /* 0x000fe60000000a00 */
[----:B------:R-:W-:Y:S01]  /*3ec0*/  FADD R12, R13, R11 ;  /* 0x0000000b0d0c7221 */ /* 0x000fe20000000000 */
[----:B------:R3:W-:Y:S03]  /*3ed0*/  STS.64 [R40+0x18], R8 ;  /* 0x0000180828007388 */ /* 0x0007e60000000a00 */
[----:B------:R-:W-:Y:S01]  /*3ee0*/  FADD R13, R14, R12 ;  /* 0x0000000c0e0d7221 */ /* 0x000fe20000000000 */
[----:B------:R-:W-:Y:S01]  /*3ef0*/  STS.64 [R40+0x20], R10 ;  /* 0x0000200a28007388 */ /* 0x000fe20000000a00 */
[----:B--2---:R-:W0:Y:S02]  /*3f00*/  LDC R4, c[0x0][0x398] ;  /* 0x0000e600ff047b82 */ /* 0x004e240000000800 */
[----:B------:R-:W-:Y:S01]  /*3f10*/  FADD R14, R15, R13 ;  /* 0x0000000d0f0e7221 */ /* 0x000fe20000000000 */
[----:B------:R2:W-:Y:S03]  /*3f20*/  STS.64 [R40+0x28], R12 ;  /* 0x0000280c28007388 */ /* 0x0005e60000000a00 */
[----:B------:R-:W-:Y:S01]  /*3f30*/  FADD R15, R28, R14 ;  /* 0x0000000e1c0f7221 */ /* 0x000fe20000000000 */
[----:B------:R-:W4:Y:S03]  /*3f40*/  S2R R5, SR_TID.X ;  /* 0x0000000000057919 */ /* 0x000f260000002100 */
[----:B------:R-:W-:Y:S01]  /*3f50*/  FADD R18, R29, R15 ;  /* 0x0000000f1d127221 */ /* 0x000fe20000000000 */
[----:B------:R-:W-:Y:S03]  /*3f60*/  STS.64 [R40+0x30], R14 ;  /* 0x0000300e28007388 */ /* 0x000fe60000000a00 */
[----:B------:R-:W-:Y:S01]  /*3f70*/  FADD R19, R30, R18 ;  /* 0x000000121e137221 */ /* 0x000fe20000000000 */
[----:B---3--:R-:W3:Y:S03]  /*3f80*/  S2R R8, SR_TID.X ;  /* 0x0000000000087919 */ /* 0x008ee60000002100 */
[----:B------:R-:W-:Y:S01]  /*3f90*/  FADD R20, R31, R19 ;  /* 0x000000131f147221 */ /* 0x000fe20000000000 */
[----:B------:R-:W-:Y:S03]  /*3fa0*/  STS.64 [R40+0x38], R18 ;  /* 0x0000381228007388 */ /* 0x000fe60000000a00 */
[----:B------:R-:W-:Y:S01]  /*3fb0*/  FADD R21, R32, R20 ;  /* 0x0000001420157221 */ /* 0x000fe20000000000 */
[----:B0-----:R-:W-:-:S03]  /*3fc0*/  VIADD R4, R4, UR5 ;  /* 0x0000000504047c36 */ /* 0x001fc60008000000 */
[----:B------:R-:W-:Y:S01]  /*3fd0*/  FADD R22, R33, R21 ;  /* 0x0000001521167221 */ /* 0x000fe20000000000 */
[----:B------:R-:W-:Y:S01]  /*3fe0*/  STS.64 [R40+0x40], R20 ;  /* 0x0000401428007388 */ /* 0x000fe20000000a00 */
[----:B--2---:R-:W-:Y:S02]  /*3ff0*/  IMAD R12, R4, 0x2100, RZ ;  /* 0x00002100040c7824 */ /* 0x004fe400078e02ff */
[----:B------:R-:W-:-:S04]  /*4000*/  FADD R23, R34, R22 ;  /* 0x0000001622177221 */ /* 0x000fc80000000000 */
[----:B------:R-:W-:Y:S01]  /*4010*/  FADD R24, R35, R23 ;  /* 0x0000001723187221 */ /* 0x000fe20000000000 */
[----:B------:R-:W-:Y:S03]  /*4020*/  STS.64 [R40+0x48], R22 ;  /* 0x0000481628007388 */ /* 0x000fe60000000a00 */
[----:B------:R-:W-:Y:S01]  /*4030*/  FADD R25, R36, R24 ;  /* 0x0000001824197221 */ /* 0x000fe20000000000 */
[C---:B----4-:R-:W-:Y:S02]  /*4040*/  LOP3.LUT R4, R5.reuse, 0x3e0, RZ, 0xc0, !PT ;  /* 0x000003e005047812 */ /* 0x050fe400078ec0ff */
[----:B------:R-:W-:Y:S02]  /*4050*/  LOP3.LUT R6, R5, 0x1f, RZ, 0xc0, !PT ;  /* 0x0000001f05067812 */ /* 0x000fe400078ec0ff */
[----:B------:R-:W-:Y:S01]  /*4060*/  STS.64 [R40+0x50], R24 ;  /* 0x0000501828007388 */ /* 0x000fe20000000a00 */
[----:B------:R-:W-:-:S03]  /*4070*/  NOP ;  /* 0x0000000000007918 */ /* 0x000fc60000000000 */
[----:B------:R-:W-:Y:S01]  /*4080*/  LDS R45, [R41] ;  /* 0x00000000292d7984 */ /* 0x000fe20000000800 */
[----:B---3--:R-:W-:Y:S01]  /*4090*/  LOP3.LUT R10, R8, 0x1f, RZ, 0xc0, !PT ;  /* 0x0000001f080a7812 */ /* 0x008fe200078ec0ff */
[----:B------:R-:W-:Y:S02]  /*40a0*/  IMAD R6, R4, 0x16, R6 ;  /* 0x0000001604067824 */ /* 0x000fe400078e0206 */
        /* <DEDUP_REMOVED lines=20> */
[----:B------:R0:W-:Y:S04]  /*41f0*/  LDS R25, [R41+0xa80] ;  /* 0x000a800029197984 */ /* 0x0001e80000000800 */
[----:B------:R2:W-:Y:S01]  /*4200*/  @!P0 STS [UR4+0x8400], R0 ;  /* 0x00840000ff008988 */ /* 0x0005e20008000804 */
[----:B------:R-:W-:Y:S01]  /*4210*/  BAR.SYNC.DEFER_BLOCKING 0x0 ;  /* 0x0000000000007b1d */ /* 0x000fe20000010000 */
[----:B------:R-:W-:-:S02]  /*4220*/  IADD3 R5, P0, PT, R12, R3, RZ ;  /* 0x000000030c057210 */ /* 0x000fc40007f1e0ff */
[----:B0-----:R-:W-:Y:S01]  /*4230*/  LOP3.LUT R41, R8, 0x3e0, RZ, 0xc0, !PT ;  /* 0x000003e008297812 */ /* 0x001fe200078ec0ff */
[C---:B------:R-:W-:Y:S02]  /*4240*/  VIADD R8, R6.reuse, 0x80 ;  /* 0x0000008006087836 */ /* 0x040fe40000000000 */
[----:B--2---:R-:W-:Y:S01]  /*4250*/  IMAD.X R0, RZ, RZ, RZ, P0 ;  /* 0x000000ffff007224 */ /* 0x004fe200000e06ff */
[----:B-1----:R-:W-:Y:S01]  /*4260*/  LEA R4, P0, R5, UR6, 0x2 ;  /* 0x0000000605047c11 */ /* 0x002fe2000f8010ff */
[----:B------:R-:W-:Y:S01]  /*4270*/  IMAD R10, R41, 0x16, R10 ;  /* 0x00000016290a7824 */ /* 0x000fe200078e020a */
[C---:B------:R-:W-:Y:S02]  /*4280*/  IADD3 R41, PT, PT, R6.reuse, 0x20, RZ ;  /* 0x0000002006297810 */ /* 0x040fe40007ffe0ff */
[----:B------:R-:W-:Y:S01]  /*4290*/  LEA.HI.X R5, R5, UR7, R0, 0x2, P0 ;  /* 0x0000000705057c11 */ /* 0x000fe200080f1400 */
[C---:B------:R-:W-:Y:S01]  /*42a0*/  VIADD R0, R6.reuse, 0xe0 ;  /* 0x000000e006007836 */ /* 0x040fe20000000000 */
[----:B------:R-:W0:Y:S02]  /*42b0*/  LDS R2, [UR4+0x8400] ;  /* 0x00840004ff027984 */ /* 0x000e240008000800 */
[-C--:B0-----:R-:W-:Y:S01]  /*42c0*/  ISETP.GE.AND P6, PT, R3, R2.reuse, PT ;  /* 0x000000020300720c */ /* 0x081fe20003fc6270 */
[----:B------:R-:W-:Y:S01]  /*42d0*/  VIADD R3, R6, 0xa0 ;  /* 0x000000a006037836 */ /* 0x000fe20000000000 */
[----:B------:R-:W-:-:S02]  /*42e0*/  ISETP.GE.AND P5, PT, R41, R2, PT ;  /* 0x000000022900720c */ /* 0x000fc40003fa6270 */
[----:B------:R-:W-:Y:S02]  /*42f0*/  IADD3 R41, PT, PT, R6, 0xc0, RZ ;  /* 0x000000c006297810 */ /* 0x000fe40007ffe0ff */
[-C--:B------:R-:W-:Y:S02]  /*4300*/  ISETP.GE.AND P4, PT, R3, R2.reuse, PT ;  /* 0x000000020300720c */ /* 0x080fe40003f86270 */
[-C--:B------:R-:W-:Y:S01]  /*4310*/  ISETP.GE.AND P0, PT, R8, R2.reuse, PT ;  /* 0x000000020800720c */ /* 0x080fe20003f06270 */
[C---:B------:R-:W-:Y:S01]  /*4320*/  VIADD R8, R6.reuse, 0x100 ;  /* 0x0000010006087836 */ /* 0x040fe20000000000 */
[----:B------:R-:W-:Y:S02]  /*4330*/  IADD3 R3, PT, PT, R6, 0x120, RZ ;  /* 0x0000012006037810 */ /* 0x000fe40007ffe0ff */
[-C--:B------:R-:W-:Y:S01]  /*4340*/  ISETP.GE.AND P2, PT, R41, R2.reuse, PT ;  /* 0x000000022900720c */ /* 0x080fe20003f46270 */
[----:B------:R-:W-:Y:S01]  /*4350*/  @!P6 STG.E desc[UR8][R4.64], R45 ;  /* 0x0000002d0400e986 */ /* 0x000fe2000c101908 */
[-C--:B------:R-:W-:Y:S01]  /*4360*/  ISETP.GE.AND P3, PT, R0, R2.reuse, PT ;  /* 0x000000020000720c */ /* 0x080fe20003f66270 */
[C---:B------:R-:W-:Y:S01]  /*4370*/  VIADD R41, R10.reuse, 0x40 ;  /* 0x000000400a297836 */ /* 0x040fe20000000000 */
[-C--:B------:R-:W-:Y:S01]  /*4380*/  ISETP.GE.AND P6, PT, R3, R2.reuse, PT ;  /* 0x000000020300720c */ /* 0x080fe20003fc6270 */
[----:B------:R-:W-:Y:S01]  /*4390*/  @!P5 STG.E desc[UR8][R4.64+0x80], R47 ;  /* 0x0000802f0400d986 */ /* 0x000fe2000c101908 */
[C---:B------:R-:W-:Y:S01]  /*43a0*/  IADD3 R3, PT, PT, R10.reuse, 0x160, RZ ;  /* 0x000001600a037810 */ /* 0x040fe20007ffe0ff */
[----:B------:R-:W-:Y:S01]  /*43b0*/  VIADD R0, R10, 0x140 ;  /* 0x000001400a007836 */ /* 0x000fe20000000000 */
[-C--:B------:R-:W-:Y:S01]  /*43c0*/  ISETP.GE.AND P1, PT, R8, R2.reuse, PT ;  /* 0x000000020800720c */ /* 0x080fe20003f26270 */
[----:B------:R-:W-:Y:S01]  /*43d0*/  @!P4 STG.E desc[UR8][R4.64+0x280], R51 ;  /* 0x000280330400c986 */ /* 0x000fe2000c101908 */
[-C--:B------:R-:W-:Y:S01]  /*43e0*/  ISETP.GE.AND P5, PT, R41, R2.reuse, PT ;  /* 0x000000022900720c */ /* 0x080fe20003fa6270 */
[C---:B------:R-:W-:Y:S01]  /*43f0*/  VIADD R41, R10.reuse, 0x180 ;  /* 0x000001800a297836 */ /* 0x040fe20000000000 */
[-C--:B------:R-:W-:Y:S01]  /*4400*/  ISETP.GE.AND P4, PT, R3, R2.reuse, PT ;  /* 0x000000020300720c */ /* 0x080fe20003f86270 */
[----:B------:R-:W-:Y:S01]  /*4410*/  VIADD R3, R10, 0x60 ;  /* 0x000000600a037836 */ /* 0x000fe20000000000 */
[----:B------:R-:W-:Y:S01]  /*4420*/  @!P0 STG.E desc[UR8][R4.64+0x200], R49 ;  /* 0x0002003104008986 */ /* 0x000fe2000c101908 */
[----:B------:R-:W-:-:S03]  /*4430*/  ISETP.GE.AND P0, PT, R0, R2, PT ;  /* 0x000000020000720c */ /* 0x000fc60003f06270 */
[----:B------:R-:W-:Y:S01]  /*4440*/  @!P2 STG.E desc[UR8][R4.64+0x300], R53 ;  /* 0x000300350400a986 */ /* 0x000fe2000c101908 */
[-C--:B------:R-:W-:Y:S02]  /*4450*/  ISETP.GE.AND P2, PT, R41, R2.reuse, PT ;  /* 0x000000022900720c */ /* 0x080fe40003f46270 */
[----:B------:R-:W-:Y:S01]  /*4460*/  IADD3 R41, PT, PT, R10, 0x1a0, RZ ;  /* 0x000001a00a297810 */ /* 0x000fe20007ffe0ff */
[----:B------:R-:W-:Y:S01]  /*4470*/  @!P3 STG.E desc[UR8][R4.64+0x380], R43 ;  /* 0x0003802b0400b986 */ /* 0x000fe2000c101908 */
[-C--:B------:R-:W-:Y:S01]  /*4480*/  ISETP.GE.AND P3, PT, R3, R2.reuse, PT ;  /* 0x000000020300720c */ /* 0x080fe20003f66270 */
[C---:B------:R-:W-:Y:S02]  /*4490*/  VIADD R3, R6.reuse, 0x1c0 ;  /* 0x000001c006037836 */ /* 0x040fe40000000000 */
[----:B------:R0:W-:Y:S01]  /*44a0*/  @!P1 STG.E desc[UR8][R4.64+0x400], R37 ;  /* 0x0004002504009986 */ /* 0x0001e2000c101908 */
[----:B------:R-:W-:Y:S01]  /*44b0*/  ISETP.GE.AND P1, PT, R41, R2, PT ;  /* 0x000000022900720c */ /* 0x000fe20003f26270 */
[----:B------:R-:W-:-:S02]  /*44c0*/  VIADD R41, R6, 0x1e0 ;  /* 0x000001e006297836 */ /* 0x000fc40000000000 */
[----:B------:R-:W-:Y:S01]  /*44d0*/  @!P6 STG.E desc[UR8][R4.64+0x480], R35 ;  /* 0x000480230400e986 */ /* 0x000fe2000c101908 */
[-C--:B------:R-:W-:Y:S02]  /*44e0*/  ISETP.GE.AND P6, PT, R3, R2.reuse, PT ;  /* 0x000000020300720c */ /* 0x080fe40003fc6270 */
[C---:B------:R-:W-:Y:S01]  /*44f0*/  IADD3 R3, PT, PT, R10.reuse, 0x200, RZ ;  /* 0x000002000a037810 */ /* 0x040fe20007ffe0ff */
[----:B------:R1:W-:Y:S01]  /*4500*/  @!P5 STG.E desc[UR8][R4.64+0x100], R33 ;  /* 0x000100210400d986 */ /* 0x0003e2000c101908 */
[-C--:B------:R-:W-:Y:S01]  /*4510*/  ISETP.GE.AND P5, PT, R41, R2.reuse, PT ;  /* 0x000000022900720c */ /* 0x080fe20003fa6270 */
[C---:B------:R-:W-:Y:S02]  /*4520*/  VIADD R41, R10.reuse, 0x220 ;  /* 0x000002200a297836 */ /* 0x040fe40000000000 */
[----:B------:R2:W-:Y:S01]  /*4530*/  @!P0 STG.E desc[UR8][R4.64+0x500], R31 ;  /* 0x0005001f04008986 */ /* 0x0005e2000c101908 */
[-C--:B------:R-:W-:Y:S01]  /*4540*/  ISETP.GE.AND P0, PT, R3, R2.reuse, PT ;  /* 0x000000020300720c */ /* 0x080fe20003f06270 */
[----:B0-----:R-:W-:Y:S01]  /*4550*/  VIADD R37, R10, 0x240 ;  /* 0x000002400a257836 */ /* 0x001fe20000000000 */
[C---:B------:R-:W-:Y:S01]  /*4560*/  IADD3 R3, PT, PT, R6.reuse, 0x260, RZ ;  /* 0x0000026006037810 */ /* 0x040fe20007ffe0ff */
[----:B------:R2:W-:Y:S01]  /*4570*/  @!P4 STG.E desc[UR8][R4.64+0x580], R29 ;  /* 0x0005801d0400c986 */ /* 0x0005e2000c101908 */
[----:B------:R-:W-:Y:S01]  /*4580*/  ISETP.GE.AND P4, PT, R41, R2, PT ;  /* 0x000000022900720c */ /* 0x000fe20003f86270 */
[----:B-1----:R-:W-:-:S02]  /*4590*/  VIADD R33, R6, 0x280 ;  /* 0x0000028006217836 */ /* 0x002fc40000000000 */
        /* <DEDUP_REMOVED lines=17> */
.L_x_322:
[----:B------:R-:W-:Y:S01]  /*46b0*/  BSSY B1, `(.L_x_349) ;  /* 0x0000006000017945 */ /* 0x000fe20003800000 */
[----:B------:R-:W-:Y:S01]  /*46c0*/  PLOP3.LUT P0, PT, P0, PT, PT, 0x8, 0x80 ;  /* 0x000000000080781c */ /* 0x000fe2000070e170 */
[----:B------:R-:W-:-:S12]  /*46d0*/  IMAD.MOV.U32 R21, RZ, RZ, -0x1 ;  /* 0xffffffffff157424 */ /* 0x000fd800078e00ff */
[----:B-----5:R-:W-:Y:S05]  /*46e0*/  WARPSYNC.COLLECTIVE R21, `(.L_x_350) ;  /* 0x0000000015087348 */ /* 0x020fea0003c00000 */
[----:B------:R-:W-:Y:S01]  /*46f0*/  VOTE.ANY P0, P0 ;  /* 0x0000000000ff7806 */ /* 0x000fe20000000100 */
[----:B-----5:R-:W-:-:S12]  /*4700*/  ENDCOLLECTIVE ;  /* 0x000000000000791b */ /* 0x020fd80003800000 */
.L_x_350:
[----:B------:R-:W-:Y:S05]  /*4710*/  BSYNC B1 ;  /* 0x0000000000017941 */ /* 0x000fea0003800000 */
.L_x_349:
[----:B------:R-:W-:Y:S05]  /*4720*/  BRA `(.L_x_351) ;  /* 0xffffffc800687947 */ /* 0x000fea000383ffff */
.L_x_324:
[----:B------:R-:W-:Y:S01]  /*4730*/  BSSY B1, `(.L_x_352) ;  /* 0x0000006000017945 */ /* 0x000fe20003800000 */
[----:B------:R-:W-:Y:S02]  /*4740*/  PLOP3.LUT P0, PT, P0, PT, PT, 0x8, 0x80 ;  /* 0x000000000080781c */ /* 0x000fe4000070e170 */
[----:B------:R-:W-:-:S11]  /*4750*/  MOV R21, 0xffffffff ;  /* 0xffffffff00157802 */ /* 0x000fd60000000f00 */
[----:B-----5:R-:W-:Y:S05]  /*4760*/  WARPSYNC.COLLECTIVE R21, `(.L_x_353) ;  /* 0x0000000015087348 */ /* 0x020fea0003c00000 */
[----:B------:R-:W-:Y:S01]  /*4770*/  VOTE.ANY P0, P0 ;  /* 0x0000000000ff7806 */ /* 0x000fe20000000100 */
[----:B-----5:R-:W-:-:S12]  /*4780*/  ENDCOLLECTIVE ;  /* 0x000000000000791b */ /* 0x020fd80003800000 */
.L_x_353:
[----:B------:R-:W-:Y:S05]  /*4790*/  BSYNC B1 ;  /* 0x0000000000017941 */ /* 0x000fea0003800000 */
.L_x_352:
[----:B------:R-:W-:Y:S05]  /*47a0*/  BRA `(.L_x_354) ;  /* 0xffffffc800bc7947 */ /* 0x000fea000383ffff */
.L_x_326:
[----:B------:R-:W0:Y:S01]  /*47b0*/  S2R R30, SR_GEMASK ;  /* 0x00000000001e7919 */ /* 0x000e220000003c00 */
[----:B------:R-:W-:Y:S01]  /*47c0*/  BSSY B1, `(.L_x_355) ;  /* 0x0000006000017945 */ /* 0x000fe20003800000 */
[----:B------:R-:W-:Y:S01]  /*47d0*/  PLOP3.LUT P0, PT, P0, PT, PT, 0x8, 0x80 ;  /* 0x000000000080781c */ /* 0x000fe2000070e170 */
[----:B------:R-:W-:-:S12]  /*47e0*/  IMAD.MOV.U32 R21, RZ, RZ, -0x1 ;  /* 0xffffffffff157424 */ /* 0x000fd800078e00ff */
[----:B0----5:R-:W-:Y:S05]  /*47f0*/  WARPSYNC.COLLECTIVE R21, `(.L_x_356) ;  /* 0x0000000015087348 */ /* 0x021fea0003c00000 */
[----:B------:R-:W-:Y:S01]  /*4800*/  VOTE.ANY R21, PT, P0 ;  /* 0x0000000000157806 */ /* 0x000fe200000e0100 */
[----:B0----5:R-:W-:Y:S06]  /*4810*/  ENDCOLLECTIVE ;  /* 0x000000000000791b */ /* 0x021fec0003800000 */
.L_x_356:
[----:B------:R-:W-:Y:S05]  /*4820*/  BSYNC B1 ;  /* 0x0000000000017941 */ /* 0x000fea0003800000 */
.L_x_355:
[----:B------:R-:W-:Y:S01]  /*4830*/  LOP3.LUT R21, R21, 0x80000000, R30, 0xec, !PT ;  /* 0x8000000015157812 */ /* 0x000fe200078eec1e */
[----:B------:R-:W-:Y:S01]  /*4840*/  IMAD.MOV.U32 R17, RZ, RZ, 0x1 ;  /* 0x00000001ff117424 */ /* 0x000fe200078e00ff */
[----:B------:R-:W0:Y:S01]  /*4850*/  LDC.64 R40, c[0x0][0x390] ;  /* 0x0000e400ff287b82 */ /* 0x000e220000000a00 */
[C---:B------:R-:W-:Y:S01]  /*4860*/  VIADD R43, R39.reuse, 0x2 ;  /* 0x00000002272b7836 */ /* 0x040fe20000000000 */
[----:B------:R-:W-:Y:S01]  /*4870*/  IADD3 R29, PT, PT, R39, 0x10, RZ ;  /* 0x00000010271d7810 */ /* 0x000fe20007ffe0ff */
[----:B------:R-:W-:Y:S02]  /*4880*/  VIADD R16, R21, 0xffffffff ;  /* 0xffffffff15107836 */ /* 0x000fe40000000000 */
[C---:B------:R-:W-:Y:S02]  /*4890*/  VIADD R44, R39.reuse, 0x4 ;  /* 0x00000004272c7836 */ /* 0x040fe40000000000 */
[----:B------:R-:W-:Y:S01]  /*48a0*/  VIADD R45, R39, 0x8 ;  /* 0x00000008272d7836 */ /* 0x000fe20000000000 */
[----:B------:R-:W-:Y:S01]  /*48b0*/  LOP3.LUT R3, R21, R16, RZ, 0xc, !PT ;  /* 0x0000001015037212 */ /* 0x000fe200078e0cff */
[----:B------:R-:W-:Y:S01]  /*48c0*/  IMAD.MOV.U32 R21, RZ, RZ, -0x1 ;  /* 0xffffffffff157424 */ /* 0x000fe200078e00ff */
[----:B------:R-:W-:-:S02]  /*48d0*/  MOV R16, R27 ;  /* 0x0000001b00107202 */ /* 0x000fc40000000f00 */
[----:B------:R1:W2:Y:S05]  /*48e0*/  POPC R20, R3 ;  /* 0x0000000300147309 */ /* 0x0002aa0000000000 */
[----:B012---:R-:W-:Y:S05]  /*48f0*/  WARPSYNC.COLLECTIVE R21, `(.L_x_357) ;  /* 0x0000000015087348 */ /* 0x007fea0003c00000 */
[----:B--2---:R2:W3:Y:S02]  /*4900*/  SHFL.DOWN P0, R22, R16, R17, R20 ;  /* 0x0800001110167389 */ /* 0x0044e40000000014 */
[----:B0123--:R-:W-:Y:S05]  /*4910*/  ENDCOLLECTIVE ;  /* 0x000000000000791b */ /* 0x00ffea0003800000 */
.L_x_357:
[-C--:B------:R-:W-:Y:S01]  /*4920*/  ISETP.GT.AND P2, PT, R29, R20.reuse, PT ;  /* 0x000000141d00720c */ /* 0x080fe20003f44270 */
[----:B------:R-:W-:Y:S01]  /*4930*/  IMAD.MOV.U32 R17, RZ, RZ, 0x2 ;  /* 0x00000002ff117424 */ /* 0x000fe200078e00ff */
[----:B------:R-:W-:-:S13]  /*4940*/  ISETP.GE.AND P0, PT, R39, R20, PT ;  /* 0x000000142700720c */ /* 0x000fda0003f06270 */
[----:B------:R-:W-:-:S05]  /*4950*/  @!P0 FADD R27, R22, R27 ;  /* 0x0000001b161b8221 */ /* 0x000fca0000000000 */
[----:B------:R-:W-:-:S07]  /*4960*/  MOV R16, R27 ;  /* 0x0000001b00107202 */ /* 0x000fce0000000f00 */
[----:B------:R-:W-:Y:S05]  /*4970*/  WARPSYNC.COLLECTIVE R21, `(.L_x_358) ;  /* 0x0000000015087348 */ /* 0x000fea0003c00000 */
[----:B------:R0:W1:Y:S02]  /*4980*/  SHFL.DOWN P0, R22, R16, R17, R20 ;  /* 0x0800001110167389 */ /* 0x0000640000000014 */
[----:B01----:R-:W-:Y:S05]  /*4990*/  ENDCOLLECTIVE ;  /* 0x000000000000791b */ /* 0x003fea0003800000 */
.L_x_358:
[----:B------:R-:W-:Y:S01]  /*49a0*/  IMAD.MOV.U32 R17, RZ, RZ, 0x4 ;  /* 0x00000004ff117424 */ /* 0x000fe200078e00ff */
[----:B------:R-:W-:-:S13]  /*49b0*/  ISETP.GT.AND P0, PT, R43, R20, PT ;  /* 0x000000142b00720c */ /* 0x000fda0003f04270 */
[----:B------:R-:W-:-:S05]  /*49c0*/  @!P0 FADD R27, R27, R22 ;  /* 0x000000161b1b8221 */ /* 0x000fca0000000000 */
[----:B------:R-:W-:-:S07]  /*49d0*/  MOV R16, R27 ;  /* 0x0000001b00107202 */ /* 0x000fce0000000f00 */
[----:B------:R-:W-:Y:S05]  /*49e0*/  WARPSYNC.COLLECTIVE R21, `(.L_x_359) ;  /* 0x0000000015087348 */ /* 0x000fea0003c00000 */
[----:B------:R0:W1:Y:S02]  /*49f0*/  SHFL.DOWN P0, R22, R16, R17, R20 ;  /* 0x0800001110167389 */ /* 0x0000640000000014 */
[----:B01----:R-:W-:Y:S05]  /*4a00*/  ENDCOLLECTIVE ;  /* 0x000000000000791b */ /* 0x003fea0003800000 */
.L_x_359:
[----:B------:R-:W-:Y:S01]  /*4a10*/  IMAD.MOV.U32 R17, RZ, RZ, 0x8 ;  /* 0x00000008ff117424 */ /* 0x000fe200078e00ff */
[----:B------:R-:W-:-:S13]  /*4a20*/  ISETP.GT.AND P0, PT, R44, R20, PT ;  /* 0x000000142c00720c */ /* 0x000fda0003f04270 */
[----:B------:R-:W-:-:S05]  /*4a30*/  @!P0 FADD R27, R27, R22 ;  /* 0x000000161b1b8221 */ /* 0x000fca0000000000 */
[----:B------:R-:W-:-:S07]  /*4a40*/  MOV R16, R27 ;  /* 0x0000001b00107202 */ /* 0x000fce0000000f00 */
[----:B------:R-:W-:Y:S05]  /*4a50*/  WARPSYNC.COLLECTIVE R21, `(.L_x_360) ;  /* 0x0000000015087348 */ /* 0x000fea0003c00000 */
[----:B------:R0:W1:Y:S02]  /*4a60*/  SHFL.DOWN P0, R22, R16, R17, R20 ;  /* 0x0800001110167389 */ /* 0x0000640000000014 */
[----:B01----:R-:W-:Y:S05]  /*4a70*/  ENDCOLLECTIVE ;  /* 0x000000000000791b */ /* 0x003fea0003800000 */
.L_x_360:
[----:B------:R-:W-:Y:S01]  /*4a80*/  IMAD.MOV.U32 R17, RZ, RZ, 0x10 ;  /* 0x00000010ff117424 */ /* 0x000fe200078e00ff */
[----:B------:R-:W-:-:S13]  /*4a90*/  ISETP.GT.AND P0, PT, R45, R20, PT ;  /* 0x000000142d00720c */ /* 0x000fda0003f04270 */
[----:B------:R-:W-:-:S04]  /*4aa0*/  @!P0 FADD R27, R27, R22 ;  /* 0x000000161b1b8221 */ /* 0x000fc80000000000 */
[----:B------:R-:W-:-:S07]  /*4ab0*/  IMAD.MOV.U32 R16, RZ, RZ, R27 ;  /* 0x000000ffff107224 */ /* 0x000fce00078e001b */
[----:B------:R-:W-:Y:S05]  /*4ac0*/  WARPSYNC.COLLECTIVE R21, `(.L_x_361) ;  /* 0x0000000015087348 */ /* 0x000fea0003c00000 */
[----:B------:R0:W1:Y:S02]  /*4ad0*/  SHFL.DOWN P0, R22, R16, R17, R20 ;  /* 0x0800001110167389 */ /* 0x0000640000000014 */
[----:B01----:R-:W-:Y:S05]  /*4ae0*/  ENDCOLLECTIVE ;  /* 0x000000000000791b */ /* 0x003fea0003800000 */
.L_x_361:
[----:B------:R-:W-:Y:S01]  /*4af0*/  ISETP.NE.AND P0, PT, R26, 0x65, PT ;  /* 0x000000651a00780c */ /* 0x000fe20003f05270 */
[----:B------:R-:W-:Y:S01]  /*4b00*/  @!P2 FADD R27, R27, R22 ;  /* 0x000000161b1ba221 */ /* 0x000fe20000000000 */
[----:B------:R-:W-:-:S03]  /*4b10*/  IADD3 R40, P2, PT, R40, 0x100, RZ ;  /* 0x0000010028287810 */ /* 0x000fc60007f5e0ff */
[----:B------:R-:W-:Y:S01]  /*4b20*/  IMAD.MOV.U32 R46, RZ, RZ, R27 ;  /* 0x000000ffff2e7224 */ /* 0x000fe200078e001b */
[----:B------:R-:W-:-:S09]  /*4b30*/  IADD3.X R3, PT, PT, RZ, R41, RZ, P2, !PT ;  /* 0x00000029ff037210 */ /* 0x000fd200017fe4ff */
[----:B------:R-:W-:Y:S05]  /*4b40*/  WARPSYNC.COLLECTIVE R21, `(.L_x_362) ;  /* 0x0000000015087348 */ /* 0x000fea0003c00000 */
[----:B------:R-:W-:Y:S01]  /*4b50*/  VOTE.ALL P0, P0 ;  /* 0x0000000000ff7806 */ /* 0x000fe20000000000 */
[----:B------:R-:W-:-:S12]  /*4b60*/  ENDCOLLECTIVE ;  /* 0x000000000000791b */ /* 0x000fd80003800000 */
.L_x_362:
[----:B------:R-:W-:Y:S05]  /*4b70*/  BRA `(.L_x_363) ;  /* 0xffffffc800547947 */ /* 0x000fea000383ffff */
.L_x_328:
[----:B------:R-:W-:Y:S01]  /*4b80*/  BSSY B1, `(.L_x_364) ;  /* 0x0000006000017945 */ /* 0x000fe20003800000 */
[----:B------:R-:W-:Y:S01]  /*4b90*/  PLOP3.LUT P0, PT, P0, PT, PT, 0x8, 0x80 ;  /* 0x000000000080781c */ /* 0x000fe2000070e170 */
[----:B------:R-:W-:-:S12]  /*4ba0*/  IMAD.MOV.U32 R21, RZ, RZ, -0x1 ;  /* 0xffffffffff157424 */ /* 0x000fd800078e00ff */
[----:B------:R-:W-:Y:S05]  /*4bb0*/  WARPSYNC.COLLECTIVE R21, `(.L_x_365) ;  /* 0x0000000015087348 */ /* 0x000fea0003c00000 */
[----:B------:R-:W-:Y:S01]  /*4bc0*/  VOTE.ANY P0, P0 ;  /* 0x0000000000ff7806 */ /* 0x000fe20000000100 */
[----:B------:R-:W-:-:S12]  /*4bd0*/  ENDCOLLECTIVE ;  /* 0x000000000000791b */ /* 0x000fd80003800000 */
.L_x_365:
[----:B------:R-:W-:Y:S05]  /*4be0*/  BSYNC B1 ;  /* 0x0000000000017941 */ /* 0x000fea0003800000 */
.L_x_364:
[----:B------:R-:W-:Y:S05]  /*4bf0*/  BRA `(.L_x_366) ;  /* 0xffffffc800647947 */ /* 0x000fea000383ffff */
.L_x_330:
[----:B------:R-:W-:Y:S01]  /*4c00*/  BSSY B1, `(.L_x_367) ;  /* 0x0000006000017945 */ /* 0x000fe20003800000 */
[----:B------:R-:W-:Y:S02]  /*4c10*/  PLOP3.LUT P0, PT, P0, PT, PT, 0x8, 0x80 ;  /* 0x000000000080781c */ /* 0x000fe4000070e170 */
[----:B------:R-:W-:-:S11]  /*4c20*/  MOV R21, 0xffffffff ;  /* 0xffffffff00157802 */ /* 0x000fd60000000f00 */
[----:B------:R-:W-:Y:S05]  /*4c30*/  WARPSYNC.COLLECTIVE R21, `(.L_x_368) ;  /* 0x0000000015087348 */ /* 0x000fea0003c00000 */
[----:B------:R-:W-:Y:S01]  /*4c40*/  VOTE.ANY P0, P0 ;  /* 0x0000000000ff7806 */ /* 0x000fe20000000100 */
[----:B------:R-:W-:-:S12]  /*4c50*/  ENDCOLLECTIVE ;  /* 0x000000000000791b */ /* 0x000fd80003800000 */
.L_x_368:
[----:B------:R-:W-:Y:S05]  /*4c60*/  BSYNC B1 ;  /* 0x0000000000017941 */ /* 0x000fea0003800000 */
.L_x_367:
[----:B------:R-:W-:Y:S05]  /*4c70*/  BRA `(.L_x_369) ;  /* 0xffffffc800b87947 */ /* 0x000fea000383ffff */
.L_x_332:
[----:B------:R-:W-:Y:S01]  /*4c80*/  BSSY B1, `(.L_x_370) ;  /* 0x0000006000017945 */ /* 0x000fe20003800000 */
[----:B------:R-:W-:Y:S01]  /*4c90*/  PLOP3.LUT P0, PT, P0, PT, PT, 0x8, 0x80 ;  /* 0x000000000080781c */ /* 0x000fe2000070e170 */
[----:B------:R-:W-:-:S12]  /*4ca0*/  IMAD.MOV.U32 R21, RZ, RZ, -0x1 ;  /* 0xffffffffff157424 */ /* 0x000fd800078e00ff */
[----:B------:R-:W-:Y:S05]  /*4cb0*/  WARPSYNC.COLLECTIVE R21, `(.L_x_371) ;  /* 0x0000000015087348 */ /* 0x000fea0003c00000 */
[----:B------:R-:W-:Y:S01]  /*4cc0*/  VOTE.ANY R21, PT, P0 ;  /* 0x0000000000157806 */ /* 0x000fe200000e0100 */
[----:B------:R-:W-:Y:S06]  /*4cd0*/  ENDCOLLECTIVE ;  /* 0x000000000000791b */ /* 0x000fec0003800000 */
.L_x_371:
[----:B------:R-:W-:Y:S05]  /*4ce0*/  BSYNC B1 ;  /* 0x0000000000017941 */ /* 0x000fea0003800000 */
.L_x_370:
[----:B------:R-:W-:Y:S01]  /*4cf0*/  LOP3.LUT R21, R21, 0x80000000, R30, 0xec, !PT ;  /* 0x8000000015157812 */ /* 0x000fe200078eec1e */
[----:B------:R-:W-:Y:S02]  /*4d00*/  IMAD.MOV.U32 R17, RZ, RZ, 0x1 ;  /* 0x00000001ff117424 */ /* 0x000fe400078e00ff */
[----:B------:R-:W-:Y:S02]  /*4d10*/  VIADD R28, R28, 0xffffffe0 ;  /* 0xffffffe01c1c7836 */ /* 0x000fe40000000000 */
[----:B------:R-:W-:-:S05]  /*4d20*/  VIADD R16, R21, 0xffffffff ;  /* 0xffffffff15107836 */ /* 0x000fca0000000000 */
[----:B------:R-:W-:Y:S02]  /*4d30*/  LOP3.LUT R47, R21, R16, RZ, 0xc, !PT ;  /* 0x00000010152f7212 */ /* 0x000fe400078e0cff */
[----:B------:R-:W-:Y:S02]  /*4d40*/  MOV R16, R27 ;  /* 0x0000001b00107202 */ /* 0x000fe40000000f00 */
[----:B------:R0:W1:Y:S01]  /*4d50*/  POPC R20, R47 ;  /* 0x0000002f00147309 */ /* 0x0000620000000000 */
[----:B------:R-:W-:-:S07]  /*4d60*/  MOV R21, 0xffffffff ;  /* 0xffffffff00157802 */ /* 0x000fce0000000f00 */
[----:B01----:R-:W-:Y:S05]  /*4d70*/  WARPSYNC.COLLECTIVE R21, `(.L_x_372) ;  /* 0x0000000015087348 */ /* 0x003fea0003c00000 */
[----:B-1----:R1:W2:Y:S02]  /*4d80*/  SHFL.DOWN P0, R22, R16, R17, R20 ;  /* 0x0800001110167389 */ /* 0x0022a40000000014 */
[----:B012---:R-:W-:Y:S05]  /*4d90*/  ENDCOLLECTIVE ;  /* 0x000000000000791b */ /* 0x007fea0003800000 */
.L_x_372:
[----:B------:R-:W-:Y:S01]  /*4da0*/  HFMA2 R17, -RZ, RZ, 0, 1.1920928955078125e-07 ;  /* 0x00000002ff117431 */ /* 0x000fe200000001ff */
[----:B------:R-:W-:-:S13]  /*4db0*/  ISETP.GE.AND P0, PT, R39, R20, PT ;  /* 0x000000142700720c */ /* 0x000fda0003f06270 */
[----:B------:R-:W-:-:S04]  /*4dc0*/  @!P0 FADD R27, R22, R27 ;  /* 0x0000001b161b8221 */ /* 0x000fc80000000000 */
[----:B------:R-:W-:-:S07]  /*4dd0*/  IMAD.MOV.U32 R16, RZ, RZ, R27 ;  /* 0x000000ffff107224 */ /* 0x000fce00078e001b */
[----:B------:R-:W-:Y:S05]  /*4de0*/  WARPSYNC.COLLECTIVE R21, `(.L_x_373) ;  /* 0x0000000015087348 */ /* 0x000fea0003c00000 */
[----:B------:R0:W1:Y:S02]  /*4df0*/  SHFL.DOWN P0, R22, R16, R17, R20 ;  /* 0x0800001110167389 */ /* 0x0000640000000014 */
[----:B01----:R-:W-:Y:S05]  /*4e00*/  ENDCOLLECTIVE ;  /* 0x000000000000791b */ /* 0x003fea0003800000 */
.L_x_373:
[----:B------:R-:W-:Y:S02]  /*4e10*/  MOV R17, 0x4 ;  /* 0x0000000400117802 */ /* 0x000fe40000000f00 */
[----:B------:R-:W-:-:S13]  /*4e20*/  ISETP.GT.AND P0, PT, R43, R20, PT ;  /* 0x000000142b00720c */ /* 0x000fda0003f04270 */
[----:B------:R-:W-:-:S04]  /*4e30*/  @!P0 FADD R27, R27, R22 ;  /* 0x000000161b1b8221 */ /* 0x000fc80000000000 */
[----:B------:R-:W-:-:S07]  /*4e40*/  IMAD.MOV.U32 R16, RZ, RZ, R27 ;  /* 0x000000ffff107224 */ /* 0x000fce00078e001b */
[----:B------:R-:W-:Y:S05]  /*4e50*/  WARPSYNC.COLLECTIVE R21, `(.L_x_374) ;  /* 0x0000000015087348 */ /* 0x000fea0003c00000 */
[----:B------:R0:W1:Y:S02]  /*4e60*/  SHFL.DOWN P0, R22, R16, R17, R20 ;  /* 0x0800001110167389 */ /* 0x0000640000000014 */
[----:B01----:R-:W-:Y:S05]  /*4e70*/  ENDCOLLECTIVE ;  /* 0x000000000000791b */ /* 0x003fea0003800000 */
.L_x_374:
[----:B------:R-:W-:Y:S01]  /*4e80*/  HFMA2 R17, -RZ, RZ, 0, 4.76837158203125e-07 ;  /* 0x00000008ff117431 */ /* 0x000fe200000001ff */
[----:B------:R-:W-:-:S13]  /*4e90*/  ISETP.GT.AND P0, PT, R44, R20, PT ;  /* 0x000000142c00720c */ /* 0x000fda0003f04270 */
[----:B------:R-:W-:-:S04]  /*4ea0*/  @!P0 FADD R27, R27, R22 ;  /* 0x000000161b1b8221 */ /* 0x000fc80000000000 */
[----:B------:R-:W-:-:S07]  /*4eb0*/  IMAD.MOV.U32 R16, RZ, RZ, R27 ;  /* 0x000000ffff107224 */ /* 0x000fce00078e001b */
[----:B------:R-:W-:Y:S05]  /*4ec0*/  WARPSYNC.COLLECTIVE R21, `(.L_x_375) ;  /* 0x0000000015087348 */ /* 0x000fea0003c00000 */
[----:B------:R0:W1:Y:S02]  /*4ed0*/  SHFL.DOWN P0, R22, R16, R17, R20 ;  /* 0x0800001110167389 */ /* 0x0000640000000014 */
[----:B01----:R-:W-:Y:S05]  /*4ee0*/  ENDCOLLECTIVE ;  /* 0x000000000000791b */ /* 0x003fea0003800000 */
.L_x_375:
[----:B------:R-:W-:Y:S02]  /*4ef0*/  MOV R17, 0x10 ;  /* 0x0000001000117802 */ /* 0x000fe40000000f00 */
[----:B------:R-:W-:-:S13]  /*4f00*/  ISETP.GT.AND P0, PT, R45, R20, PT ;  /* 0x000000142d00720c */ /* 0x000fda0003f04270 */
[----:B------:R-:W-:-:S04]  /*4f10*/  @!P0 FADD R27, R27, R22 ;  /* 0x000000161b1b8221 */ /* 0x000fc80000000000 */
[----:B------:R-:W-:-:S07]  /*4f20*/  IMAD.MOV.U32 R16, RZ, RZ, R27 ;  /* 0x000000ffff107224 */ /* 0x000fce00078e001b */
[----:B------:R-:W-:Y:S05]  /*4f30*/  WARPSYNC.COLLECTIVE R21, `(.L_x_376) ;  /* 0x0000000015087348 */ /* 0x000fea0003c00000 */
[----:B------:R0:W1:Y:S02]  /*4f40*/  SHFL.DOWN P0, R22, R16, R17, R20 ;  /* 0x0800001110167389 */ /* 0x0000640000000014 */
[----:B01----:R-:W-:Y:S05]  /*4f50*/  ENDCOLLECTIVE ;  /* 0x000000000000791b */ /* 0x003fea0003800000 */
.L_x_376:
[----:B------:R-:W-:-:S13]  /*4f60*/  ISETP.GT.AND P0, PT, R29, R20, PT ;  /* 0x000000141d00720c */ /* 0x000fda0003f04270 */
[----:B------:R-:W-:Y:S01]  /*4f70*/  @!P0 FADD R27, R27, R22 ;  /* 0x000000161b1b8221 */ /* 0x000fe20000000000 */
[----:B------:R-:W-:-:S03]  /*4f80*/  ISETP.NE.AND P0, PT, R26, 0x65, PT ;  /* 0x000000651a00780c */ /* 0x000fc60003f05270 */
[----:B------:R-:W-:-:S10]  /*4f90*/  FADD R46, R27, R46 ;  /* 0x0000002e1b2e7221 */ /* 0x000fd40000000000 */
[----:B------:R-:W-:Y:S05]  /*4fa0*/  WARPSYNC.COLLECTIVE R21, `(.L_x_377) ;  /* 0x0000000015087348 */ /* 0x000fea0003c00000 */
[----:B------:R-:W-:Y:S01]  /*4fb0*/  VOTE.ALL P0, P0 ;  /* 0x0000000000ff7806 */ /* 0x000fe20000000000 */
[----:B------:R-:W-:-:S12]  /*4fc0*/  ENDCOLLECTIVE ;  /* 0x000000000000791b */ /* 0x000fd80003800000 */
.L_x_377:
[----:B------:R-:W-:Y:S05]  /*4fd0*/  BRA `(.L_x_378) ;  /* 0xffffffc800507947 */ /* 0x000fea000383ffff */
.L_x_337:
[----:B------:R-:W-:Y:S01]  /*4fe0*/  BSSY B0, `(.L_x_379) ;  /* 0x0000006000007945 */ /* 0x000fe20003800000 */
[----:B------:R-:W-:Y:S02]  /*4ff0*/  PLOP3.LUT P0, PT, P0, PT, PT, 0x8, 0x80 ;  /* 0x000000000080781c */ /* 0x000fe4000070e170 */
[----:B------:R-:W-:-:S11]  /*5000*/  MOV R21, 0xffffffff ;  /* 0xffffffff00157802 */ /* 0x000fd60000000f00 */
[----:B------:R-:W-:Y:S05]  /*5010*/  WARPSYNC.COLLECTIVE R21, `(.L_x_380) ;  /* 0x0000000015087348 */ /* 0x000fea0003c00000 */
[----:B------:R-:W-:Y:S01]  /*5020*/  VOTE.ANY P0, P0 ;  /* 0x0000000000ff7806 */ /* 0x000fe20000000100 */
[----:B------:R-:W-:-:S12]  /*5030*/  ENDCOLLECTIVE ;  /* 0x000000000000791b */ /* 0x000fd80003800000 */
.L_x_380:
[----:B------:R-:W-:Y:S05]  /*5040*/  BSYNC B0 ;  /* 0x0000000000007941 */ /* 0x000fea0003800000 */
.L_x_379:
[----:B------:R-:W-:Y:S05]  /*5050*/  BRA `(.L_x_381) ;  /* 0xffffffe000d47947 */ /* 0x000fea000383ffff */
.L_x_339:
[----:B------:R-:W-:Y:S01]  /*5060*/  BSSY B0, `(.L_x_382) ;  /* 0x0000006000007945 */ /* 0x000fe20003800000 */
[----:B------:R-:W-:Y:S01]  /*5070*/  PLOP3.LUT P0, PT, P0, PT, PT, 0x8, 0x80 ;  /* 0x000000000080781c */ /* 0x000fe2000070e170 */
[----:B------:R-:W-:-:S12]  /*5080*/  IMAD.MOV.U32 R21, RZ, RZ, -0x1 ;  /* 0xffffffffff157424 */ /* 0x000fd800078e00ff */
[----:B------:R-:W-:Y:S05]  /*5090*/  WARPSYNC.COLLECTIVE R21, `(.L_x_383) ;  /* 0x0000000015087348 */ /* 0x000fea0003c00000 */
[----:B------:R-:W-:Y:S01]  /*50a0*/  VOTE.ANY P0, P0 ;  /* 0x0000000000ff7806 */ /* 0x000fe20000000100 */
[----:B------:R-:W-:-:S12]  /*50b0*/  ENDCOLLECTIVE ;  /* 0x000000000000791b */ /* 0x000fd80003800000 */
.L_x_383:
[----:B------:R-:W-:Y:S05]  /*50c0*/  BSYNC B0 ;  /* 0x0000000000007941 */ /* 0x000fea0003800000 */
.L_x_382:
[----:B------:R-:W-:Y:S05]  /*50d0*/  BRA `(.L_x_384) ;  /* 0xffffffe400287947 */ /* 0x000fea000383ffff */
.L_x_341:
[----:B------:R-:W0:Y:S01]  /*50e0*/  S2R R26, SR_GEMASK ;  /* 0x00000000001a7919 */ /* 0x000e220000003c00 */
[----:B------:R-:W-:Y:S01]  /*50f0*/  BSSY B0, `(.L_x_385) ;  /* 0x0000006000007945 */ /* 0x000fe20003800000 */
[----:B------:R-:W-:Y:S02]  /*5100*/  PLOP3.LUT P0, PT, P0, PT, PT, 0x8, 0x80 ;  /* 0x000000000080781c */ /* 0x000fe4000070e170 */
[----:B------:R-:W-:-:S11]  /*5110*/  MOV R21, 0xffffffff ;  /* 0xffffffff00157802 */ /* 0x000fd60000000f00 */
[----:B0-----:R-:W-:Y:S05]  /*5120*/  WARPSYNC.COLLECTIVE R21, `(.L_x_386) ;  /* 0x0000000015087348 */ /* 0x001fea0003c00000 */
[----:B------:R-:W-:Y:S01]  /*5130*/  VOTE.ANY R21, PT, P0 ;  /* 0x0000000000157806 */ /* 0x000fe200000e0100 */
[----:B0-----:R-:W-:Y:S06]  /*5140*/  ENDCOLLECTIVE ;  /* 0x000000000000791b */ /* 0x001fec0003800000 */
.L_x_386:
[----:B------:R-:W-:Y:S05]  /*5150*/  BSYNC B0 ;  /* 0x0000000000007941 */ /* 0x000fea0003800000 */
.L_x_385:
[----:B------:R-:W-:Y:S01]  /*5160*/  LOP3.LUT R21, R21, 0x80000000, R26, 0xec, !PT ;  /* 0x8000000015157812 */ /* 0x000fe200078eec1a */
[----:B------:R-:W-:Y:S01]  /*5170*/  IMAD.MOV.U32 R17, RZ, RZ, 0x1 ;  /* 0x00000001ff117424 */ /* 0x000fe200078e00ff */
[----:B------:R-:W0:Y:S03]  /*5180*/  LDC.64 R44, c[0x0][0x390] ;  /* 0x0000e400ff2c7b82 */ /* 0x000e260000000a00 */
[----:B------:R-:W-:-:S05]  /*5190*/  VIADD R16, R21, 0xffffffff ;  /* 0xffffffff15107836 */ /* 0x000fca0000000000 */
[----:B------:R-:W-:Y:S02]  /*51a0*/  LOP3.LUT R43, R21, R16, RZ, 0xc, !PT ;  /* 0x00000010152b7212 */ /* 0x000fe400078e0cff */
[----:B------:R-:W-:Y:S02]  /*51b0*/  MOV R16, R19 ;  /* 0x0000001300107202 */ /* 0x000fe40000000f00 */
[----:B------:R1:W2:Y:S01]  /*51c0*/  POPC R20, R43 ;  /* 0x0000002b00147309 */ /* 0x0002a20000000000 */
[----:B------:R-:W-:Y:S01]  /*51d0*/  MOV R21, 0xffffffff ;  /* 0xffffffff00157802 */ /* 0x000fe20000000f00 */
[----:B-1----:R-:W-:-:S07]  /*51e0*/  VIADD R43, R38, 0x2 ;  /* 0x00000002262b7836 */ /* 0x002fce0000000000 */
[----:B0-2---:R-:W-:Y:S05]  /*51f0*/  WARPSYNC.COLLECTIVE R21, `(.L_x_387) ;  /* 0x0000000015087348 */ /* 0x005fea0003c00000 */
[----:B--2---:R1:W2:Y:S02]  /*5200*/  SHFL.DOWN P0, R22, R16, R17, R20 ;  /* 0x0800001110167389 */ /* 0x0042a40000000014 */
[----:B012---:R-:W-:Y:S05]  /*5210*/  ENDCOLLECTIVE ;  /* 0x000000000000791b */ /* 0x007fea0003800000 */
.L_x_387:
[----:B------:R-:W-:Y:S01]  /*5220*/  HFMA2 R17, -RZ, RZ, 0, 1.1920928955078125e-07 ;  /* 0x00000002ff117431 */ /* 0x000fe200000001ff */
[----:B------:R-:W-:-:S13]  /*5230*/  ISETP.GE.AND P0, PT, R38, R20, PT ;  /* 0x000000142600720c */ /* 0x000fda0003f06270 */
[----:B------:R-:W-:-:S04]  /*5240*/  @!P0 FADD R19, R22, R19 ;  /* 0x0000001316138221 */ /* 0x000fc80000000000 */
[----:B------:R-:W-:-:S07]  /*5250*/  IMAD.MOV.U32 R16, RZ, RZ, R19 ;  /* 0x000000ffff107224 */ /* 0x000fce00078e0013 */
[----:B------:R-:W-:Y:S05]  /*5260*/  WARPSYNC.COLLECTIVE R21, `(.L_x_388) ;  /* 0x0000000015087348 */ /* 0x000fea0003c00000 */
[----:B------:R0:W1:Y:S02]  /*5270*/  SHFL.DOWN P0, R22, R16, R17, R20 ;  /* 0x0800001110167389 */ /* 0x0000640000000014 */
[----:B01----:R-:W-:Y:S05]  /*5280*/  ENDCOLLECTIVE ;  /* 0x000000000000791b */ /* 0x003fea0003800000 */
.L_x_388:
[----:B------:R-:W-:Y:S01]  /*5290*/  IMAD.MOV.U32 R17, RZ, RZ, 0x4 ;  /* 0x00000004ff117424 */ /* 0x000fe200078e00ff */
[----:B------:R-:W-:Y:S02]  /*52a0*/  ISETP.GT.AND P0, PT, R43, R20, PT ;  /* 0x000000142b00720c */ /* 0x000fe40003f04270 */
[----:B------:R-:W-:-:S11]  /*52b0*/  IADD3 R43, PT, PT, R38, 0x4, RZ ;  /* 0x00000004262b7810 */ /* 0x000fd60007ffe0ff */
[----:B------:R-:W-:-:S05]  /*52c0*/  @!P0 FADD R19, R19, R22 ;  /* 0x0000001613138221 */ /* 0x000fca0000000000 */
[----:B------:R-:W-:-:S07]  /*52d0*/  MOV R16, R19 ;  /* 0x0000001300107202 */ /* 0x000fce0000000f00 */
[----:B------:R-:W-:Y:S05]  /*52e0*/  WARPSYNC.COLLECTIVE R21, `(.L_x_389) ;  /* 0x0000000015087348 */ /* 0x000fea0003c00000 */
[----:B------:R0:W1:Y:S02]  /*52f0*/  SHFL.DOWN P0, R22, R16, R17, R20 ;  /* 0x0800001110167389 */ /* 0x0000640000000014 */
[----:B01----:R-:W-:Y:S05]  /*5300*/  ENDCOLLECTIVE ;  /* 0x000000000000791b */ /* 0x003fea0003800000 */
.L_x_389:
[----:B------:R-:W-:Y:S01]  /*5310*/  HFMA2 R17, -RZ, RZ, 0, 4.76837158203125e-07 ;  /* 0x00000008ff117431 */ /* 0x000fe200000001ff */
[----:B------:R-:W-:Y:S01]  /*5320*/  ISETP.GT.AND P0, PT, R43, R20, PT ;  /* 0x000000142b00720c */ /* 0x000fe20003f04270 */
[----:B------:R-:W-:-:S12]  /*5330*/  VIADD R43, R38, 0x8 ;  /* 0x00000008262b7836 */ /* 0x000fd80000000000 */
[----:B------:R-:W-:-:S04]  /*5340*/  @!P0 FADD R19, R19, R22 ;  /* 0x0000001613138221 */ /* 0x000fc80000000000 */
[----:B------:R-:W-:-:S07]  /*5350*/  IMAD.MOV.U32 R16, RZ, RZ, R19 ;  /* 0x000000ffff107224 */ /* 0x000fce00078e0013 */
[----:B------:R-:W-:Y:S05]  /*5360*/  WARPSYNC.COLLECTIVE R21, `(.L_x_390) ;  /* 0x0000000015087348 */ /* 0x000fea0003c00000 */
[----:B------:R0:W1:Y:S02]  /*5370*/  SHFL.DOWN P0, R22, R16, R17, R20 ;  /* 0x0800001110167389 */ /* 0x0000640000000014 */
[----:B01----:R-:W-:Y:S05]  /*5380*/  ENDCOLLECTIVE ;  /* 0x000000000000791b */ /* 0x003fea0003800000 */
.L_x_390:
[----:B------:R-:W-:Y:S02]  /*5390*/  MOV R17, 0x10 ;  /* 0x0000001000117802 */ /* 0x000fe40000000f00 */
[----:B------:R-:W-:Y:S02]  /*53a0*/  ISETP.GT.AND P0, PT, R43, R20, PT ;  /* 0x000000142b00720c */ /* 0x000fe40003f04270 */
[----:B------:R-:W-:-:S04]  /*53b0*/  IADD3 R43, PT, PT, R38, 0x10, RZ ;  /* 0x00000010262b7810 */ /* 0x000fc80007ffe0ff */
[----:B------:R-:W-:-:S07]  /*53c0*/  ISETP.GT.AND P2, PT, R43, R20, PT ;  /* 0x000000142b00720c */ /* 0x000fce0003f44270 */
[----:B------:R-:W-:-:S04]  /*53d0*/  @!P0 FADD R19, R19, R22 ;  /* 0x0000001613138221 */ /* 0x000fc80000000000 */
[----:B------:R-:W-:-:S07]  /*53e0*/  IMAD.MOV.U32 R16, RZ, RZ, R19 ;  /* 0x000000ffff107224 */ /* 0x000fce00078e0013 */
[----:B------:R-:W-:Y:S05]  /*53f0*/  WARPSYNC.COLLECTIVE R21, `(.L_x_391) ;  /* 0x0000000015087348 */ /* 0x000fea0003c00000 */
[----:B------:R0:W1:Y:S02]  /*5400*/  SHFL.DOWN P0, R22, R16, R17, R20 ;  /* 0x0800001110167389 */ /* 0x0000640000000014 */
[----:B01----:R-:W-:Y:S05]  /*5410*/  ENDCOLLECTIVE ;  /* 0x000000000000791b */ /* 0x003fea0003800000 */
.L_x_391:
[----:B------:R-:W-:Y:S01]  /*5420*/  ISETP.NE.AND P0, PT, R18, 0x65, PT ;  /* 0x000000651200780c */ /* 0x000fe20003f05270 */
[----:B------:R-:W-:Y:S01]  /*5430*/  @!P2 FADD R19, R19, R22 ;  /* 0x000000161313a221 */ /* 0x000fe20000000000 */
[----:B------:R-:W-:-:S04]  /*5440*/  IADD3 R44, P2, PT, R44, 0x100, RZ ;  /* 0x000001002c2c7810 */ /* 0x000fc80007f5e0ff */
[----:B------:R-:W-:Y:S01]  /*5450*/  MOV R46, R19 ;  /* 0x00000013002e7202 */ /* 0x000fe20000000f00 */
[----:B------:R-:W-:-:S08]  /*5460*/  IMAD.X R45, RZ, RZ, R45, P2 ;  /* 0x000000ffff2d7224 */ /* 0x000fd000010e062d */
[----:B------:R-:W-:Y:S05]  /*5470*/  WARPSYNC.COLLECTIVE R21, `(.L_x_392) ;  /* 0x0000000015087348 */ /* 0x000fea0003c00000 */
[----:B------:R-:W-:Y:S01]  /*5480*/  VOTE.ALL P0, P0 ;  /* 0x0000000000ff7806 */ /* 0x000fe20000000000 */
[----:B------:R-:W-:-:S12]  /*5490*/  ENDCOLLECTIVE ;  /* 0x000000000000791b */ /* 0x000fd80003800000 */
.L_x_392:
[----:B------:R-:W-:Y:S05]  /*54a0*/  BRA `(.L_x_393) ;  /* 0xffffffe000c07947 */ /* 0x000fea000383ffff */
.L_x_343:
[----:B------:R-:W-:Y:S01]  /*54b0*/  BSSY B0, `(.L_x_394) ;  /* 0x0000006000007945 */ /* 0x000fe20003800000 */
[----:B------:R-:W-:Y:S01]  /*54c0*/  PLOP3.LUT P0, PT, P0, PT, PT, 0x8, 0x80 ;  /* 0x000000000080781c */ /* 0x000fe2000070e170 */
[----:B------:R-:W-:-:S12]  /*54d0*/  IMAD.MOV.U32 R21, RZ, RZ, -0x1 ;  /* 0xffffffffff157424 */ /* 0x000fd800078e00ff */
[----:B------:R-:W-:Y:S05]  /*54e0*/  WARPSYNC.COLLECTIVE R21, `(.L_x_395) ;  /* 0x0000000015087348 */ /* 0x000fea0003c00000 */
[----:B------:R-:W-:Y:S01]  /*54f0*/  VOTE.ANY P0, P0 ;  /* 0x0000000000ff7806 */ /* 0x000fe20000000100 */
[----:B------:R-:W-:-:S12]  /*5500*/  ENDCOLLECTIVE ;  /* 0x000000000000791b */ /* 0x000fd80003800000 */
.L_x_395:
[----:B------:R-:W-:Y:S05]  /*5510*/  BSYNC B0 ;  /* 0x0000000000007941 */ /* 0x000fea0003800000 */
.L_x_394:
[----:B------:R-:W-:Y:S05]  /*5520*/  BRA `(.L_x_396) ;  /* 0xffffffe000c87947 */ /* 0x000fea000383ffff */
.L_x_345:
[----:B------:R-:W-:Y:S01]  /*5530*/  BSSY B0, `(.L_x_397) ;  /* 0x0000006000007945 */ /* 0x000fe20003800000 */
[----:B------:R-:W-:Y:S02]  /*5540*/  PLOP3.LUT P0, PT, P0, PT, PT, 0x8, 0x80 ;  /* 0x000000000080781c */ /* 0x000fe4000070e170 */
[----:B------:R-:W-:-:S11]  /*5550*/  MOV R21, 0xffffffff ;  /* 0xffffffff00157802 */ /* 0x000fd60000000f00 */
[----:B------:R-:W-:Y:S05]  /*5560*/  WARPSYNC.COLLECTIVE R21, `(.L_x_398) ;  /* 0x0000000015087348 */ /* 0x000fea0003c00000 */
[----:B------:R-:W-:Y:S01]  /*5570*/  VOTE.ANY P0, P0 ;  /* 0x0000000000ff7806 */ /* 0x000fe20000000100 */
[----:B------:R-:W-:-:S12]  /*5580*/  ENDCOLLECTIVE ;  /* 0x000000000000791b */ /* 0x000fd80003800000 */
.L_x_398:
[----:B------:R-:W-:Y:S05]  /*5590*/  BSYNC B0 ;  /* 0x0000000000007941 */ /* 0x000fea0003800000 */
.L_x_397:
[----:B------:R-:W-:Y:S05]  /*55a0*/  BRA `(.L_x_399) ;  /* 0xffffffe4001c7947 */ /* 0x000fea000383ffff */
.L_x_347:
[----:B------:R-:W-:Y:S01]  /*55b0*/  BSSY B0, `(.L_x_400) ;  /* 0x0000006000007945 */ /* 0x000fe20003800000 */
[----:B------:R-:W-:Y:S01]  /*55c0*/  PLOP3.LUT P0, PT, P0, PT, PT, 0x8, 0x80 ;  /* 0x000000000080781c */ /* 0x000fe2000070e170 */
[----:B------:R-:W-:-:S12]  /*55d0*/  IMAD.MOV.U32 R21, RZ, RZ, -0x1 ;  /* 0xffffffffff157424 */ /* 0x000fd800078e00ff */
[----:B------:R-:W-:Y:S05]  /*55e0*/  WARPSYNC.COLLECTIVE R21, `(.L_x_401) ;  /* 0x0000000015087348 */ /* 0x000fea0003c00000 */
[----:B------:R-:W-:Y:S01]  /*55f0*/  VOTE.ANY R21, PT, P0 ;  /* 0x0000000000157806 */ /* 0x000fe200000e0100 */
[----:B------:R-:W-:Y:S06]  /*5600*/  ENDCOLLECTIVE ;  /* 0x000000000000791b */ /* 0x000fec0003800000 */
.L_x_401:
[----:B------:R-:W-:Y:S05]  /*5610*/  BSYNC B0 ;  /* 0x0000000000007941 */ /* 0x000fea0003800000 */
.L_x_400:
[----:B------:R-:W-:Y:S01]  /*5620*/  LOP3.LUT R21, R21, 0x80000000, R26, 0xec, !PT ;  /* 0x8000000015157812 */ /* 0x000fe200078eec1a */
[----:B------:R-:W-:Y:S01]  /*5630*/  HFMA2 R17, -RZ, RZ, 0, 5.9604644775390625e-08 ;  /* 0x00000001ff117431 */ /* 0x000fe200000001ff */
[C---:B------:R-:W-:Y:S02]  /*5640*/  IADD3 R49, PT, PT, R38.reuse, 0x2, RZ ;  /* 0x0000000226317810 */ /* 0x040fe40007ffe0ff */
[----:B------:R-:W-:Y:S02]  /*5650*/  IADD3 R16, PT, PT, R21, -0x1, RZ ;  /* 0xffffffff15107810 */ /* 0x000fe40007ffe0ff */
[----:B------:R-:W-:Y:S02]  /*5660*/  IADD3 R37, PT, PT, R37, -0x20, RZ ;  /* 0xffffffe025257810 */ /* 0x000fe40007ffe0ff */
[----:B------:R-:W-:Y:S01]  /*5670*/  LOP3.LUT R47, R21, R16, RZ, 0xc, !PT ;  /* 0x00000010152f7212 */ /* 0x000fe200078e0cff */
[----:B------:R-:W-:Y:S02]  /*5680*/  IMAD.MOV.U32 R16, RZ, RZ, R19 ;  /* 0x000000ffff107224 */ /* 0x000fe400078e0013 */
[----:B------:R-:W-:Y:S01]  /*5690*/  IMAD.MOV.U32 R21, RZ, RZ, -0x1 ;  /* 0xffffffffff157424 */ /* 0x000fe200078e00ff */
[----:B------:R0:W1:Y:S02]  /*56a0*/  POPC R20, R47 ;  /* 0x0000002f00147309 */ /* 0x0000640000000000 */
[----:B0-----:R-:W-:-:S07]  /*56b0*/  VIADD R47, R38, 0x4 ;  /* 0x00000004262f7836 */ /* 0x001fce0000000000 */
[----:B-1----:R-:W-:Y:S05]  /*56c0*/  WARPSYNC.COLLECTIVE R21, `(.L_x_402) ;  /* 0x0000000015087348 */ /* 0x002fea0003c00000 */
[----:B-1----:R0:W1:Y:S02]  /*56d0*/  SHFL.DOWN P0, R22, R16, R17, R20 ;  /* 0x0800001110167389 */ /* 0x0020640000000014 */
[----:B01----:R-:W-:Y:S05]  /*56e0*/  ENDCOLLECTIVE ;  /* 0x000000000000791b */ /* 0x003fea0003800000 */
.L_x_402:
[-C--:B------:R-:W-:Y:S02]  /*56f0*/  ISETP.GT.AND P2, PT, R49, R20.reuse, PT ;  /* 0x000000143100720c */ /* 0x080fe40003f44270 */
[----:B------:R-:W-:Y:S02]  /*5700*/  MOV R17, 0x2 ;  /* 0x0000000200117802 */ /* 0x000fe40000000f00 */
[----:B------:R-:W-:-:S13]  /*5710*/  ISETP.GE.AND P0, PT, R38, R20, PT ;  /* 0x000000142600720c */ /* 0x000fda0003f06270 */
[----:B------:R-:W-:-:S04]  /*5720*/  @!P0 FADD R19, R22, R19 ;  /* 0x0000001316138221 */ /* 0x000fc80000000000 */
[----:B------:R-:W-:-:S07]  /*5730*/  IMAD.MOV.U32 R16, RZ, RZ, R19 ;  /* 0x000000ffff107224 */ /* 0x000fce00078e0013 */
[----:B------:R-:W-:Y:S05]  /*5740*/  WARPSYNC.COLLECTIVE R21, `(.L_x_403) ;  /* 0x0000000015087348 */ /* 0x000fea0003c00000 */
[----:B------:R0:W1:Y:S02]  /*5750*/  SHFL.DOWN P0, R22, R16, R17, R20 ;  /* 0x0800001110167389 */ /* 0x0000640000000014 */
[----:B01----:R-:W-:Y:S05]  /*5760*/  ENDCOLLECTIVE ;  /* 0x000000000000791b */ /* 0x003fea0003800000 */
.L_x_403:
[----:B------:R-:W-:Y:S02]  /*5770*/  IMAD.MOV.U32 R17, RZ, RZ, 0x4 ;  /* 0x00000004ff117424 */ /* 0x000fe400078e00ff */
[----:B------:R-:W-:Y:S01]  /*5780*/  @!P2 FADD R19, R19, R22 ;  /* 0x000000161313a221 */ /* 0x000fe20000000000 */
[----:B------:R-:W-:Y:S02]  /*5790*/  ISETP.GT.AND P2, PT, R47, R20, PT ;  /* 0x000000142f00720c */ /* 0x000fe40003f44270 */
[----:B------:R-:W-:Y:S02]  /*57a0*/  IADD3 R47, PT, PT, R38, 0x8, RZ ;  /* 0x00000008262f7810 */ /* 0x000fe40007ffe0ff */
[----:B------:R-:W-:-:S09]  /*57b0*/  MOV R16, R19 ;  /* 0x0000001300107202 */ /* 0x000fd20000000f00 */
[----:B------:R-:W-:Y:S05]  /*57c0*/  WARPSYNC.COLLECTIVE R21, `(.L_x_404) ;  /* 0x0000000015087348 */ /* 0x000fea0003c00000 */
[----:B------:R0:W1:Y:S02]  /*57d0*/  SHFL.DOWN P0, R22, R16, R17, R20 ;  /* 0x0800001110167389 */ /* 0x0000640000000014 */
[----:B01----:R-:W-:Y:S05]  /*57e0*/  ENDCOLLECTIVE ;  /* 0x000000000000791b */ /* 0x003fea0003800000 */
.L_x_404:
        /* <DEDUP_REMOVED lines=8> */
.L_x_405:
[----:B------:R-:W-:Y:S01]  /*5870*/  MOV R17, 0x10 ;  /* 0x0000001000117802 */ /* 0x000fe20000000f00 */
[----:B------:R-:W-:-:S04]  /*5880*/  @!P2 FADD R19, R19, R22 ;  /* 0x000000161313a221 */ /* 0x000fc80000000000 */
[----:B------:R-:W-:-:S07]  /*5890*/  IMAD.MOV.U32 R16, RZ, RZ, R19 ;  /* 0x000000ffff107224 */ /* 0x000fce00078e0013 */
[----:B------:R-:W-:Y:S05]  /*58a0*/  WARPSYNC.COLLECTIVE R21, `(.L_x_406) ;  /* 0x0000000015087348 */ /* 0x000fea0003c00000 */
[----:B------:R0:W1:Y:S02]  /*58b0*/  SHFL.DOWN P0, R22, R16, R17, R20 ;  /* 0x0800001110167389 */ /* 0x0000640000000014 */
[----:B01----:R-:W-:Y:S05]  /*58c0*/  ENDCOLLECTIVE ;  /* 0x000000000000791b */ /* 0x003fea0003800000 */
.L_x_406:
[----:B------:R-:W-:-:S13]  /*58d0*/  ISETP.GT.AND P0, PT, R47, R20, PT ;  /* 0x000000142f00720c */ /* 0x000fda0003f04270 */
[----:B------:R-:W-:Y:S01]  /*58e0*/  @!P0 FADD R19, R19, R22 ;  /* 0x0000001613138221 */ /* 0x000fe20000000000 */
[----:B------:R-:W-:-:S03]  /*58f0*/  ISETP.NE.AND P0, PT, R18, 0x65, PT ;  /* 0x000000651200780c */ /* 0x000fc60003f05270 */
[----:B------:R-:W-:-:S10]  /*5900*/  FADD R46, R19, R46 ;  /* 0x0000002e132e7221 */ /* 0x000fd40000000000 */
[----:B------:R-:W-:Y:S05]  /*5910*/  WARPSYNC.COLLECTIVE R21, `(.L_x_407) ;  /* 0x0000000015087348 */ /* 0x000fea0003c00000 */
[----:B------:R-:W-:Y:S01]  /*5920*/  VOTE.ALL P0, P0 ;  /* 0x0000000000ff7806 */ /* 0x000fe20000000000 */
[----:B------:R-:W-:-:S12]  /*5930*/  ENDCOLLECTIVE ;  /* 0x000000000000791b */ /* 0x000fd80003800000 */
.L_x_407:
[----:B------:R-:W-:Y:S05]  /*5940*/  BRA `(.L_x_408) ;  /* 0xffffffe000b47947 */ /* 0x000fea000383ffff */
.L_x_409:
        /* <DEDUP_REMOVED lines=11> */
.L_x_715:


//--------------------- .text._ZN3cub18CUB_300001_SM_10006detail4scan20DeviceScanInitKernelINS0_13ScanTileStateIfLb1EEEEEvT_i --------------------------
	.section	.text._ZN3cub18CUB_300001_SM_10006detail4scan20DeviceScanInitKernelINS0_13ScanTileStateIfLb1EEEEEvT_i,"ax",@progbits
	.align	128
        .global         _ZN3cub18CUB_300001_SM_10006detail4scan20DeviceScanInitKernelINS0_13ScanTileStateIfLb1EEEEEvT_i
        .type           _ZN3cub18CUB_300001_SM_10006detail4scan20DeviceScanInitKernelINS0_13ScanTileStateIfLb1EEEEEvT_i,@function
        .size           _ZN3cub18CUB_300001_SM_10006detail4scan20DeviceScanInitKernelINS0_13ScanTileStateIfLb1EEEEEvT_i,(.L_x_716 - _ZN3cub18CUB_300001_SM_10006detail4scan20DeviceScanInitKernelINS0_13ScanTileStateIfLb1EEEEEvT_i)
        .other          _ZN3cub18CUB_300001_SM_10006detail4scan20DeviceScanInitKernelINS0_13ScanTileStateIfLb1EEEEEvT_i,@"STO_CUDA_ENTRY STV_DEFAULT"
_ZN3cub18CUB_300001_SM_10006detail4scan20DeviceScanInitKernelINS0_13ScanTileStateIfLb1EEEEEvT_i:
.text._ZN3cub18CUB_300001_SM_10006detail4scan20DeviceScanInitKernelINS0_13ScanTileStateIfLb1EEEEEvT_i:
[----:B------:R-:W-:Y:S01]  /*0000*/  LDC R1, c[0x0][0x37c] ;  /* 0x0000df00ff017b82 */ /* 0x000fe20000000800 */
[----:B------:R-:W0:Y:S07]  /*0010*/  S2R R0, SR_TID.X ;  /* 0x0000000000007919 */ /* 0x000e2e0000002100 */
[----:B------:R-:W1:Y:S01]  /*0020*/  S2UR UR6, SR_CTAID.X ;  /* 0x00000000000679c3 */ /* 0x000e620000002500 */
[----:B------:R-:W2:Y:S07]  /*0030*/  LDCU UR4, c[0x0][0x388] ;  /* 0x00007100ff0477ac */ /* 0x000eae0008000800 */
[----:B------:R-:W1:Y:S01]  /*0040*/  LDC R5, c[0x0][0x360] ;  /* 0x0000d800ff057b82 */ /* 0x000e620000000800 */
[----:B0-----:R-:W-:Y:S01]  /*0050*/  ISETP.GT.U32.AND P0, PT, R0, 0x1f, PT ;  /* 0x0000001f0000780c */ /* 0x001fe20003f04070 */
[----:B-1----:R-:W-:-:S03]  /*0060*/  IMAD R5, R5, UR6, R0 ;  /* 0x0000000605057c24 */ /* 0x002fc6000f8e0200 */
[----:B------:R-:W-:Y:S02]  /*0070*/  ISETP.NE.OR P0, PT, RZ, UR6, P0 ;  /* 0x00000006ff007c0c */ /* 0x000fe40008705670 */
[----:B--2---:R-:W-:Y:S01]  /*0080*/  ISETP.GE.AND P1, PT, R5, UR4, PT ;  /* 0x0000000405007c0c */ /* 0x004fe2000bf26270 */
[----:B------:R-:W0:-:S12]  /*0090*/  LDCU.64 UR4, c[0x0][0x358] ;  /* 0x00006b00ff0477ac */ /* 0x000e180008000a00 */
[----:B------:R-:W1:Y:S01]  /*00a0*/  @!P1 LDC.64 R2, c[0x0][0x380] ;  /* 0x0000e000ff029b82 */ /* 0x000e620000000a00 */
[----:B------:R-:W-:Y:S01]  /*00b0*/  @!P1 MOV R4, 0x63 ;  /* 0x0000006300049802 */ /* 0x000fe20000000f00 */
[----:B-1----:R-:W-:-:S04]  /*00c0*/  @!P1 IMAD.WIDE R2, R5, 0x8, R2 ;  /* 0x0000000805029825 */ /* 0x002fc800078e0202 */
[----:B------:R-:W-:-:S05]  /*00d0*/  HFMA2 R5, -RZ, RZ, 0, 0 ;  /* 0x00000000ff057431 */ /* 0x000fca00000001ff */
[----:B0-----:R0:W-:Y:S01]  /*00e0*/  @!P1 STG.E.64 desc[UR4][R2.64+0x100], R4 ;  /* 0x0001000402009986 */ /* 0x0011e2000c101b04 */
[----:B------:R-:W-:Y:S05]  /*00f0*/  @P0 EXIT ;  /* 0x000000000000094d */ /* 0x000fea0003800000 */
[----:B0-----:R-:W0:Y:S02]  /*0100*/  LDC.64 R2, c[0x0][0x380] ;  /* 0x0000e000ff027b82 */ /* 0x001e240000000a00 */
[----:B0-----:R-:W-:-:S05]  /*0110*/  IMAD.WIDE.U32 R2, R0, 0x8, R2 ;  /* 0x0000000800027825 */ /* 0x001fca00078e0002 */
[----:B------:R-:W-:Y:S01]  /*0120*/  STG.E.64 desc[UR4][R2.64], RZ ;  /* 0x000000ff02007986 */ /* 0x000fe2000c101b04 */
[----:B------:R-:W-:Y:S05]  /*0130*/  EXIT ;  /* 0x000000000000794d */ /* 0x000fea0003800000 */
.L_x_410:
        /* <DEDUP_REMOVED lines=12> */
.L_x_716:


//--------------------- .text._ZN3cub18CUB_300001_SM_10006detail6reduce28DeviceReduceSingleTileKernelINS2_10policy_hubIfyN4cuda3std3__44plusIfEEE10Policy1000EPfSC_iS9_ffNS7_10__identityEEEvT0_T1_T2_T3_T4_T6_ --------------------------
	.section	.text._ZN3cub18CUB_300001_SM_10006detail6reduce28DeviceReduceSingleTileKernelINS2_10policy_hubIfyN4cuda3std3__44plusIfEEE10Policy1000EPfSC_iS9_ffNS7_10__identityEEEvT0_T1_T2_T3_T4_T6_,"ax",@progbits
	.align	128
        .global         _ZN3cub18CUB_300001_SM_10006detail6reduce28DeviceReduceSingleTileKernelINS2_10policy_hubIfyN4cuda3std3__44plusIfEEE10Policy1000EPfSC_iS9_ffNS7_10__identityEEEvT0_T1_T2_T3_T4_T6_
        .type           _ZN3cub18CUB_300001_SM_10006detail6reduce28DeviceReduceSingleTileKernelINS2_10policy_hubIfyN4cuda3std3__44plusIfEEE10Policy1000EPfSC_iS9_ffNS7_10__identityEEEvT0_T1_T2_T3_T4_T6_,@function
        .size           _ZN3cub18CUB_300001_SM_10006detail6reduce28DeviceReduceSingleTileKernelINS2_10policy_hubIfyN4cuda3std3__44plusIfEEE10Policy1000EPfSC_iS9_ffNS7_10__identityEEEvT0_T1_T2_T3_T4_T6_,(.L_x_717 - _ZN3cub18CUB_300001_SM_10006detail6reduce28DeviceReduceSingleTileKernelINS2_10policy_hubIfyN4cuda3std3__44plusIfEEE10Policy1000EPfSC_iS9_ffNS7_10__identityEEEvT0_T1_T2_T3_T4_T6_)
        .other          _ZN3cub18CUB_300001_SM_10006detail6reduce28DeviceReduceSingleTileKernelINS2_10policy_hubIfyN4cuda3std3__44plusIfEEE10Policy1000EPfSC_iS9_ffNS7_10__identityEEEvT0_T1_T2_T3_T4_T6_,@"STO_CUDA_ENTRY STV_DEFAULT"
_ZN3cub18CUB_300001_SM_10006detail6reduce28DeviceReduceSingleTileKernelINS2_10policy_hubIfyN4cuda3std3__44plusIfEEE10Policy1000EPfSC_iS9_ffNS7_10__identityEEEvT0_T1_T2_T3_T4_T6_:
.text._ZN3cub18CUB_300001_SM_10006detail6reduce28DeviceReduceSingleTileKernelINS2_10policy_hubIfyN4cuda3std3__44plusIfEEE10Policy1000EPfSC_iS9_ffNS7_10__identityEEEvT0_T1_T2_T3_T4_T6_:
[----:B------:R-:W-:Y:S01]  /*0000*/  LDC R1, c[0x0][0x37c] ;  /* 0x0000df00ff017b82 */ /* 0x000fe20000000800 */
[----:B------:R-:W0:Y:S01]  /*0010*/  LDCU UR4, c[0x0][0x390] ;  /* 0x00007200ff0477ac */ /* 0x000e220008000800 */
[----:B------:R-:W1:Y:S01]  /*0020*/  LDCU.64 UR6, c[0x0][0x358] ;  /* 0x00006b00ff0677ac */ /* 0x000e620008000a00 */
[----:B0-----:R-:W-:-:S04]  /*0030*/  MOV R20, UR4 ;  /* 0x0000000400147c02 */ /* 0x001fc80008000f00 */
[----:B------:R-:W-:-:S13]  /*0040*/  ISETP.NE.AND P0, PT, R20, RZ, PT ;  /* 0x000000ff1400720c */ /* 0x000fda0003f05270 */
[----:B-1----:R-:W-:Y:S05]  /*0050*/  @P0 BRA `(.L_x_411) ;  /* 0x00000000001c0947 */ /* 0x002fea0003800000 */
[----:B------:R-:W0:Y:S02]  /*0060*/  S2R R0, SR_TID.X ;  /* 0x0000000000007919 */ /* 0x000e240000002100 */
[----:B0-----:R-:W-:-:S13]  /*0070*/  ISETP.NE.AND P0, PT, R0, RZ, PT ;  /* 0x000000ff0000720c */ /* 0x001fda0003f05270 */
[----:B------:R-:W-:Y:S05]  /*0080*/  @P0 EXIT ;  /* 0x000000000000094d */ /* 0x000fea0003800000 */
[----:B------:R-:W0:Y:S08]  /*0090*/  LDC R5, c[0x0][0x398] ;  /* 0x0000e600ff057b82 */ /* 0x000e300000000800 */
[----:B------:R-:W0:Y:S02]  /*00a0*/  LDC.64 R2, c[0x0][0x388] ;  /* 0x0000e200ff027b82 */ /* 0x000e240000000a00 */
[----:B0-----:R-:W-:Y:S01]  /*00b0*/  STG.E desc[UR6][R2.64], R5 ;  /* 0x0000000502007986 */ /* 0x001fe2000c101906 */
[----:B------:R-:W-:Y:S05]  /*00c0*/  EXIT ;  /* 0x000000000000794d */ /* 0x000fea0003800000 */
.L_x_411:
[----:B------:R-:W0:Y:S01]  /*00d0*/  LDCU UR4, c[0x0][0x380] ;  /* 0x00007000ff0477ac */ /* 0x000e220008000800 */
[----:B------:R-:W-:Y:S01]  /*00e0*/  BSSY.RECONVERGENT B0, `(.L_x_412) ;  /* 0x00003ca000007945 */ /* 0x000fe20003800200 */
[----:B0-----:R-:W-:-:S09]  /*00f0*/  ULOP3.LUT UP0, URZ, UR4, 0xf, URZ, 0xc0, !UPT ;  /* 0x0000000f04ff7892 */ /* 0x001fd2000f80c0ff */
[----:B------:R-:W-:Y:S05]  /*0100*/  BRA.U UP0, `(.L_x_413) ;  /* 0x0000001d00607547 */ /* 0x000fea000b800000 */
[----:B------:R-:W-:-:S13]  /*0110*/  ISETP.GT.AND P0, PT, R20, 0xfff, PT ;  /* 0x00000fff1400780c */ /* 0x000fda0003f04270 */
[----:B------:R-:W-:Y:S05]  /*0120*/  @P0 BRA `(.L_x_414) ;  /* 0x0000000c00a80947 */ /* 0x000fea0003800000 */
[----:B------:R-:W0:Y:S01]  /*0130*/  S2R R9, SR_TID.X ;  /* 0x0000000000097919 */ /* 0x000e220000002100 */
[----:B------:R-:W-:Y:S01]  /*0140*/  BSSY.RECONVERGENT B1, `(.L_x_415) ;  /* 0x0000009000017945 */ /* 0x000fe20003800200 */
[----:B------:R-:W-:Y:S01]  /*0150*/  HFMA2 R0, -RZ, RZ, 0, 0 ;  /* 0x00000000ff007431 */ /* 0x000fe200000001ff */
[----:B0-----:R-:W-:Y:S02]  /*0160*/  ISETP.GE.AND P0, PT, R9, R20, PT ;  /* 0x000000140900720c */ /* 0x001fe40003f06270 */
[----:B------:R-:W-:-:S11]  /*0170*/  MOV R11, R9 ;  /* 0x00000009000b7202 */ /* 0x000fd60000000f00 */
[----:B------:R-:W-:Y:S05]  /*0180*/  @P0 BRA `(.L_x_416) ;  /* 0x0000000000100947 */ /* 0x000fea0003800000 */
[----:B------:R-:W0:Y:S02]  /*0190*/  LDC.64 R2, c[0x0][0x380] ;  /* 0x0000e000ff027b82 */ /* 0x000e240000000a00 */
[----:B0-----:R-:W-:-:S05]  /*01a0*/  IMAD.WIDE.U32 R2, R9, 0x4, R2 ;  /* 0x0000000409027825 */ /* 0x001fca00078e0002 */
[----:B------:R0:W5:Y:S01]  /*01b0*/  LDG.E.CONSTANT R0, desc[UR6][R2.64] ;  /* 0x0000000602007981 */ /* 0x000162000c1e9900 */
[----:B------:R-:W-:-:S07]  /*01c0*/  IADD3 R11, PT, PT, R9, 0x100, RZ ;  /* 0x00000100090b7810 */ /* 0x000fce0007ffe0ff */
.L_x_416:
[----:B------:R-:W-:Y:S05]  /*01d0*/  BSYNC.RECONVERGENT B1 ;  /* 0x0000000000017941 */ /* 0x000fea0003800200 */
.L_x_415:
[----:B------:R-:W-:Y:S01]  /*01e0*/  ISETP.GE.AND P0, PT, R11, R20, PT ;  /* 0x000000140b00720c */ /* 0x000fe20003f06270 */
[----:B------:R-:W-:-:S12]  /*01f0*/  BSSY.RECONVERGENT B1, `(.L_x_417) ;  /* 0x0000074000017945 */ /* 0x000fd80003800200 */
[----:B------:R-:W-:Y:S05]  /*0200*/  @P0 BRA `(.L_x_418) ;  /* 0x0000000400c80947 */ /* 0x000fea0003800000 */
[----:B0-----:R-:W-:Y:S01]  /*0210*/  LOP3.LUT R3, RZ, R11, RZ, 0x33, !PT ;  /* 0x0000000bff037212 */ /* 0x001fe200078e33ff */
[----:B------:R-:W-:Y:S03]  /*0220*/  BSSY.RECONVERGENT B2, `(.L_x_419) ;  /* 0x0000015000027945 */ /* 0x000fe60003800200 */
[----:B------:R-:W-:-:S04]  /*0230*/  IADD3 R4, PT, PT, R3, R20, RZ ;  /* 0x0000001403047210 */ /* 0x000fc80007ffe0ff */
[C---:B------:R-:W-:Y:S02]  /*0240*/  LOP3.LUT R2, R4.reuse, 0x300, RZ, 0xc0, !PT ;  /* 0x0000030004027812 */ /* 0x040fe400078ec0ff */
[----:B------:R-:W-:Y:S02]  /*0250*/  ISETP.GE.U32.AND P1, PT, R4, 0x300, PT ;  /* 0x000003000400780c */ /* 0x000fe40003f26070 */
[----:B------:R-:W-:-:S13]  /*0260*/  ISETP.NE.AND P0, PT, R2, 0x300, PT ;  /* 0x000003000200780c */ /* 0x000fda0003f05270 */
[----:B------:R-:W-:Y:S05]  /*0270*/  @!P0 BRA `(.L_x_420) ;  /* 0x00000000003c8947 */ /* 0x000fea0003800000 */
[----:B------:R-:W0:Y:S01]  /*0280*/  LDC.64 R2, c[0x0][0x380] ;  /* 0x0000e000ff027b82 */ /* 0x000e220000000a00 */
[----:B------:R-:W-:-:S04]  /*0290*/  LEA.HI R4, R4, 0x1, RZ, 0x18 ;  /* 0x0000000104047811 */ /* 0x000fc800078fc0ff */
[----:B------:R-:W-:-:S04]  /*02a0*/  LOP3.LUT R4, R4, 0x3, RZ, 0xc0, !PT ;  /* 0x0000000304047812 */ /* 0x000fc800078ec0ff */
[----:B------:R-:W-:Y:S01]  /*02b0*/  IADD3 R4, PT, PT, -R4, RZ, RZ ;  /* 0x000000ff04047210 */ /* 0x000fe20007ffe1ff */
[----:B0-----:R-:W-:-:S05]  /*02c0*/  IMAD.WIDE.U32 R2, R11, 0x4, R2 ;  /* 0x000000040b027825 */ /* 0x001fca00078e0002 */
[----:B------:R-:W-:-:S07]  /*02d0*/  MOV R5, R3 ;  /* 0x0000000300057202 */ /* 0x000fce0000000f00 */
.L_x_421:
[----:B------:R-:W-:-:S06]  /*02e0*/  MOV R3, R5 ;  /* 0x0000000500037202 */ /* 0x000fcc0000000f00 */
[----:B------:R0:W2:Y:S01]  /*02f0*/  LDG.E.CONSTANT R3, desc[UR6][R2.64] ;  /* 0x0000000602037981 */ /* 0x0000a2000c1e9900 */
[----:B------:R-:W-:Y:S01]  /*0300*/  IADD3 R4, PT, PT, R4, 0x1, RZ ;  /* 0x0000000104047810 */ /* 0x000fe20007ffe0ff */
[----:B------:R-:W-:-:S03]  /*0310*/  VIADD R11, R11, 0x100 ;  /* 0x000001000b0b7836 */ /* 0x000fc60000000000 */
[----:B------:R-:W-:Y:S02]  /*0320*/  ISETP.NE.AND P0, PT, R4, RZ, PT ;  /* 0x000000ff0400720c */ /* 0x000fe40003f05270 */
[----:B0-----:R-:W-:-:S04]  /*0330*/  IADD3 R2, P2, PT, R2, 0x400, RZ ;  /* 0x0000040002027810 */ /* 0x001fc80007f5e0ff */
[----:B------:R-:W-:Y:S01]  /*0340*/  IADD3.X R5, PT, PT, RZ, R5, RZ, P2, !PT ;  /* 0x00000005ff057210 */ /* 0x000fe200017fe4ff */
[----:B--2--5:R-:W-:-:S06]  /*0350*/  FADD R0, R3, R0 ;  /* 0x0000000003007221 */ /* 0x024fcc0000000000 */
[----:B------:R-:W-:Y:S05]  /*0360*/  @P0 BRA `(.L_x_421) ;  /* 0xfffffffc00dc0947 */ /* 0x000fea000383ffff */
.L_x_420:
[----:B------:R-:W-:Y:S05]  /*0370*/  BSYNC.RECONVERGENT B2 ;  /* 0x0000000000027941 */ /* 0x000fea0003800200 */
.L_x_419:
[----:B------:R-:W-:Y:S05]  /*0380*/  @!P1 BRA `(.L_x_418) ;  /* 0x0000000400689947 */ /* 0x000fea0003800000 */
[----:B------:R-:W-:Y:S01]  /*0390*/  IADD3 R2, PT, PT, -R11, R20, RZ ;  /* 0x000000140b027210 */ /* 0x000fe20007ffe1ff */
[----:B------:R-:W-:Y:S01]  /*03a0*/  BSSY.RECONVERGENT B2, `(.L_x_422) ;  /* 0x0000031000027945 */ /* 0x000fe20003800200 */
[----:B------:R-:W-:Y:S02]  /*03b0*/  PLOP3.LUT P0, PT, PT, PT, PT, 0x80, 0x8 ;  /* 0x000000000008781c */ /* 0x000fe40003f0f070 */
[----:B------:R-:W-:-:S13]  /*03c0*/  ISETP.GT.AND P1, PT, R2, 0xc00, PT ;  /* 0x00000c000200780c */ /* 0x000fda0003f24270 */
[----:B------:R-:W-:Y:S05]  /*03d0*/  @!P1 BRA `(.L_x_423) ;  /* 0x0000000000b49947 */ /* 0x000fea0003800000 */
[----:B------:R-:W-:Y:S02]  /*03e0*/  PLOP3.LUT P0, PT, PT, PT, PT, 0x8, 0x80 ;  /* 0x000000000080781c */ /* 0x000fe40003f0e170 */
[----:B------:R-:W-:-:S11]  /*03f0*/  IADD3 R8, PT, PT, R20, -0xc00, RZ ;  /* 0xfffff40014087810 */ /* 0x000fd60007ffe0ff */
.L_x_424:
[----:B------:R-:W0:Y:S01]  /*0400*/  LDC.64 R6, c[0x0][0x380] ;  /* 0x0000e000ff067b82 */ /* 0x000e220000000a00 */
[C---:B------:R-:W-:Y:S01]  /*0410*/  IADD3 R5, PT, PT, R11.reuse, 0x400, RZ ;  /* 0x000004000b057810 */ /* 0x040fe20007ffe0ff */
[----:B0-----:R-:W-:-:S05]  /*0420*/  IMAD.WIDE R24, R11, 0x4, R6 ;  /* 0x000000040b187825 */ /* 0x001fca00078e0206 */
[----:B------:R-:W2:Y:S04]  /*0430*/  LDG.E.CONSTANT R13, desc[UR6][R24.64] ;  /* 0x00000006180d7981 */ /* 0x000ea8000c1e9900 */
[----:B------:R-:W3:Y:S01]  /*0440*/  LDG.E.CONSTANT R10, desc[UR6][R24.64+0x400] ;  /* 0x00040006180a7981 */ /* 0x000ee2000c1e9900 */
[----:B------:R-:W-:-:S03]  /*0450*/  IMAD.WIDE R4, R5, 0x4, R6 ;  /* 0x0000000405047825 */ /* 0x000fc600078e0206 */
[----:B------:R-:W4:Y:S04]  /*0460*/  LDG.E.CONSTANT R12, desc[UR6][R24.64+0x800] ;  /* 0x00080006180c7981 */ /* 0x000f28000c1e9900 */
[----:B------:R-:W4:Y:S04]  /*0470*/  LDG.E.CONSTANT R17, desc[UR6][R24.64+0xc00] ;  /* 0x000c000618117981 */ /* 0x000f28000c1e9900 */
[----:B------:R-:W4:Y:S01]  /*0480*/  LDG.E.CONSTANT R16, desc[UR6][R4.64] ;  /* 0x0000000604107981 */ /* 0x000f22000c1e9900 */
[----:B------:R-:W-:-:S03]  /*0490*/  IADD3 R3, PT, PT, R11, 0x800, RZ ;  /* 0x000008000b037810 */ /* 0x000fc60007ffe0ff */
[----:B------:R-:W4:Y:S04]  /*04a0*/  LDG.E.CONSTANT R15, desc[UR6][R4.64+0x400] ;  /* 0x00040006040f7981 */ /* 0x000f28000c1e9900 */
[----:B------:R-:W4:Y:S01]  /*04b0*/  LDG.E.CONSTANT R14, desc[UR6][R4.64+0x800] ;  /* 0x00080006040e7981 */ /* 0x000f22000c1e9900 */
[----:B------:R-:W-:-:S03]  /*04c0*/  IMAD.WIDE R2, R3, 0x4, R6 ;  /* 0x0000000403027825 */ /* 0x000fc600078e0206 */
[----:B------:R-:W4:Y:S04]  /*04d0*/  LDG.E.CONSTANT R22, desc[UR6][R4.64+0xc00] ;  /* 0x000c000604167981 */ /* 0x000f28000c1e9900 */
[----:B------:R-:W4:Y:S01]  /*04e0*/  LDG.E.CONSTANT R21, desc[UR6][R2.64] ;  /* 0x0000000602157981 */ /* 0x000f22000c1e9900 */
[----:B------:R-:W-:-:S03]  /*04f0*/  IADD3 R23, PT, PT, R11, 0xc00, RZ ;  /* 0x00000c000b177810 */ /* 0x000fc60007ffe0ff */
[----:B------:R-:W4:Y:S04]  /*0500*/  LDG.E.CONSTANT R19, desc[UR6][R2.64+0x400] ;  /* 0x0004000602137981 */ /* 0x000f28000c1e9900 */
[----:B------:R-:W4:Y:S01]  /*0510*/  LDG.E.CONSTANT R18, desc[UR6][R2.64+0x800] ;  /* 0x0008000602127981 */ /* 0x000f22000c1e9900 */
[----:B------:R-:W-:-:S03]  /*0520*/  IMAD.WIDE R6, R23, 0x4, R6 ;  /* 0x0000000417067825 */ /* 0x000fc600078e0206 */
[----:B------:R-:W4:Y:S04]  /*0530*/  LDG.E.CONSTANT R26, desc[UR6][R2.64+0xc00] ;  /* 0x000c0006021a7981 */ /* 0x000f28000c1e9900 */
[----:B------:R-:W4:Y:S04]  /*0540*/  LDG.E.CONSTANT R25, desc[UR6][R6.64] ;  /* 0x0000000606197981 */ /* 0x000f28000c1e9900 */
[----:B------:R-:W4:Y:S04]  /*0550*/  LDG.E.CONSTANT R23, desc[UR6][R6.64+0x400] ;  /* 0x0004000606177981 */ /* 0x000f28000c1e9900 */
[----:B------:R-:W4:Y:S04]  /*0560*/  LDG.E.CONSTANT R24, desc[UR6][R6.64+0x800] ;  /* 0x0008000606187981 */ /* 0x000f28000c1e9900 */
[----:B------:R-:W4:Y:S01]  /*0570*/  LDG.E.CONSTANT R27, desc[UR6][R6.64+0xc00] ;  /* 0x000c0006061b7981 */ /* 0x000f22000c1e9900 */
[----:B------:R-:W-:-:S04]  /*0580*/  IADD3 R11, PT, PT, R11, 0x1000, RZ ;  /* 0x000010000b0b7810 */ /* 0x000fc80007ffe0ff */
[----:B------:R-:W-:Y:S01]  /*0590*/  ISETP.GE.AND P1, PT, R11, R8, PT ;  /* 0x000000080b00720c */ /* 0x000fe20003f26270 */
[----:B--2--5:R-:W-:-:S04]  /*05a0*/  FADD R13, R13, R0 ;  /* 0x000000000d0d7221 */ /* 0x024fc80000000000 */
[----:B---3--:R-:W-:-:S04]  /*05b0*/  FADD R13, R13, R10 ;  /* 0x0000000a0d0d7221 */ /* 0x008fc80000000000 */
[----:B----4-:R-:W-:-:S04]  /*05c0*/  FADD R12, R13, R12 ;  /* 0x0000000c0d0c7221 */ /* 0x010fc80000000000 */
[----:B------:R-:W-:-:S04]  /*05d0*/  FADD R17, R12, R17 ;  /* 0x000000110c117221 */ /* 0x000fc80000000000 */
        /* <DEDUP_REMOVED lines=11> */
[----:B------:R-:W-:Y:S01]  /*0690*/  FADD R0, R24, R27 ;  /* 0x0000001b18007221 */ /* 0x000fe20000000000 */
[----:B------:R-:W-:Y:S06]  /*06a0*/  @!P1 BRA `(.L_x_424) ;  /* 0xfffffffc00549947 */ /* 0x000fec000383ffff */
.L_x_423:
[----:B------:R-:W-:Y:S05]  /*06b0*/  BSYNC.RECONVERGENT B2 ;  /* 0x0000000000027941 */ /* 0x000fea0003800200 */
.L_x_422:
[----:B------:R-:W-:Y:S01]  /*06c0*/  IADD3 R2, PT, PT, -R11, R20, RZ ;  /* 0x000000140b027210 */ /* 0x000fe20007ffe1ff */
[----:B------:R-:W-:Y:S03]  /*06d0*/  BSSY.RECONVERGENT B2, `(.L_x_425) ;  /* 0x0000019000027945 */ /* 0x000fe60003800200 */
[----:B------:R-:W-:-:S13]  /*06e0*/  ISETP.GT.AND P1, PT, R2, 0x400, PT ;  /* 0x000004000200780c */ /* 0x000fda0003f24270 */
[----:B------:R-:W-:Y:S05]  /*06f0*/  @!P1 BRA `(.L_x_426) ;  /* 0x0000000000589947 */ /* 0x000fea0003800000 */
[----:B------:R-:W0:Y:S01]  /*0700*/  LDC.64 R4, c[0x0][0x380] ;  /* 0x0000e000ff047b82 */ /* 0x000e220000000a00 */
[C---:B------:R-:W-:Y:S02]  /*0710*/  VIADD R15, R11.reuse, 0x400 ;  /* 0x000004000b0f7836 */ /* 0x040fe40000000000 */
[----:B0-----:R-:W-:-:S05]  /*0720*/  IMAD.WIDE R2, R11, 0x4, R4 ;  /* 0x000000040b027825 */ /* 0x001fca00078e0204 */
[----:B------:R-:W2:Y:S04]  /*0730*/  LDG.E.CONSTANT R7, desc[UR6][R2.64] ;  /* 0x0000000602077981 */ /* 0x000ea8000c1e9900 */
[----:B------:R-:W3:Y:S01]  /*0740*/  LDG.E.CONSTANT R6, desc[UR6][R2.64+0x400] ;  /* 0x0004000602067981 */ /* 0x000ee2000c1e9900 */
[----:B------:R-:W-:-:S03]  /*0750*/  IMAD.WIDE R4, R15, 0x4, R4 ;  /* 0x000000040f047825 */ /* 0x000fc600078e0204 */
[----:B------:R-:W4:Y:S04]  /*0760*/  LDG.E.CONSTANT R13, desc[UR6][R2.64+0x800] ;  /* 0x00080006020d7981 */ /* 0x000f28000c1e9900 */
[----:B------:R-:W4:Y:S04]  /*0770*/  LDG.E.CONSTANT R15, desc[UR6][R2.64+0xc00] ;  /* 0x000c0006020f7981 */ /* 0x000f28000c1e9900 */
[----:B------:R-:W4:Y:S04]  /*0780*/  LDG.E.CONSTANT R17, desc[UR6][R4.64] ;  /* 0x0000000604117981 */ /* 0x000f28000c1e9900 */
[----:B------:R-:W4:Y:S04]  /*0790*/  LDG.E.CONSTANT R19, desc[UR6][R4.64+0x400] ;  /* 0x0004000604137981 */ /* 0x000f28000c1e9900 */
[----:B------:R-:W4:Y:S04]  /*07a0*/  LDG.E.CONSTANT R21, desc[UR6][R4.64+0x800] ;  /* 0x0008000604157981 */ /* 0x000f28000c1e9900 */
[----:B------:R-:W4:Y:S01]  /*07b0*/  LDG.E.CONSTANT R23, desc[UR6][R4.64+0xc00] ;  /* 0x000c000604177981 */ /* 0x000f22000c1e9900 */
[----:B------:R-:W-:-:S02]  /*07c0*/  PLOP3.LUT P0, PT, PT, PT, PT, 0x8, 0x80 ;  /* 0x000000000080781c */ /* 0x000fc40003f0e170 */
[----:B------:R-:W-:Y:S01]  /*07d0*/  IADD3 R11, PT, PT, R11, 0x800, RZ ;  /* 0x000008000b0b7810 */ /* 0x000fe20007ffe0ff */
[----:B--2--5:R-:W-:-:S04]  /*07e0*/  FADD R7, R0, R7 ;  /* 0x0000000700077221 */ /* 0x024fc80000000000 */
[----:B---3--:R-:W-:-:S04]  /*07f0*/  FADD R6, R7, R6 ;  /* 0x0000000607067221 */ /* 0x008fc80000000000 */
[----:B----4-:R-:W-:-:S04]  /*0800*/  FADD R6, R6, R13 ;  /* 0x0000000d06067221 */ /* 0x010fc80000000000 */
[----:B------:R-:W-:-:S04]  /*0810*/  FADD R6, R6, R15 ;  /* 0x0000000f06067221 */ /* 0x000fc80000000000 */
[----:B------:R-:W-:-:S04]  /*0820*/  FADD R6, R6, R17 ;  /* 0x0000001106067221 */ /* 0x000fc80000000000 */
[----:B------:R-:W-:-:S04]  /*0830*/  FADD R6, R6, R19 ;  /* 0x0000001306067221 */ /* 0x000fc80000000000 */
[----:B------:R-:W-:-:S04]  /*0840*/  FADD R6, R6, R21 ;  /* 0x0000001506067221 */ /* 0x000fc80000000000 */
[----:B------:R-:W-:-:S07]  /*0850*/  FADD R0, R6, R23 ;  /* 0x0000001706007221 */ /* 0x000fce0000000000 */
.L_x_426:
[----:B------:R-:W-:Y:S05]  /*0860*/  BSYNC.RECONVERGENT B2 ;  /* 0x0000000000027941 */ /* 0x000fea0003800200 */
.L_x_425:
[----:B------:R-:W-:-:S13]  /*0870*/  ISETP.LT.OR P0, PT, R11, R20, P0 ;  /* 0x000000140b00720c */ /* 0x000fda0000701670 */
[----:B------:R-:W-:Y:S05]  /*0880*/  @!P0 BRA `(.L_x_418) ;  /* 0x0000000000288947 */ /* 0x000fea0003800000 */
[----:B------:R-:W0:Y:S02]  /*0890*/  LDC.64 R2, c[0x0][0x380] ;  /* 0x0000e000ff027b82 */ /* 0x000e240000000a00 */
[----:B0-----:R-:W-:-:S05]  /*08a0*/  IMAD.WIDE R2, R11, 0x4, R2 ;  /* 0x000000040b027825 */ /* 0x001fca00078e0202 */
[----:B------:R-:W2:Y:S04]  /*08b0*/  LDG.E.CONSTANT R5, desc[UR6][R2.64] ;  /* 0x0000000602057981 */ /* 0x000ea8000c1e9900 */
[----:B------:R-:W3:Y:S04]  /*08c0*/  LDG.E.CONSTANT R4, desc[UR6][R2.64+0x400] ;  /* 0x0004000602047981 */ /* 0x000ee8000c1e9900 */
[----:B------:R-:W4:Y:S04]  /*08d0*/  LDG.E.CONSTANT R7, desc[UR6][R2.64+0x800] ;  /* 0x0008000602077981 */ /* 0x000f28000c1e9900 */
[----:B------:R-:W4:Y:S01]  /*08e0*/  LDG.E.CONSTANT R11, desc[UR6][R2.64+0xc00] ;  /* 0x000c0006020b7981 */ /* 0x000f22000c1e9900 */
[----:B--2--5:R-:W-:-:S04]  /*08f0*/  FADD R5, R0, R5 ;  /* 0x0000000500057221 */ /* 0x024fc80000000000 */
[----:B---3--:R-:W-:-:S04]  /*0900*/  FADD R4, R5, R4 ;  /* 0x0000000405047221 */ /* 0x008fc80000000000 */
[----:B----4-:R-:W-:-:S04]  /*0910*/  FADD R4, R4, R7 ;  /* 0x0000000704047221 */ /* 0x010fc80000000000 */
[----:B------:R-:W-:-:S07]  /*0920*/  FADD R0, R4, R11 ;  /* 0x0000000b04007221 */ /* 0x000fce0000000000 */
.L_x_418:
[----:B------:R-:W-:Y:S05]  /*0930*/  BSYNC.RECONVERGENT B1 ;  /* 0x0000000000017941 */ /* 0x000fea0003800200 */
.L_x_417:
[----:B------:R-:W-:Y:S02]  /*0940*/  ISETP.GE.AND P0, PT, R20, 0x100, PT ;  /* 0x000001001400780c */ /* 0x000fe40003f06270 */
[----:B-----5:R-:W-:-:S11]  /*0950*/  MOV R7, R0 ;  /* 0x0000000000077202 */ /* 0x020fd60000000f00 */
[----:B------:R-:W-:Y:S05]  /*0960*/  @!P0 BRA `(.L_x_427) ;  /* 0x0000000000ac8947 */ /* 0x000fea0003800000 */
[----:B------:R-:W1:Y:S01]  /*0970*/  S2R R6, SR_LANEID ;  /* 0x0000000000067919 */ /* 0x000e620000000000 */
[----:B------:R-:W2:Y:S02]  /*0980*/  SHFL.DOWN PT, R0, R7, 0x1, 0x1f ;  /* 0x08201f0007007f89 */ /* 0x000ea400000e0000 */
[----:B--2---:R-:W-:Y:S01]  /*0990*/  FADD R0, R0, R7 ;  /* 0x0000000700007221 */ /* 0x004fe20000000000 */
[C---:B-1----:R-:W-:Y:S02]  /*09a0*/  ISETP.GT.AND P0, PT, R6.reuse, 0x1e, PT ;  /* 0x0000001e0600780c */ /* 0x042fe40003f04270 */
[C---:B------:R-:W-:Y:S02]  /*09b0*/  ISETP.NE.AND P1, PT, R6.reuse, RZ, PT ;  /* 0x000000ff0600720c */ /* 0x040fe40003f25270 */
[----:B------:R-:W-:Y:S02]  /*09c0*/  FSEL R0, R7, R0, P0 ;  /* 0x0000000007007208 */ /* 0x000fe40000000000 */
[----:B------:R-:W-:-:S03]  /*09d0*/  ISETP.GT.AND P0, PT, R6, 0x1d, PT ;  /* 0x0000001d0600780c */ /* 0x000fc60003f04270 */
[----:B0-----:R-:W0:Y:S06]  /*09e0*/  SHFL.DOWN PT, R3, R0, 0x2, 0x1f ;  /* 0x08401f0000037f89 */ /* 0x001e2c00000e0000 */
[----:B------:R-:W1:Y:S01]  /*09f0*/  @!P1 S2R R5, SR_CgaCtaId ;  /* 0x0000000000059919 */ /* 0x000e620000008800 */
[----:B------:R-:W-:Y:S02]  /*0a00*/  @!P1 MOV R4, 0x400 ;  /* 0x0000040000049802 */ /* 0x000fe40000000f00 */
[----:B------:R-:W-:-:S04]  /*0a10*/  @!P1 SHF.R.U32.HI R2, RZ, 0x3, R9 ;  /* 0x00000003ff029819 */ /* 0x000fc80000011609 */
[----:B------:R-:W-:Y:S01]  /*0a20*/  @!P1 LOP3.LUT R2, R2, 0x7c, RZ, 0xc0, !PT ;  /* 0x0000007c02029812 */ /* 0x000fe200078ec0ff */
[----:B0-----:R-:W-:Y:S01]  /*0a30*/  @!P0 FADD R0, R0, R3 ;  /* 0x0000000300008221 */ /* 0x001fe20000000000 */
[----:B------:R-:W-:-:S04]  /*0a40*/  ISETP.GT.AND P0, PT, R6, 0x1b, PT ;  /* 0x0000001b0600780c */ /* 0x000fc80003f04270 */
[----:B------:R-:W0:Y:S01]  /*0a50*/  SHFL.DOWN PT, R3, R0, 0x4, 0x1f ;  /* 0x08801f0000037f89 */ /* 0x000e2200000e0000 */
[----:B-1----:R-:W-:-:S04]  /*0a60*/  @!P1 LEA R5, R5, R4, 0x18 ;  /* 0x0000000405059211 */ /* 0x002fc800078ec0ff */
[----:B------:R-:W-:-:S04]  /*0a70*/  @!P1 IADD3 R2, PT, PT, R2, R5, RZ ;  /* 0x0000000502029210 */ /* 0x000fc80007ffe0ff */
[----:B0-----:R-:W-:Y:S01]  /*0a80*/  @!P0 FADD R0, R0, R3 ;  /* 0x0000000300008221 */ /* 0x001fe20000000000 */
[----:B------:R-:W-:-:S04]  /*0a90*/  ISETP.GT.AND P0, PT, R6, 0x17, PT ;  /* 0x000000170600780c */ /* 0x000fc80003f04270 */
[----:B------:R-:W0:Y:S09]  /*0aa0*/  SHFL.DOWN PT, R3, R0, 0x8, 0x1f ;  /* 0x09001f0000037f89 */ /* 0x000e3200000e0000 */
[----:B0-----:R-:W-:Y:S01]  /*0ab0*/  @!P0 FADD R0, R0, R3 ;  /* 0x0000000300008221 */ /* 0x001fe20000000000 */
[----:B------:R-:W-:-:S04]  /*0ac0*/  ISETP.NE.AND P0, PT, R9, RZ, PT ;  /* 0x000000ff0900720c */ /* 0x000fc80003f05270 */
[----:B------:R-:W0:Y:S02]  /*0ad0*/  SHFL.DOWN PT, R3, R0, 0x10, 0x1f ;  /* 0x0a001f0000037f89 */ /* 0x000e2400000e0000 */
[----:B0-----:R-:W-:-:S05]  /*0ae0*/  FADD R3, R0, R3 ;  /* 0x0000000300037221 */ /* 0x001fca0000000000 */
[----:B------:R0:W-:Y:S01]  /*0af0*/  @!P1 STS [R2+0x8], R3 ;  /* 0x0000080302009388 */ /* 0x0001e20000000800 */
[----:B------:R-:W-:Y:S01]  /*0b00*/  BAR.SYNC.DEFER_BLOCKING 0x0 ;  /* 0x0000000000007b1d */ /* 0x000fe20000010000 */
[----:B------:R-:W-:-:S04]  /*0b10*/  ISETP.GT.AND P1, PT, R6, 0xf, PT ;  /* 0x0000000f0600780c */ /* 0x000fc80003f24270 */
[----:B------:R-:W-:Y:S01]  /*0b20*/  FSEL R0, R0, R3, P1 ;  /* 0x0000000300007208 */ /* 0x000fe20000800000 */
[----:B------:R-:W-:Y:S08]  /*0b30*/  @P0 BRA `(.L_x_428) ;  /* 0x0000003000900947 */ /* 0x000ff00003800000 */
[----:B------:R-:W1:Y:S01]  /*0b40*/  S2UR UR5, SR_CgaCtaId ;  /* 0x00000000000579c3 */ /* 0x000e620000008800 */
[----:B------:R-:W-:Y:S02]  /*0b50*/  UMOV UR4, 0x400 ;  /* 0x0000040000047882 */ /* 0x000fe40000000000 */
[----:B-1----:R-:W-:-:S09]  /*0b60*/  ULEA UR4, UR5, UR4, 0x18 ;  /* 0x0000000405047291 */ /* 0x002fd2000f8ec0ff */
[----:B0-----:R-:W0:Y:S04]  /*0b70*/  LDS R3, [UR4+0xc] ;  /* 0x00000c04ff037984 */ /* 0x001e280008000800 */
[----:B------:R-:W1:Y:S04]  /*0b80*/  LDS.128 R4, [UR4+0x10] ;  /* 0x00001004ff047984 */ /* 0x000e680008000c00 */
[----:B------:R-:W2:Y:S01]  /*0b90*/  LDS.64 R8, [UR4+0x20] ;  /* 0x00002004ff087984 */ /* 0x000ea20008000a00 */
[----:B0-----:R-:W-:-:S04]  /*0ba0*/  FADD R3, R0, R3 ;  /* 0x0000000300037221 */ /* 0x001fc80000000000 */
[----:B-1----:R-:W-:-:S04]  /*0bb0*/  FADD R4, R3, R4 ;  /* 0x0000000403047221 */ /* 0x002fc80000000000 */
[----:B------:R-:W-:-:S04]  /*0bc0*/  FADD R5, R4, R5 ;  /* 0x0000000504057221 */ /* 0x000fc80000000000 */
[----:B------:R-:W-:-:S04]  /*0bd0*/  FADD R6, R5, R6 ;  /* 0x0000000605067221 */ /* 0x000fc80000000000 */
[----:B------:R-:W-:-:S04]  /*0be0*/  FADD R7, R6, R7 ;  /* 0x0000000706077221 */ /* 0x000fc80000000000 */
[----:B--2---:R-:W-:-:S04]  /*0bf0*/  FADD R8, R7, R8 ;  /* 0x0000000807087221 */ /* 0x004fc80000000000 */
[----:B------:R-:W-:Y:S01]  /*0c00*/  FADD R0, R8, R9 ;  /* 0x0000000908007221 */ /* 0x000fe20000000000 */
[----:B------:R-:W-:Y:S06]  /*0c10*/  BRA `(.L_x_428) ;  /* 0x0000003000587947 */ /* 0x000fec0003800000 */
.L_x_427:
[----:B------:R-:W1:Y:S01]  /*0c20*/  S2R R4, SR_LANEID ;  /* 0x0000000000047919 */ /* 0x000e620000000000 */
[----:B------:R-:W-:-:S04]  /*0c30*/  LOP3.LUT R0, R9, 0x3e0, RZ, 0xc0, !PT ;  /* 0x000003e009007812 */ /* 0x000fc800078ec0ff */
[----:B0-----:R-:W-:Y:S02]  /*0c40*/  IADD3 R3, PT, PT, R0, 0x20, RZ ;  /* 0x0000002000037810 */ /* 0x001fe40007ffe0ff */
[----:B------:R-:W-:Y:S02]  /*0c50*/  LOP3.LUT R5, RZ, R0, RZ, 0x33, !PT ;  /* 0x00000000ff057212 */ /* 0x000fe400078e33ff */
[-C--:B------:R-:W-:Y:S02]  /*0c60*/  ISETP.GT.AND P0, PT, R3, R20.reuse, PT ;  /* 0x000000140300720c */ /* 0x080fe40003f04270 */
[----:B------:R-:W-:-:S04]  /*0c70*/  IADD3 R5, PT, PT, R5, R20, RZ ;  /* 0x0000001405057210 */ /* 0x000fc80007ffe0ff */
[----:B------:R-:W-:-:S05]  /*0c80*/  SEL R5, R5, 0x1f, P0 ;  /* 0x0000001f05057807 */ /* 0x000fca0000000000 */
[----:B------:R-:W0:Y:S01]  /*0c90*/  SHFL.DOWN PT, R0, R7, 0x1, R5 ;  /* 0x0820000007007989 */ /* 0x000e2200000e0005 */
[C---:B-1----:R-:W-:Y:S02]  /*0ca0*/  ISETP.GE.AND P0, PT, R4.reuse, R5, PT ;  /* 0x000000050400720c */ /* 0x042fe40003f06270 */
[C---:B------:R-:W-:Y:S02]  /*0cb0*/  IADD3 R2, PT, PT, R4.reuse, 0x2, RZ ;  /* 0x0000000204027810 */ /* 0x040fe40007ffe0ff */
[----:B------:R-:W-:-:S09]  /*0cc0*/  ISETP.NE.AND P1, PT, R4, RZ, PT ;  /* 0x000000ff0400720c */ /* 0x000fd20003f25270 */
[----:B0-----:R-:W-:Y:S01]  /*0cd0*/  @!P0 FADD R7, R0, R7 ;  /* 0x0000000700078221 */ /* 0x001fe20000000000 */
[-C--:B------:R-:W-:Y:S02]  /*0ce0*/  ISETP.GT.AND P0, PT, R2, R5.reuse, PT ;  /* 0x000000050200720c */ /* 0x080fe40003f04270 */
[----:B------:R-:W-:Y:S01]  /*0cf0*/  IADD3 R2, PT, PT, R4, 0x4, RZ ;  /* 0x0000000404027810 */ /* 0x000fe20007ffe0ff */
[----:B------:R-:W0:Y:S01]  /*0d00*/  @!P1 S2R R6, SR_CgaCtaId ;  /* 0x0000000000069919 */ /* 0x000e220000008800 */
[----:B------:R-:W-:Y:S01]  /*0d10*/  @!P1 MOV R3, 0x400 ;  /* 0x0000040000039802 */ /* 0x000fe20000000f00 */
[----:B------:R-:W1:Y:S08]  /*0d20*/  SHFL.DOWN PT, R0, R7, 0x2, R5 ;  /* 0x0840000007007989 */ /* 0x000e7000000e0005 */
[----:B-1----:R-:W-:Y:S01]  /*0d30*/  @!P0 FADD R7, R7, R0 ;  /* 0x0000000007078221 */ /* 0x002fe20000000000 */
[----:B------:R-:W-:-:S02]  /*0d40*/  ISETP.GT.AND P0, PT, R2, R5, PT ;  /* 0x000000050200720c */ /* 0x000fc40003f04270 */
[----:B------:R-:W-:Y:S02]  /*0d50*/  IADD3 R2, PT, PT, R4, 0x8, RZ ;  /* 0x0000000804027810 */ /* 0x000fe40007ffe0ff */
[----:B------:R-:W1:Y:S01]  /*0d60*/  SHFL.DOWN PT, R0, R7, 0x4, R5 ;  /* 0x0880000007007989 */ /* 0x000e6200000e0005 */
[----:B0-----:R-:W-:-:S08]  /*0d70*/  @!P1 LEA R3, R6, R3, 0x18 ;  /* 0x0000000306039211 */ /* 0x001fd000078ec0ff */
[----:B-1----:R-:W-:Y:S01]  /*0d80*/  @!P0 FADD R7, R7, R0 ;  /* 0x0000000007078221 */ /* 0x002fe20000000000 */
[----:B------:R-:W-:Y:S01]  /*0d90*/  ISETP.GT.AND P0, PT, R2, R5, PT ;  /* 0x000000050200720c */ /* 0x000fe20003f04270 */
[----:B------:R-:W-:-:S03]  /*0da0*/  VIADD R2, R4, 0x10 ;  /* 0x0000001004027836 */ /* 0x000fc60000000000 */
[----:B------:R-:W0:Y:S09]  /*0db0*/  SHFL.DOWN PT, R0, R7, 0x8, R5 ;  /* 0x0900000007007989 */ /* 0x000e3200000e0005 */
[----:B0-----:R-:W-:Y:S01]  /*0dc0*/  @!P0 FADD R7, R7, R0 ;  /* 0x0000000007078221 */ /* 0x001fe20000000000 */
[----:B------:R-:W-:-:S02]  /*0dd0*/  ISETP.GT.AND P0, PT, R2, R5, PT ;  /* 0x000000050200720c */ /* 0x000fc40003f04270 */
[----:B------:R-:W-:Y:S02]  /*0de0*/  @!P1 SHF.R.U32.HI R2, RZ, 0x3, R9 ;  /* 0x00000003ff029819 */ /* 0x000fe40000011609 */
[----:B------:R-:W0:Y:S02]  /*0df0*/  SHFL.DOWN PT, R0, R7, 0x10, R5 ;  /* 0x0a00000007007989 */ /* 0x000e2400000e0005 */
[----:B------:R-:W-:-:S04]  /*0e00*/  @!P1 LOP3.LUT R2, R2, 0x7c, RZ, 0xc0, !PT ;  /* 0x0000007c02029812 */ /* 0x000fc800078ec0ff */
[----:B------:R-:W-:-:S03]  /*0e10*/  @!P1 IADD3 R3, PT, PT, R2, R3, RZ ;  /* 0x0000000302039210 */ /* 0x000fc60007ffe0ff */
[----:B0-----:R-:W-:Y:S01]  /*0e20*/  @!P0 FADD R7, R7, R0 ;  /* 0x0000000007078221 */ /* 0x001fe20000000000 */
[----:B------:R-:W-:-:S04]  /*0e30*/  ISETP.NE.AND P0, PT, R9, RZ, PT ;  /* 0x000000ff0900720c */ /* 0x000fc80003f05270 */
[----:B------:R-:W-:-:S05]  /*0e40*/  MOV R0, R7 ;  /* 0x0000000700007202 */ /* 0x000fca0000000f00 */
[----:B------:R4:W-:Y:S01]  /*0e50*/  @!P1 STS [R3+0x8], R0 ;  /* 0x0000080003009388 */ /* 0x0009e20000000800 */
[----:B------:R-:W-:Y:S06]  /*0e60*/  BAR.SYNC.DEFER_BLOCKING 0x0 ;  /* 0x0000000000007b1d */ /* 0x000fec0000010000 */
[----:B------:R-:W-:Y:S05]  /*0e70*/  @P0 BRA `(.L_x_428) ;  /* 0x0000002c00c00947 */ /* 0x000fea0003800000 */
[----:B------:R-:W0:Y:S01]  /*0e80*/  S2UR UR5, SR_CgaCtaId ;  /* 0x00000000000579c3 */ /* 0x000e220000008800 */
[----:B------:R-:W-:Y:S01]  /*0e90*/  UMOV UR4, 0x400 ;  /* 0x0000040000047882 */ /* 0x000fe20000000000 */
[C---:B------:R-:W-:Y:S02]  /*0ea0*/  ISETP.GT.AND P2, PT, R20.reuse, 0x20, PT ;  /* 0x000000201400780c */ /* 0x040fe40003f44270 */
[C---:B------:R-:W-:Y:S02]  /*0eb0*/  ISETP.GT.AND P4, PT, R20.reuse, 0x40, PT ;  /* 0x000000401400780c */ /* 0x040fe40003f84270 */
[C---:B------:R-:W-:Y:S02]  /*0ec0*/  ISETP.GT.AND P3, PT, R20.reuse, 0x60, PT ;  /* 0x000000601400780c */ /* 0x040fe40003f64270 */
[----:B------:R-:W-:Y:S01]  /*0ed0*/  ISETP.GT.AND P1, PT, R20, 0x80, PT ;  /* 0x000000801400780c */ /* 0x000fe20003f24270 */
[----:B0-----:R-:W-:-:S09]  /*0ee0*/  ULEA UR4, UR5, UR4, 0x18 ;  /* 0x0000000405047291 */ /* 0x001fd2000f8ec0ff */
[----:B----4-:R-:W0:Y:S04]  /*0ef0*/  LDS R3, [UR4+0xc] ;  /* 0x00000c04ff037984 */ /* 0x010e280008000800 */
[----:B------:R-:W1:Y:S04]  /*0f00*/  LDS.128 R4, [UR4+0x10] ;  /* 0x00001004ff047984 */ /* 0x000e680008000c00 */
[----:B------:R-:W2:Y:S01]  /*0f10*/  LDS.64 R8, [UR4+0x20] ;  /* 0x00002004ff087984 */ /* 0x000ea20008000a00 */
[----:B0-----:R-:W-:Y:S01]  /*0f20*/  @P2 FADD R0, R0, R3 ;  /* 0x0000000300002221 */ /* 0x001fe20000000000 */
[----:B------:R-:W-:-:S03]  /*0f30*/  ISETP.GT.AND P2, PT, R20, 0xa0, PT ;  /* 0x000000a01400780c */ /* 0x000fc60003f44270 */
[----:B-1----:R-:W-:Y:S01]  /*0f40*/  @P4 FADD R0, R0, R4 ;  /* 0x0000000400004221 */ /* 0x002fe20000000000 */
[----:B------:R-:W-:-:S03]  /*0f50*/  ISETP.GT.AND P4, PT, R20, 0xc0, PT ;  /* 0x000000c01400780c */ /* 0x000fc60003f84270 */
[----:B------:R-:W-:Y:S01]  /*0f60*/  @P3 FADD R0, R0, R5 ;  /* 0x0000000500003221 */ /* 0x000fe20000000000 */
[----:B------:R-:W-:-:S03]  /*0f70*/  ISETP.GT.AND P3, PT, R20, 0xe0, PT ;  /* 0x000000e01400780c */ /* 0x000fc60003f64270 */
[----:B------:R-:W-:-:S04]  /*0f80*/  @P1 FADD R0, R0, R6 ;  /* 0x0000000600001221 */ /* 0x000fc80000000000 */
[----:B------:R-:W-:-:S04]  /*0f90*/  @P2 FADD R0, R0, R7 ;  /* 0x0000000700002221 */ /* 0x000fc80000000000 */
[----:B--2---:R-:W-:-:S04]  /*0fa0*/  @P4 FADD R0, R0, R8 ;  /* 0x0000000800004221 */ /* 0x004fc80000000000 */
[----:B------:R-:W-:Y:S01]  /*0fb0*/  @P3 FADD R0, R0, R9 ;  /* 0x0000000900003221 */ /* 0x000fe20000000000 */
[----:B------:R-:W-:Y:S06]  /*0fc0*/  BRA `(.L_x_428) ;  /* 0x0000002c006c7947 */ /* 0x000fec0003800000 */
.L_x_414:
[----:B------:R-:W0:Y:S01]  /*0fd0*/  S2R R0, SR_TID.X ;  /* 0x0000000000007919 */ /* 0x000e220000002100 */
[----:B------:R-:W1:Y:S01]  /*0fe0*/  LDC.64 R2, c[0x0][0x380] ;  /* 0x0000e000ff027b82 */ /* 0x000e620000000a00 */
[----:B0-----:R-:W-:-:S05]  /*0ff0*/  SHF.L.U32 R5, R0, 0x2, RZ ;  /* 0x0000000200057819 */ /* 0x001fca00000006ff */
[----:B-1----:R-:W-:-:S05]  /*1000*/  IMAD.WIDE.U32 R2, R5, 0x4, R2 ;  /* 0x0000000405027825 */ /* 0x002fca00078e0002 */
[----:B------:R-:W2:Y:S04]  /*1010*/  LDG.E.128.CONSTANT R4, desc[UR6][R2.64] ;  /* 0x0000000602047981 */ /* 0x000ea8000c1e9d00 */
[----:B------:R-:W3:Y:S04]  /*1020*/  LDG.E.128.CONSTANT R8, desc[UR6][R2.64+0x1000] ;  /* 0x0010000602087981 */ /* 0x000ee8000c1e9d00 */
[----:B------:R-:W4:Y:S04]  /*1030*/  LDG.E.128.CONSTANT R12, desc[UR6][R2.64+0x2000] ;  /* 0x00200006020c7981 */ /* 0x000f28000c1e9d00 */
[----:B------:R-:W5:Y:S01]  /*1040*/  LDG.E.128.CONSTANT R16, desc[UR6][R2.64+0x3000] ;  /* 0x0030000602107981 */ /* 0x000f62000c1e9d00 */
[----:B------:R-:W-:Y:S01]  /*1050*/  ISETP.GE.U32.AND P0, PT, R20, 0x2000, PT ;  /* 0x000020001400780c */ /* 0x000fe20003f06070 */
[----:B------:R-:W-:-:S02]  /*1060*/  HFMA2 R23, -RZ, RZ, 0, 0.00048828125 ;  /* 0x00001000ff177431 */ /* 0x000fc400000001ff */
[----:B--2---:R-:W-:Y:S01]  /*1070*/  FADD R4, R4, R5 ;  /* 0x0000000504047221 */ /* 0x004fe20000000000 */
[----:B------:R-:W-:Y:S01]  /*1080*/  FADD R7, R6, R7 ;  /* 0x0000000706077221 */ /* 0x000fe20000000000 */
[----:B---3--:R-:W-:Y:S01]  /*1090*/  FADD R8, R8, R9 ;  /* 0x0000000908087221 */ /* 0x008fe20000000000 */
[----:B------:R-:W-:Y:S02]  /*10a0*/  FADD R11, R10, R11 ;  /* 0x0000000b0a0b7221 */ /* 0x000fe40000000000 */
[----:B------:R-:W-:Y:S01]  /*10b0*/  FADD R4, R4, R7 ;  /* 0x0000000704047221 */ /* 0x000fe20000000000 */
[----:B----4-:R-:W-:Y:S01]  /*10c0*/  FADD R12, R12, R13 ;  /* 0x0000000d0c0c7221 */ /* 0x010fe20000000000 */
[----:B------:R-:W-:Y:S01]  /*10d0*/  FADD R15, R14, R15 ;  /* 0x0000000f0e0f7221 */ /* 0x000fe20000000000 */
[----:B------:R-:W-:Y:S01]  /*10e0*/  FADD R11, R8, R11 ;  /* 0x0000000b080b7221 */ /* 0x000fe20000000000 */
[----:B-----5:R-:W-:Y:S01]  /*10f0*/  FADD R16, R16, R17 ;  /* 0x0000001110107221 */ /* 0x020fe20000000000 */
[----:B------:R-:W-:Y:S01]  /*1100*/  FADD R19, R18, R19 ;  /* 0x0000001312137221 */ /* 0x000fe20000000000 */
[----:B------:R-:W-:Y:S01]  /*1110*/  FADD R12, R12, R15 ;  /* 0x0000000f0c0c7221 */ /* 0x000fe20000000000 */
[----:B------:R-:W-:-:S02]  /*1120*/  FADD R4, R4, R11 ;  /* 0x0000000b04047221 */ /* 0x000fc40000000000 */
[----:B------:R-:W-:-:S04]  /*1130*/  FADD R19, R16, R19 ;  /* 0x0000001310137221 */ /* 0x000fc80000000000 */
[----:B------:R-:W-:-:S04]  /*1140*/  FADD R19, R12, R19 ;  /* 0x000000130c137221 */ /* 0x000fc80000000000 */
[----:B------:R-:W-:Y:S01]  /*1150*/  FADD R21, R4, R19 ;  /* 0x0000001304157221 */ /* 0x000fe20000000000 */
[----:B------:R-:W-:Y:S06]  /*1160*/  @!P0 BRA `(.L_x_429) ;  /* 0x00000000007c8947 */ /* 0x000fec0003800000 */
[----:B------:R-:W0:Y:S01]  /*1170*/  LDC R24, c[0x0][0x390] ;  /* 0x0000e400ff187b82 */ /* 0x000e220000000800 */
[----:B------:R-:W-:Y:S02]  /*1180*/  IADD3 R22, PT, PT, R20, -0x1000, RZ ;  /* 0xfffff00014167810 */ /* 0x000fe40007ffe0ff */
[----:B------:R-:W-:-:S07]  /*1190*/  MOV R23, 0x1000 ;  /* 0x0000100000177802 */ /* 0x000fce0000000f00 */
.L_x_431:
[----:B------:R-:W-:-:S05]  /*11a0*/  IMAD.WIDE R26, R23, 0x4, R2 ;  /* 0x00000004171a7825 */ /* 0x000fca00078e0202 */
[----:B------:R-:W2:Y:S04]  /*11b0*/  LDG.E.128.CONSTANT R16, desc[UR6][R26.64+0x2000] ;  /* 0x002000061a107981 */ /* 0x000ea8000c1e9d00 */
[----:B------:R-:W3:Y:S04]  /*11c0*/  LDG.E.128.CONSTANT R4, desc[UR6][R26.64+0x3000] ;  /* 0x003000061a047981 */ /* 0x000ee8000c1e9d00 */
[----:B------:R-:W4:Y:S04]  /*11d0*/  LDG.E.128.CONSTANT R8, desc[UR6][R26.64] ;  /* 0x000000061a087981 */ /* 0x000f28000c1e9d00 */
[----:B------:R-:W5:Y:S01]  /*11e0*/  LDG.E.128.CONSTANT R12, desc[UR6][R26.64+0x1000] ;  /* 0x001000061a0c7981 */ /* 0x000f62000c1e9d00 */
[----:B0-----:R-:W-:Y:S01]  /*11f0*/  MOV R20, R24 ;  /* 0x0000001800147202 */ /* 0x001fe20000000f00 */
[----:B--2---:R-:W-:Y:S01]  /*1200*/  FADD R17, R17, R18 ;  /* 0x0000001211117221 */ /* 0x004fe20000000000 */
[----:B---3--:R-:W-:-:S02]  /*1210*/  FADD R18, R19, R4 ;  /* 0x0000000413127221 */ /* 0x008fc40000000000 */
[----:B------:R-:W-:Y:S01]  /*1220*/  IADD3 R4, PT, PT, -R23, R20, RZ ;  /* 0x0000001417047210 */ /* 0x000fe20007ffe1ff */
[----:B------:R-:W-:Y:S01]  /*1230*/  FADD R5, R5, R6 ;  /* 0x0000000605057221 */ /* 0x000fe20000000000 */
[----:B----4-:R-:W-:Y:S01]  /*1240*/  FADD R9, R9, R10 ;  /* 0x0000000a09097221 */ /* 0x010fe20000000000 */
[----:B------:R-:W-:Y:S01]  /*1250*/  FADD R8, R8, R21 ;  /* 0x0000001508087221 */ /* 0x000fe20000000000 */
[----:B------:R-:W-:Y:S01]  /*1260*/  ISETP.GE.AND P0, PT, R4, 0x1000, PT ;  /* 0x000010000400780c */ /* 0x000fe20003f06270 */
[----:B-----5:R-:W-:Y:S01]  /*1270*/  FADD R13, R13, R14 ;  /* 0x0000000e0d0d7221 */ /* 0x020fe20000000000 */
[----:B------:R-:W-:Y:S01]  /*1280*/  FADD R10, R11, R12 ;  /* 0x0000000c0b0a7221 */ /* 0x000fe20000000000 */
[----:B------:R-:W-:Y:S01]  /*1290*/  FADD R14, R15, R16 ;  /* 0x000000100f0e7221 */ /* 0x000fe20000000000 */
[----:B------:R-:W-:Y:S01]  /*12a0*/  FADD R8, R8, R9 ;  /* 0x0000000908087221 */ /* 0x000fe20000000000 */
[----:B------:R-:W-:Y:S01]  /*12b0*/  FADD R5, R18, R5 ;  /* 0x0000000512057221 */ /* 0x000fe20000000000 */
[----:B------:R-:W-:Y:S01]  /*12c0*/  FADD R13, R10, R13 ;  /* 0x0000000d0a0d7221 */ /* 0x000fe20000000000 */
[----:B------:R-:W-:-:S03]  /*12d0*/  FADD R14, R14, R17 ;  /* 0x000000110e0e7221 */ /* 0x000fc60000000000 */
[----:B------:R-:W-:Y:S01]  /*12e0*/  FADD R8, R8, R13 ;  /* 0x0000000d08087221 */ /* 0x000fe20000000000 */
[----:B------:R-:W-:-:S04]  /*12f0*/  FADD R5, R14, R5 ;  /* 0x000000050e057221 */ /* 0x000fc80000000000 */
[----:B------:R-:W-:-:S04]  /*1300*/  FADD R5, R8, R5 ;  /* 0x0000000508057221 */ /* 0x000fc80000000000 */
[----:B------:R-:W-:Y:S01]  /*1310*/  FADD R21, R7, R5 ;  /* 0x0000000507157221 */ /* 0x000fe20000000000 */
[----:B------:R-:W-:Y:S06]  /*1320*/  @!P0 BRA `(.L_x_430) ;  /* 0x0000000800308947 */ /* 0x000fec0003800000 */
[----:B------:R-:W-:-:S04]  /*1330*/  IADD3 R23, PT, PT, R23, 0x1000, RZ ;  /* 0x0000100017177810 */ /* 0x000fc80007ffe0ff */
[----:B------:R-:W-:-:S13]  /*1340*/  ISETP.GT.AND P0, PT, R23, R22, PT ;  /* 0x000000161700720c */ /* 0x000fda0003f04270 */
[----:B------:R-:W-:Y:S05]  /*1350*/  @!P0 BRA `(.L_x_431) ;  /* 0xfffffffc00908947 */ /* 0x000fea000383ffff */
.L_x_429:
[----:B------:R-:W-:-:S13]  /*1360*/  ISETP.GE.AND P0, PT, R23, R20, PT ;  /* 0x000000141700720c */ /* 0x000fda0003f06270 */
[----:B------:R-:W-:Y:S05]  /*1370*/  @P0 BRA `(.L_x_430) ;  /* 0x00000008001c0947 */ /* 0x000fea0003800000 */
[----:B------:R-:W-:Y:S01]  /*1380*/  IMAD.IADD R9, R20, 0x1, -R23 ;  /* 0x0000000114097824 */ /* 0x000fe200078e0a17 */
[----:B------:R-:W-:Y:S04]  /*1390*/  BSSY.RECONVERGENT B1, `(.L_x_430) ;  /* 0x0000085000017945 */ /* 0x000fe80003800200 */
[----:B------:R-:W-:-:S13]  /*13a0*/  ISETP.GE.AND P0, PT, R0, R9, PT ;  /* 0x000000090000720c */ /* 0x000fda0003f06270 */
[----:B------:R-:W-:Y:S05]  /*13b0*/  @P0 BRA `(.L_x_432) ;  /* 0x0000000800080947 */ /* 0x000fea0003800000 */
[-C--:B------:R-:W-:Y:S01]  /*13c0*/  LOP3.LUT R2, RZ, R0.reuse, RZ, 0x33, !PT ;  /* 0x00000000ff027212 */ /* 0x080fe200078e33ff */
[----:B------:R-:W-:Y:S01]  /*13d0*/  BSSY.RECONVERGENT B2, `(.L_x_433) ;  /* 0x0000015000027945 */ /* 0x000fe20003800200 */
[----:B------:R-:W-:Y:S02]  /*13e0*/  MOV R8, R0 ;  /* 0x0000000000087202 */ /* 0x000fe40000000f00 */
[----:B------:R-:W-:-:S04]  /*13f0*/  IADD3 R2, PT, PT, -R23, R20, R2 ;  /* 0x0000001417027210 */ /* 0x000fc80007ffe102 */
[C---:B------:R-:W-:Y:S02]  /*1400*/  LOP3.LUT R3, R2.reuse, 0x300, RZ, 0xc0, !PT ;  /* 0x0000030002037812 */ /* 0x040fe400078ec0ff */
[----:B------:R-:W-:Y:S02]  /*1410*/  ISETP.GE.U32.AND P1, PT, R2, 0x300, PT ;  /* 0x000003000200780c */ /* 0x000fe40003f26070 */
[----:B------:R-:W-:-:S13]  /*1420*/  ISETP.NE.AND P0, PT, R3, 0x300, PT ;  /* 0x000003000300780c */ /* 0x000fda0003f05270 */
[----:B------:R-:W-:Y:S05]  /*1430*/  @!P0 BRA `(.L_x_434) ;  /* 0x0000000000388947 */ /* 0x000fea0003800000 */
[----:B------:R-:W0:Y:S01]  /*1440*/  LDC.64 R4, c[0x0][0x380] ;  /* 0x0000e000ff047b82 */ /* 0x000e220000000a00 */
[----:B------:R-:W-:Y:S02]  /*1450*/  LEA.HI R2, R2, 0x1, RZ, 0x18 ;  /* 0x0000000102027811 */ /* 0x000fe400078fc0ff */
[----:B------:R-:W-:Y:S02]  /*1460*/  IADD3 R7, PT, PT, R0, R23, RZ ;  /* 0x0000001700077210 */ /* 0x000fe40007ffe0ff */
[----:B------:R-:W-:Y:S02]  /*1470*/  LOP3.LUT R2, R2, 0x3, RZ, 0xc0, !PT ;  /* 0x0000000302027812 */ /* 0x000fe400078ec0ff */
[----:B------:R-:W-:Y:S02]  /*1480*/  MOV R8, R0 ;  /* 0x0000000000087202 */ /* 0x000fe40000000f00 */
[----:B------:R-:W-:-:S07]  /*1490*/  IADD3 R6, PT, PT, -R2, RZ, RZ ;  /* 0x000000ff02067210 */ /* 0x000fce0007ffe1ff */
.L_x_435:
[----:B0-----:R-:W-:-:S06]  /*14a0*/  IMAD.WIDE.U32 R2, R7, 0x4, R4 ;  /* 0x0000000407027825 */ /* 0x001fcc00078e0004 */
[----:B------:R-:W2:Y:S01]  /*14b0*/  LDG.E.CONSTANT R2, desc[UR6][R2.64] ;  /* 0x0000000602027981 */ /* 0x000ea2000c1e9900 */
[----:B------:R-:W-:Y:S02]  /*14c0*/  IADD3 R6, PT, PT, R6, 0x1, RZ ;  /* 0x0000000106067810 */ /* 0x000fe40007ffe0ff */
[----:B------:R-:W-:Y:S02]  /*14d0*/  IADD3 R8, PT, PT, R8, 0x100, RZ ;  /* 0x0000010008087810 */ /* 0x000fe40007ffe0ff */
[----:B------:R-:W-:Y:S02]  /*14e0*/  ISETP.NE.AND P0, PT, R6, RZ, PT ;  /* 0x000000ff0600720c */ /* 0x000fe40003f05270 */
[----:B------:R-:W-:Y:S01]  /*14f0*/  IADD3 R7, PT, PT, R7, 0x100, RZ ;  /* 0x0000010007077810 */ /* 0x000fe20007ffe0ff */
[----:B--2---:R-:W-:-:S10]  /*1500*/  FADD R21, R2, R21 ;  /* 0x0000001502157221 */ /* 0x004fd40000000000 */
[----:B------:R-:W-:Y:S05]  /*1510*/  @P0 BRA `(.L_x_435) ;  /* 0xfffffffc00e00947 */ /* 0x000fea000383ffff */
.L_x_434:
[----:B------:R-:W-:Y:S05]  /*1520*/  BSYNC.RECONVERGENT B2 ;  /* 0x0000000000027941 */ /* 0x000fea0003800200 */
.L_x_433:
[----:B------:R-:W-:Y:S05]  /*1530*/  @!P1 BRA `(.L_x_432) ;  /* 0x0000000400a89947 */ /* 0x000fea0003800000 */
[----:B------:R-:W0:Y:S01]  /*1540*/  LDCU.64 UR4, c[0x0][0x380] ;  /* 0x00007000ff0477ac */ /* 0x000e220008000a00 */
[----:B------:R-:W-:Y:S01]  /*1550*/  IADD3 R5, PT, PT, R9, -R8, RZ ;  /* 0x8000000809057210 */ /* 0x000fe20007ffe0ff */
[----:B------:R-:W-:Y:S01]  /*1560*/  BSSY.RECONVERGENT B2, `(.L_x_436) ;  /* 0x000003b000027945 */ /* 0x000fe20003800200 */
[CC--:B------:R-:W-:Y:S02]  /*1570*/  IADD3 R3, P0, PT, R8.reuse, R23.reuse, RZ ;  /* 0x0000001708037210 */ /* 0x0c0fe40007f1e0ff */
[----:B------:R-:W-:Y:S02]  /*1580*/  ISETP.GT.AND P1, PT, R5, 0xc00, PT ;  /* 0x00000c000500780c */ /* 0x000fe40003f24270 */
[----:B------:R-:W-:Y:S02]  /*1590*/  IADD3.X R4, PT, PT, RZ, RZ, RZ, P0, !PT ;  /* 0x000000ffff047210 */ /* 0x000fe400007fe4ff */
[----:B------:R-:W-:Y:S02]  /*15a0*/  IADD3 R11, PT, PT, R8, R23, RZ ;  /* 0x00000017080b7210 */ /* 0x000fe40007ffe0ff */
[----:B0-----:R-:W-:-:S04]  /*15b0*/  LEA R2, P0, R3, UR4, 0x2 ;  /* 0x0000000403027c11 */ /* 0x001fc8000f8010ff */
[----:B------:R-:W-:Y:S02]  /*15c0*/  LEA.HI.X R3, R3, UR5, R4, 0x2, P0 ;  /* 0x0000000503037c11 */ /* 0x000fe400080f1404 */
[----:B------:R-:W-:-:S05]  /*15d0*/  IADD3 R2, P0, PT, R2, 0x800, RZ ;  /* 0x0000080002027810 */ /* 0x000fca0007f1e0ff */
[----:B------:R-:W-:Y:S01]  /*15e0*/  IMAD.X R3, RZ, RZ, R3, P0 ;  /* 0x000000ffff037224 */ /* 0x000fe200000e0603 */
[----:B------:R-:W-:Y:S01]  /*15f0*/  PLOP3.LUT P0, PT, PT, PT, PT, 0x80, 0x8 ;  /* 0x000000000008781c */ /* 0x000fe20003f0f070 */
[----:B------:R-:W-:-:S12]  /*1600*/  @!P1 BRA `(.L_x_437) ;  /* 0x0000000000c09947 */ /* 0x000fd80003800000 */
[----:B------:R-:W-:Y:S02]  /*1610*/  PLOP3.LUT P0, PT, PT, PT, PT, 0x8, 0x80 ;  /* 0x000000000080781c */ /* 0x000fe40003f0e170 */
[----:B------:R-:W-:-:S11]  /*1620*/  IADD3 R13, PT, PT, R9, -0xc00, RZ ;  /* 0xfffff400090d7810 */ /* 0x000fd60007ffe0ff */
.L_x_438:
[----:B------:R-:W0:Y:S01]  /*1630*/  LDC.64 R4, c[0x0][0x380] ;  /* 0x0000e000ff047b82 */ /* 0x000e220000000a00 */
[----:B------:R-:W2:Y:S01]  /*1640*/  LDG.E.CONSTANT R10, desc[UR6][R2.64+-0x400] ;  /* 0xfffc0006020a7981 */ /* 0x000ea2000c1e9900 */
[----:B------:R-:W-:-:S03]  /*1650*/  IADD3 R25, PT, PT, R11, 0x400, RZ ;  /* 0x000004000b197810 */ /* 0x000fc60007ffe0ff */
[----:B------:R-:W3:Y:S04]  /*1660*/  LDG.E.CONSTANT R19, desc[UR6][R2.64] ;  /* 0x0000000602137981 */ /* 0x000ee8000c1e9900 */
[----:B------:R-:W4:Y:S01]  /*1670*/  LDG.E.CONSTANT R18, desc[UR6][R2.64+0x400] ;  /* 0x0004000602127981 */ /* 0x000f22000c1e9900 */
[----:B------:R-:W-:-:S03]  /*1680*/  IADD3 R7, PT, PT, R11, 0x800, RZ ;  /* 0x000008000b077810 */ /* 0x000fc60007ffe0ff */
[----:B------:R-:W5:Y:S04]  /*1690*/  LDG.E.CONSTANT R16, desc[UR6][R2.64+0xc00] ;  /* 0x000c000602107981 */ /* 0x000f68000c1e9900 */
[----:B------:R-:W5:Y:S04]  /*16a0*/  LDG.E.CONSTANT R15, desc[UR6][R2.64+0x1000] ;  /* 0x00100006020f7981 */ /* 0x000f68000c1e9900 */
[----:B------:R-:W5:Y:S01]  /*16b0*/  LDG.E.CONSTANT R14, desc[UR6][R2.64+0x1400] ;  /* 0x00140006020e7981 */ /* 0x000f62000c1e9900 */
[----:B0-----:R-:W-:-:S03]  /*16c0*/  IMAD.WIDE.U32 R22, R11, 0x4, R4 ;  /* 0x000000040b167825 */ /* 0x001fc600078e0004 */
[----:B------:R-:W5:Y:S04]  /*16d0*/  LDG.E.CONSTANT R20, desc[UR6][R2.64+0x2000] ;  /* 0x0020000602147981 */ /* 0x000f68000c1e9900 */
[----:B------:R0:W2:Y:S01]  /*16e0*/  LDG.E.CONSTANT R12, desc[UR6][R22.64] ;  /* 0x00000006160c7981 */ /* 0x0000a2000c1e9900 */
[----:B------:R-:W-:-:S03]  /*16f0*/  IMAD.WIDE.U32 R24, R25, 0x4, R4 ;  /* 0x0000000419187825 */ /* 0x000fc600078e0004 */
[----:B------:R-:W5:Y:S04]  /*1700*/  LDG.E.CONSTANT R26, desc[UR6][R2.64+0x3000] ;  /* 0x00300006021a7981 */ /* 0x000f68000c1e9900 */
[----:B------:R-:W5:Y:S01]  /*1710*/  LDG.E.CONSTANT R17, desc[UR6][R24.64] ;  /* 0x0000000618117981 */ /* 0x000f62000c1e9900 */
[--C-:B------:R-:W-:Y:S01]  /*1720*/  IMAD.WIDE.U32 R6, R7, 0x4, R4.reuse ;  /* 0x0000000407067825 */ /* 0x100fe200078e0004 */
[----:B0-----:R-:W-:Y:S02]  /*1730*/  IADD3 R23, PT, PT, R11, 0xc00, RZ ;  /* 0x00000c000b177810 */ /* 0x001fe40007ffe0ff */
[----:B------:R-:W5:Y:S04]  /*1740*/  LDG.E.CONSTANT R22, desc[UR6][R2.64+0x1c00] ;  /* 0x001c000602167981 */ /* 0x000f68000c1e9900 */
[----:B------:R-:W5:Y:S01]  /*1750*/  LDG.E.CONSTANT R6, desc[UR6][R6.64] ;  /* 0x0000000606067981 */ /* 0x000f62000c1e9900 */
[----:B------:R-:W-:-:S03]  /*1760*/  IMAD.WIDE.U32 R4, R23, 0x4, R4 ;  /* 0x0000000417047825 */ /* 0x000fc600078e0004 */
[----:B------:R-:W5:Y:S04]  /*1770*/  LDG.E.CONSTANT R23, desc[UR6][R2.64+0x2400] ;  /* 0x0024000602177981 */ /* 0x000f68000c1e9900 */
[----:B------:R-:W5:Y:S04]  /*1780*/  LDG.E.CONSTANT R4, desc[UR6][R4.64] ;  /* 0x0000000604047981 */ /* 0x000f68000c1e9900 */
[----:B------:R-:W5:Y:S04]  /*1790*/  LDG.E.CONSTANT R24, desc[UR6][R2.64+0x2c00] ;  /* 0x002c000602187981 */ /* 0x000f68000c1e9900 */
[----:B------:R0:W5:Y:S01]  /*17a0*/  LDG.E.CONSTANT R25, desc[UR6][R2.64+0x3400] ;  /* 0x0034000602197981 */ /* 0x000162000c1e9900 */
[----:B------:R-:W-:-:S04]  /*17b0*/  IADD3 R8, PT, PT, R8, 0x1000, RZ ;  /* 0x0000100008087810 */ /* 0x000fc80007ffe0ff */
[----:B------:R-:W-:Y:S02]  /*17c0*/  ISETP.GE.AND P1, PT, R8, R13, PT ;  /* 0x0000000d0800720c */ /* 0x000fe40003f26270 */
[----:B0-----:R-:W-:Y:S02]  /*17d0*/  IADD3 R2, P2, PT, R2, 0x4000, RZ ;  /* 0x0000400002027810 */ /* 0x001fe40007f5e0ff */
[----:B------:R-:W-:Y:S02]  /*17e0*/  IADD3 R11, PT, PT, R11, 0x1000, RZ ;  /* 0x000010000b0b7810 */ /* 0x000fe40007ffe0ff */
[----:B------:R-:W-:Y:S01]  /*17f0*/  IADD3.X R3, PT, PT, RZ, R3, RZ, P2, !PT ;  /* 0x00000003ff037210 */ /* 0x000fe200017fe4ff */
[----:B--2---:R-:W-:-:S04]  /*1800*/  FADD R21, R12, R21 ;  /* 0x000000150c157221 */ /* 0x004fc80000000000 */
[----:B------:R-:W-:-:S04]  /*1810*/  FADD R10, R21, R10 ;  /* 0x0000000a150a7221 */ /* 0x000fc80000000000 */
[----:B---3--:R-:W-:-:S04]  /*1820*/  FADD R19, R10, R19 ;  /* 0x000000130a137221 */ /* 0x008fc80000000000 */
[----:B----4-:R-:W-:-:S04]  /*1830*/  FADD R18, R19, R18 ;  /* 0x0000001213127221 */ /* 0x010fc80000000000 */
[----:B-----5:R-:W-:-:S04]  /*1840*/  FADD R17, R18, R17 ;  /* 0x0000001112117221 */ /* 0x020fc80000000000 */
        /* <DEDUP_REMOVED lines=12> */
.L_x_437:
[----:B------:R-:W-:Y:S05]  /*1910*/  BSYNC.RECONVERGENT B2 ;  /* 0x0000000000027941 */ /* 0x000fea0003800200 */
.L_x_436:
[----:B------:R-:W-:Y:S01]  /*1920*/  IADD3 R4, PT, PT, R9, -R8, RZ ;  /* 0x8000000809047210 */ /* 0x000fe20007ffe0ff */
[----:B------:R-:W-:Y:S03]  /*1930*/  BSSY.RECONVERGENT B2, `(.L_x_439) ;  /* 0x000001e000027945 */ /* 0x000fe60003800200 */
[----:B------:R-:W-:-:S13]  /*1940*/  ISETP.GT.AND P1, PT, R4, 0x400, PT ;  /* 0x000004000400780c */ /* 0x000fda0003f24270 */
[----:B------:R-:W-:Y:S05]  /*1950*/  @!P1 BRA `(.L_x_440) ;  /* 0x00000000006c9947 */ /* 0x000fea0003800000 */
[----:B------:R-:W0:Y:S01]  /*1960*/  LDC.64 R6, c[0x0][0x380] ;  /* 0x0000e000ff067b82 */ /* 0x000e220000000a00 */
[----:B------:R-:W2:Y:S01]  /*1970*/  LDG.E.CONSTANT R10, desc[UR6][R2.64+-0x400] ;  /* 0xfffc0006020a7981 */ /* 0x000ea2000c1e9900 */
[----:B------:R-:W-:-:S03]  /*1980*/  VIADD R15, R11, 0x400 ;  /* 0x000004000b0f7836 */ /* 0x000fc60000000000 */
[----:B------:R-:W3:Y:S04]  /*1990*/  LDG.E.CONSTANT R13, desc[UR6][R2.64] ;  /* 0x00000006020d7981 */ /* 0x000ee8000c1e9900 */
[----:B------:R-:W4:Y:S04]  /*19a0*/  LDG.E.CONSTANT R17, desc[UR6][R2.64+0xc00] ;  /* 0x000c000602117981 */ /* 0x000f28000c1e9900 */
[----:B------:R-:W5:Y:S04]  /*19b0*/  LDG.E.CONSTANT R19, desc[UR6][R2.64+0x1000] ;  /* 0x0010000602137981 */ /* 0x000f68000c1e9900 */
[----:B------:R1:W5:Y:S01]  /*19c0*/  LDG.E.CONSTANT R23, desc[UR6][R2.64+0x1400] ;  /* 0x0014000602177981 */ /* 0x000362000c1e9900 */
[----:B0-----:R-:W-:-:S06]  /*19d0*/  IMAD.WIDE.U32 R4, R11, 0x4, R6 ;  /* 0x000000040b047825 */ /* 0x001fcc00078e0006 */
[----:B------:R-:W2:Y:S01]  /*19e0*/  LDG.E.CONSTANT R4, desc[UR6][R4.64] ;  /* 0x0000000604047981 */ /* 0x000ea2000c1e9900 */
[----:B------:R-:W-:-:S03]  /*19f0*/  IMAD.WIDE.U32 R6, R15, 0x4, R6 ;  /* 0x000000040f067825 */ /* 0x000fc600078e0006 */
[----:B------:R-:W4:Y:S04]  /*1a00*/  LDG.E.CONSTANT R15, desc[UR6][R2.64+0x400] ;  /* 0x00040006020f7981 */ /* 0x000f28000c1e9900 */
[----:B------:R-:W5:Y:S01]  /*1a10*/  LDG.E.CONSTANT R7, desc[UR6][R6.64] ;  /* 0x0000000606077981 */ /* 0x000f62000c1e9900 */
[----:B------:R-:W-:Y:S02]  /*1a20*/  PLOP3.LUT P0, PT, PT, PT, PT, 0x8, 0x80 ;  /* 0x000000000080781c */ /* 0x000fe40003f0e170 */
[----:B------:R-:W-:Y:S02]  /*1a30*/  IADD3 R8, PT, PT, R8, 0x800, RZ ;  /* 0x0000080008087810 */ /* 0x000fe40007ffe0ff */
[----:B------:R-:W-:Y:S01]  /*1a40*/  IADD3 R11, PT, PT, R11, 0x800, RZ ;  /* 0x000008000b0b7810 */ /* 0x000fe20007ffe0ff */
[----:B--2---:R-:W-:-:S04]  /*1a50*/  FADD R21, R21, R4 ;  /* 0x0000000415157221 */ /* 0x004fc80000000000 */
[----:B------:R-:W-:-:S04]  /*1a60*/  FADD R10, R21, R10 ;  /* 0x0000000a150a7221 */ /* 0x000fc80000000000 */
[----:B---3--:R-:W-:-:S04]  /*1a70*/  FADD R10, R10, R13 ;  /* 0x0000000d0a0a7221 */ /* 0x008fc80000000000 */
[----:B----4-:R-:W-:-:S04]  /*1a80*/  FADD R10, R10, R15 ;  /* 0x0000000f0a0a7221 */ /* 0x010fc80000000000 */
[----:B-----5:R-:W-:Y:S01]  /*1a90*/  FADD R10, R10, R7 ;  /* 0x000000070a0a7221 */ /* 0x020fe20000000000 */
[----:B------:R-:W-:-:S03]  /*1aa0*/  IADD3 R4, P1, PT, R2, 0x2000, RZ ;  /* 0x0000200002047810 */ /* 0x000fc60007f3e0ff */
[----:B------:R-:W-:Y:S01]  /*1ab0*/  FADD R10, R10, R17 ;  /* 0x000000110a0a7221 */ /* 0x000fe20000000000 */
[----:B------:R-:W-:-:S03]  /*1ac0*/  IADD3.X R5, PT, PT, RZ, R3, RZ, P1, !PT ;  /* 0x00000003ff057210 */ /* 0x000fc60000ffe4ff */
[----:B------:R-:W-:Y:S01]  /*1ad0*/  FADD R10, R10, R19 ;  /* 0x000000130a0a7221 */ /* 0x000fe20000000000 */
[----:B-1----:R-:W-:Y:S02]  /*1ae0*/  MOV R2, R4 ;  /* 0x0000000400027202 */ /* 0x002fe40000000f00 */
[----:B------:R-:W-:Y:S01]  /*1af0*/  MOV R3, R5 ;  /* 0x0000000500037202 */ /* 0x000fe20000000f00 */
[----:B------:R-:W-:-:S07]  /*1b00*/  FADD R21, R10, R23 ;  /* 0x000000170a157221 */ /* 0x000fce0000000000 */
.L_x_440:
[----:B------:R-:W-:Y:S05]  /*1b10*/  BSYNC.RECONVERGENT B2 ;  /* 0x0000000000027941 */ /* 0x000fea0003800200 */
.L_x_439:
[----:B------:R-:W-:-:S13]  /*1b20*/  ISETP.LT.OR P0, PT, R8, R9, P0 ;  /* 0x000000090800720c */ /* 0x000fda0000701670 */
[----:B------:R-:W-:Y:S05]  /*1b30*/  @!P0 BRA `(.L_x_432) ;  /* 0x0000000000288947 */ /* 0x000fea0003800000 */
[----:B------:R-:W0:Y:S01]  /*1b40*/  LDC.64 R4, c[0x0][0x380] ;  /* 0x0000e000ff047b82 */ /* 0x000e220000000a00 */
[----:B------:R-:W2:Y:S04]  /*1b50*/  LDG.E.CONSTANT R6, desc[UR6][R2.64+-0x400] ;  /* 0xfffc000602067981 */ /* 0x000ea8000c1e9900 */
[----:B------:R-:W3:Y:S04]  /*1b60*/  LDG.E.CONSTANT R7, desc[UR6][R2.64] ;  /* 0x0000000602077981 */ /* 0x000ee8000c1e9900 */
[----:B------:R-:W4:Y:S01]  /*1b70*/  LDG.E.CONSTANT R9, desc[UR6][R2.64+0x400] ;  /* 0x0004000602097981 */ /* 0x000f22000c1e9900 */
[----:B0-----:R-:W-:-:S06]  /*1b80*/  IMAD.WIDE.U32 R4, R11, 0x4, R4 ;  /* 0x000000040b047825 */ /* 0x001fcc00078e0004 */
[----:B------:R-:W5:Y:S02]  /*1b90*/  LDG.E.CONSTANT R4, desc[UR6][R4.64] ;  /* 0x0000000604047981 */ /* 0x000f64000c1e9900 */
[----:B-----5:R-:W-:-:S04]  /*1ba0*/  FADD R21, R21, R4 ;  /* 0x0000000415157221 */ /* 0x020fc80000000000 */
[----:B--2---:R-:W-:-:S04]  /*1bb0*/  FADD R6, R21, R6 ;  /* 0x0000000615067221 */ /* 0x004fc80000000000 */
[----:B---3--:R-:W-:-:S04]  /*1bc0*/  FADD R6, R6, R7 ;  /* 0x0000000706067221 */ /* 0x008fc80000000000 */
[----:B----4-:R-:W-:-:S07]  /*1bd0*/  FADD R21, R6, R9 ;  /* 0x0000000906157221 */ /* 0x010fce0000000000 */
.L_x_432:
[----:B------:R-:W-:Y:S05]  /*1be0*/  BSYNC.RECONVERGENT B1 ;  /* 0x0000000000017941 */ /* 0x000fea0003800200 */
.L_x_430:
[----:B------:R-:W0:Y:S01]  /*1bf0*/  S2R R6, SR_LANEID ;  /* 0x0000000000067919 */ /* 0x000e220000000000 */
[----:B------:R-:W1:Y:S01]  /*1c00*/  SHFL.DOWN PT, R2, R21, 0x1, 0x1f ;  /* 0x08201f0015027f89 */ /* 0x000e6200000e0000 */
[C---:B0-----:R-:W-:Y:S02]  /*1c10*/  ISETP.GT.AND P0, PT, R6.reuse, 0x1e, PT ;  /* 0x0000001e0600780c */ /* 0x041fe40003f04270 */
[----:B------:R-:W-:-:S11]  /*1c20*/  ISETP.NE.AND P1, PT, R6, RZ, PT ;  /* 0x000000ff0600720c */ /* 0x000fd60003f25270 */
[----:B-1----:R-:W-:Y:S01]  /*1c30*/  @!P0 FADD R21, R2, R21 ;  /* 0x0000001502158221 */ /* 0x002fe20000000000 */
[----:B------:R-:W-:Y:S01]  /*1c40*/  ISETP.GT.AND P0, PT, R6, 0x1d, PT ;  /* 0x0000001d0600780c */ /* 0x000fe20003f04270 */
[----:B------:R-:W0:Y:S01]  /*1c50*/  @!P1 S2R R5, SR_CgaCtaId ;  /* 0x0000000000059919 */ /* 0x000e220000008800 */
[----:B------:R-:W-:Y:S02]  /*1c60*/  @!P1 MOV R4, 0x400 ;  /* 0x0000040000049802 */ /* 0x000fe40000000f00 */
[----:B------:R-:W-:Y:S01]  /*1c70*/  @!P1 SHF.R.U32.HI R3, RZ, 0x3, R0 ;  /* 0x00000003ff039819 */ /* 0x000fe20000011600 */
[----:B------:R-:W1:Y:S03]  /*1c80*/  SHFL.DOWN PT, R2, R21, 0x2, 0x1f ;  /* 0x08401f0015027f89 */ /* 0x000e6600000e0000 */
[----:B------:R-:W-:-:S05]  /*1c90*/  @!P1 LOP3.LUT R3, R3, 0x7c, RZ, 0xc0, !PT ;  /* 0x0000007c03039812 */ /* 0x000fca00078ec0ff */
[----:B-1----:R-:W-:Y:S01]  /*1ca0*/  @!P0 FADD R21, R21, R2 ;  /* 0x0000000215158221 */ /* 0x002fe20000000000 */
[----:B------:R-:W-:Y:S02]  /*1cb0*/  ISETP.GT.AND P0, PT, R6, 0x1b, PT ;  /* 0x0000001b0600780c */ /* 0x000fe40003f04270 */
[----:B0-----:R-:W-:Y:S02]  /*1cc0*/  @!P1 LEA R4, R5, R4, 0x18 ;  /* 0x0000000405049211 */ /* 0x001fe400078ec0ff */
[----:B------:R-:W0:Y:S02]  /*1cd0*/  SHFL.DOWN PT, R2, R21, 0x4, 0x1f ;  /* 0x08801f0015027f89 */ /* 0x000e2400000e0000 */
[----:B------:R-:W-:-:S07]  /*1ce0*/  @!P1 IADD3 R3, PT, PT, R3, R4, RZ ;  /* 0x0000000403039210 */ /* 0x000fce0007ffe0ff */
        /* <DEDUP_REMOVED lines=12> */
[----:B------:R-:W0:Y:S01]  /*1db0*/  S2UR UR5, SR_CgaCtaId ;  /* 0x00000000000579c3 */ /* 0x000e220000008800 */
[----:B------:R-:W-:Y:S02]  /*1dc0*/  UMOV UR4, 0x400 ;  /* 0x0000040000047882 */ /* 0x000fe40000000000 */
[----:B0-----:R-:W-:-:S09]  /*1dd0*/  ULEA UR4, UR5, UR4, 0x18 ;  /* 0x0000000405047291 */ /* 0x001fd2000f8ec0ff */
[----:B---3--:R-:W0:Y:S04]  /*1de0*/  LDS R3, [UR4+0xc] ;  /* 0x00000c04ff037984 */ /* 0x008e280008000800 */
        /* <DEDUP_REMOVED lines=10> */
.L_x_413:
        /* <DEDUP_REMOVED lines=12> */
.L_x_443:
[----:B------:R-:W-:Y:S05]  /*1f50*/  BSYNC.RECONVERGENT B1 ;  /* 0x0000000000017941 */ /* 0x000fea0003800200 */
.L_x_442:
[----:B------:R-:W-:Y:S01]  /*1f60*/  ISETP.GE.AND P0, PT, R11, R20, PT ;  /* 0x000000140b00720c */ /* 0x000fe20003f06270 */
[----:B------:R-:W-:-:S12]  /*1f70*/  BSSY.RECONVERGENT B1, `(.L_x_444) ;  /* 0x0000074000017945 */ /* 0x000fd80003800200 */
[----:B------:R-:W-:Y:S05]  /*1f80*/  @P0 BRA `(.L_x_445) ;  /* 0x0000000400c80947 */ /* 0x000fea0003800000 */
[----:B0-----:R-:W-:Y:S01]  /*1f90*/  LOP3.LUT R3, RZ, R11, RZ, 0x33, !PT ;  /* 0x0000000bff037212 */ /* 0x001fe200078e33ff */
[----:B------:R-:W-:Y:S04]  /*1fa0*/  BSSY.RECONVERGENT B2, `(.L_x_446) ;  /* 0x0000015000027945 */ /* 0x000fe80003800200 */
[----:B------:R-:W-:-:S05]  /*1fb0*/  IMAD.IADD R4, R3, 0x1, R20 ;  /* 0x0000000103047824 */ /* 0x000fca00078e0214 */
        /* <DEDUP_REMOVED lines=10> */
.L_x_448:
[----:B------:R-:W-:-:S06]  /*2060*/  MOV R3, R5 ;  /* 0x0000000500037202 */ /* 0x000fcc0000000f00 */
[----:B------:R0:W2:Y:S01]  /*2070*/  LDG.E.CONSTANT R3, desc[UR6][R2.64] ;  /* 0x0000000602037981 */ /* 0x0000a2000c1e9900 */
[----:B------:R-:W-:Y:S02]  /*2080*/  IADD3 R4, PT, PT, R4, 0x1, RZ ;  /* 0x0000000104047810 */ /* 0x000fe40007ffe0ff */
[----:B------:R-:W-:Y:S02]  /*2090*/  IADD3 R11, PT, PT, R11, 0x100, RZ ;  /* 0x000001000b0b7810 */ /* 0x000fe40007ffe0ff */
[----:B------:R-:W-:Y:S02]  /*20a0*/  ISETP.NE.AND P0, PT, R4, RZ, PT ;  /* 0x000000ff0400720c */ /* 0x000fe40003f05270 */
[----:B0-----:R-:W-:-:S04]  /*20b0*/  IADD3 R2, P2, PT, R2, 0x400, RZ ;  /* 0x0000040002027810 */ /* 0x001fc80007f5e0ff */
[----:B------:R-:W-:Y:S01]  /*20c0*/  IADD3.X R5, PT, PT, RZ, R5, RZ, P2, !PT ;  /* 0x00000005ff057210 */ /* 0x000fe200017fe4ff */
[----:B--2--5:R-:W-:-:S06]  /*20d0*/  FADD R0, R3, R0 ;  /* 0x0000000003007221 */ /* 0x024fcc0000000000 */
[----:B------:R-:W-:Y:S05]  /*20e0*/  @P0 BRA `(.L_x_448) ;  /* 0xfffffffc00dc0947 */ /* 0x000fea000383ffff */
.L_x_447:
[----:B------:R-:W-:Y:S05]  /*20f0*/  BSYNC.RECONVERGENT B2 ;  /* 0x0000000000027941 */ /* 0x000fea0003800200 */
.L_x_446:
        /* <DEDUP_REMOVED lines=8> */
.L_x_451:
        /* <DEDUP_REMOVED lines=9> */
[----:B------:R-:W-:-:S03]  /*2210*/  VIADD R3, R11, 0x800 ;  /* 0x000008000b037836 */ /* 0x000fc60000000000 */
[----:B------:R-:W4:Y:S01]  /*2220*/  LDG.E.CONSTANT R15, desc[UR6][R4.64+0x400] ;  /* 0x00040006040f7981 */ /* 0x000f22000c1e9900 */
        /* <DEDUP_REMOVED lines=32> */
.L_x_450:
[----:B------:R-:W-:Y:S05]  /*2430*/  BSYNC.RECONVERGENT B2 ;  /* 0x0000000000027941 */ /* 0x000fea0003800200 */
.L_x_449:
[----:B------:R-:W-:Y:S01]  /*2440*/  IADD3 R2, PT, PT, -R11, R20, RZ ;  /* 0x000000140b027210 */ /* 0x000fe20007ffe1ff */
[----:B------:R-:W-:Y:S03]  /*2450*/  BSSY.RECONVERGENT B2, `(.L_x_452) ;  /* 0x0000019000027945 */ /* 0x000fe60003800200 */
[----:B------:R-:W-:-:S13]  /*2460*/  ISETP.GT.AND P1, PT, R2, 0x400, PT ;  /* 0x000004000200780c */ /* 0x000fda0003f24270 */
[----:B------:R-:W-:Y:S05]  /*2470*/  @!P1 BRA `(.L_x_453) ;  /* 0x0000000000589947 */ /* 0x000fea0003800000 */
        /* <DEDUP_REMOVED lines=22> */
.L_x_453:
[----:B------:R-:W-:Y:S05]  /*25e0*/  BSYNC.RECONVERGENT B2 ;  /* 0x0000000000027941 */ /* 0x000fea0003800200 */
.L_x_452:
        /* <DEDUP_REMOVED lines=12> */
.L_x_445:
[----:B------:R-:W-:Y:S05]  /*26b0*/  BSYNC.RECONVERGENT B1 ;  /* 0x0000000000017941 */ /* 0x000fea0003800200 */
.L_x_444:
        /* <DEDUP_REMOVED lines=35> */
[----:B--2---:R-:W0:Y:S04]  /*28f0*/  LDS R3, [UR4+0xc] ;  /* 0x00000c04ff037984 */ /* 0x004e280008000800 */
        /* <DEDUP_REMOVED lines=10> */
.L_x_454:
[----:B0-----:R-:W0:Y:S01]  /*29a0*/  S2R R2, SR_LANEID ;  /* 0x0000000000027919 */ /* 0x001e220000000000 */
[----:B------:R-:W-:-:S04]  /*29b0*/  LOP3.LUT R0, R9, 0x3e0, RZ, 0xc0, !PT ;  /* 0x000003e009007812 */ /* 0x000fc800078ec0ff */
[----:B------:R-:W-:Y:S02]  /*29c0*/  IADD3 R3, PT, PT, R0, 0x20, RZ ;  /* 0x0000002000037810 */ /* 0x000fe40007ffe0ff */
[----:B------:R-:W-:Y:S02]  /*29d0*/  LOP3.LUT R7, RZ, R0, RZ, 0x33, !PT ;  /* 0x00000000ff077212 */ /* 0x000fe400078e33ff */
[-C--:B------:R-:W-:Y:S02]  /*29e0*/  ISETP.GT.AND P0, PT, R3, R20.reuse, PT ;  /* 0x000000140300720c */ /* 0x080fe40003f04270 */
[----:B------:R-:W-:-:S04]  /*29f0*/  IADD3 R7, PT, PT, R7, R20, RZ ;  /* 0x0000001407077210 */ /* 0x000fc80007ffe0ff */
[----:B------:R-:W-:-:S05]  /*2a00*/  SEL R4, R7, 0x1f, P0 ;  /* 0x0000001f07047807 */ /* 0x000fca0000000000 */
[----:B------:R-:W1:Y:S01]  /*2a10*/  SHFL.DOWN PT, R0, R5, 0x1, R4 ;  /* 0x0820000005007989 */ /* 0x000e6200000e0004 */
[C---:B0-----:R-:W-:Y:S01]  /*2a20*/  ISETP.GE.AND P0, PT, R2.reuse, R4, PT ;  /* 0x000000040200720c */ /* 0x041fe20003f06270 */
[C---:B------:R-:W-:Y:S01]  /*2a30*/  VIADD R3, R2.reuse, 0x2 ;  /* 0x0000000202037836 */ /* 0x040fe20000000000 */
[----:B------:R-:W-:-:S11]  /*2a40*/  ISETP.NE.AND P1, PT, R2, RZ, PT ;  /* 0x000000ff0200720c */ /* 0x000fd60003f25270 */
[----:B-1----:R-:W-:Y:S01]  /*2a50*/  @!P0 FADD R5, R0, R5 ;  /* 0x0000000500058221 */ /* 0x002fe20000000000 */
[-C--:B------:R-:W-:Y:S01]  /*2a60*/  ISETP.GT.AND P0, PT, R3, R4.reuse, PT ;  /* 0x000000040300720c */ /* 0x080fe20003f04270 */
[----:B------:R-:W0:Y:S01]  /*2a70*/  @!P1 S2R R6, SR_CgaCtaId ;  /* 0x0000000000069919 */ /* 0x000e220000008800 */
[----:B------:R-:W-:Y:S02]  /*2a80*/  IADD3 R3, PT, PT, R2, 0x4, RZ ;  /* 0x0000000402037810 */ /* 0x000fe40007ffe0ff */
[----:B------:R-:W1:Y:S09]  /*2a90*/  SHFL.DOWN PT, R0, R5, 0x2, R4 ;  /* 0x0840000005007989 */ /* 0x000e7200000e0004 */
[----:B-1----:R-:W-:Y:S01]  /*2aa0*/  @!P0 FADD R5, R5, R0 ;  /* 0x0000000005058221 */ /* 0x002fe20000000000 */
[----:B------:R-:W-:-:S02]  /*2ab0*/  ISETP.GT.AND P0, PT, R3, R4, PT ;  /* 0x000000040300720c */ /* 0x000fc40003f04270 */
[----:B------:R-:W-:Y:S02]  /*2ac0*/  IADD3 R3, PT, PT, R2, 0x8, RZ ;  /* 0x0000000802037810 */ /* 0x000fe40007ffe0ff */
[----:B------:R-:W1:Y:S09]  /*2ad0*/  SHFL.DOWN PT, R0, R5, 0x4, R4 ;  /* 0x0880000005007989 */ /* 0x000e7200000e0004 */
[----:B-1----:R-:W-:Y:S01]  /*2ae0*/  @!P0 FADD R5, R5, R0 ;  /* 0x0000000005058221 */ /* 0x002fe20000000000 */
[----:B------:R-:W-:-:S02]  /*2af0*/  ISETP.GT.AND P0, PT, R3, R4, PT ;  /* 0x000000040300720c */ /* 0x000fc40003f04270 */
[----:B------:R-:W-:Y:S02]  /*2b00*/  IADD3 R3, PT, PT, R2, 0x10, RZ ;  /* 0x0000001002037810 */ /* 0x000fe40007ffe0ff */
[----:B------:R-:W1:Y:S01]  /*2b10*/  SHFL.DOWN PT, R0, R5, 0x8, R4 ;  /* 0x0900000005007989 */ /* 0x000e6200000e0004 */
[----:B------:R-:W-:-:S04]  /*2b20*/  @!P1 SHF.R.U32.HI R2, RZ, 0x3, R9 ;  /* 0x00000003ff029819 */ /* 0x000fc80000011609 */
[----:B------:R-:W-:-:S04]  /*2b30*/  @!P1 LOP3.LUT R2, R2, 0x7c, RZ, 0xc0, !PT ;  /* 0x0000007c02029812 */ /* 0x000fc800078ec0ff */
[----:B-1----:R-:W-:Y:S01]  /*2b40*/  @!P0 FADD R5, R5, R0 ;  /* 0x0000000005058221 */ /* 0x002fe20000000000 */
[----:B------:R-:W-:Y:S02]  /*2b50*/  ISETP.GT.AND P0, PT, R3, R4, PT ;  /* 0x000000040300720c */ /* 0x000fe40003f04270 */
[----:B------:R-:W-:Y:S02]  /*2b60*/  @!P1 MOV R3, 0x400 ;  /* 0x0000040000039802 */ /* 0x000fe40000000f00 */
[----:B------:R-:W1:Y:S02]  /*2b70*/  SHFL.DOWN PT, R0, R5, 0x10, R4 ;  /* 0x0a00000005007989 */ /* 0x000e6400000e0004 */
[----:B0-----:R-:W-:-:S04]  /*2b80*/  @!P1 LEA R3, R6, R3, 0x18 ;  /* 0x0000000306039211 */ /* 0x001fc800078ec0ff */
[----:B------:R-:W-:-:S03]  /*2b90*/  @!P1 IADD3 R3, PT, PT, R2, R3, RZ ;  /* 0x0000000302039210 */ /* 0x000fc60007ffe0ff */
[----:B-1----:R-:W-:Y:S01]  /*2ba0*/  @!P0 FADD R5, R5, R0 ;  /* 0x0000000005058221 */ /* 0x002fe20000000000 */
        /* <DEDUP_REMOVED lines=12> */
[----:B-1----:R-:W0:Y:S04]  /*2c70*/  LDS R3, [UR4+0xc] ;  /* 0x00000c04ff037984 */ /* 0x002e280008000800 */
        /* <DEDUP_REMOVED lines=13> */
.L_x_441:
[----:B------:R-:W0:Y:S01]  /*2d50*/  S2R R8, SR_TID.X ;  /* 0x0000000000087919 */ /* 0x000e220000002100 */
[----:B------:R-:W0:Y:S02]  /*2d60*/  LDC.64 R2, c[0x0][0x380] ;  /* 0x0000e000ff027b82 */ /* 0x000e240000000a00 */
[----:B0-----:R-:W-:-:S05]  /*2d70*/  IMAD.WIDE.U32 R2, R8, 0x4, R2 ;  /* 0x0000000408027825 */ /* 0x001fca00078e0002 */
[----:B------:R-:W2:Y:S04]  /*2d80*/  LDG.E.CONSTANT R19, desc[UR6][R2.64] ;  /* 0x0000000602137981 */ /* 0x000ea8000c1e9900 */
[----:B------:R-:W2:Y:S04]  /*2d90*/  LDG.E.CONSTANT R0, desc[UR6][R2.64+0x400] ;  /* 0x0004000602007981 */ /* 0x000ea8000c1e9900 */
[----:B------:R-:W3:Y:S04]  /*2da0*/  LDG.E.CONSTANT R4, desc[UR6][R2.64+0x800] ;  /* 0x0008000602047981 */ /* 0x000ee8000c1e9900 */
[----:B------:R-:W3:Y:S04]  /*2db0*/  LDG.E.CONSTANT R5, desc[UR6][R2.64+0xc00] ;  /* 0x000c000602057981 */ /* 0x000ee8000c1e9900 */
[----:B------:R-:W4:Y:S04]  /*2dc0*/  LDG.E.CONSTANT R6, desc[UR6][R2.64+0x1000] ;  /* 0x0010000602067981 */ /* 0x000f28000c1e9900 */
[----:B------:R-:W4:Y:S04]  /*2dd0*/  LDG.E.CONSTANT R7, desc[UR6][R2.64+0x1400] ;  /* 0x0014000602077981 */ /* 0x000f28000c1e9900 */
[----:B------:R-:W5:Y:S04]  /*2de0*/  LDG.E.CONSTANT R9, desc[UR6][R2.64+0x1800] ;  /* 0x0018000602097981 */ /* 0x000f68000c1e9900 */
        /* <DEDUP_REMOVED lines=8> */
[----:B------:R-:W5:Y:S01]  /*2e70*/  LDG.E.CONSTANT R18, desc[UR6][R2.64+0x3c00] ;  /* 0x003c000602127981 */ /* 0x000f62000c1e9900 */
[----:B------:R-:W-:Y:S01]  /*2e80*/  ISETP.GE.U32.AND P0, PT, R20, 0x2000, PT ;  /* 0x000020001400780c */ /* 0x000fe20003f06070 */
[----:B--2---:R-:W-:Y:S01]  /*2e90*/  FADD R0, R19, R0 ;  /* 0x0000000013007221 */ /* 0x004fe20000000000 */
[----:B---3--:R-:W-:-:S04]  /*2ea0*/  FADD R5, R4, R5 ;  /* 0x0000000504057221 */ /* 0x008fc80000000000 */
[----:B------:R-:W-:Y:S01]  /*2eb0*/  FADD R0, R0, R5 ;  /* 0x0000000500007221 */ /* 0x000fe20000000000 */
[----:B----4-:R-:W-:Y:S01]  /*2ec0*/  FADD R6, R6, R7 ;  /* 0x0000000706067221 */ /* 0x010fe20000000000 */
[----:B-----5:R-:W-:-:S04]  /*2ed0*/  FADD R9, R9, R10 ;  /* 0x0000000a09097221 */ /* 0x020fc80000000000 */
[----:B------:R-:W-:Y:S01]  /*2ee0*/  FADD R9, R6, R9 ;  /* 0x0000000906097221 */ /* 0x000fe20000000000 */
[----:B------:R-:W-:-:S03]  /*2ef0*/  FADD R11, R11, R12 ;  /* 0x0000000c0b0b7221 */ /* 0x000fc60000000000 */
[----:B------:R-:W-:Y:S01]  /*2f00*/  FADD R0, R0, R9 ;  /* 0x0000000900007221 */ /* 0x000fe20000000000 */
[----:B------:R-:W-:-:S04]  /*2f10*/  FADD R14, R13, R14 ;  /* 0x0000000e0d0e7221 */ /* 0x000fc80000000000 */
[----:B------:R-:W-:Y:S01]  /*2f20*/  FADD R11, R11, R14 ;  /* 0x0000000e0b0b7221 */ /* 0x000fe20000000000 */
[----:B------:R-:W-:Y:S01]  /*2f30*/  FADD R15, R15, R16 ;  /* 0x000000100f0f7221 */ /* 0x000fe20000000000 */
[----:B------:R-:W-:-:S04]  /*2f40*/  FADD R18, R17, R18 ;  /* 0x0000001211127221 */ /* 0x000fc80000000000 */
[----:B------:R-:W-:-:S04]  /*2f50*/  FADD R18, R15, R18 ;  /* 0x000000120f127221 */ /* 0x000fc80000000000 */
[----:B------:R-:W-:Y:S01]  /*2f60*/  FADD R5, R11, R18 ;  /* 0x000000120b057221 */ /* 0x000fe20000000000 */
[----:B------:R-:W-:-:S03]  /*2f70*/  HFMA2 R11, -RZ, RZ, 0, 0.00048828125 ;  /* 0x00001000ff0b7431 */ /* 0x000fc600000001ff */
[----:B------:R-:W-:Y:S01]  /*2f80*/  FADD R0, R0, R5 ;  /* 0x0000000500007221 */ /* 0x000fe20000000000 */
[----:B------:R-:W-:Y:S06]  /*2f90*/  @!P0 BRA `(.L_x_455) ;  /* 0x0000000000ac8947 */ /* 0x000fec0003800000 */
[----:B------:R-:W0:Y:S01]  /*2fa0*/  LDC R7, c[0x0][0x390] ;  /* 0x0000e400ff077b82 */ /* 0x000e220000000800 */
[----:B------:R-:W-:Y:S02]  /*2fb0*/  IADD3 R6, PT, PT, R20, -0x1000, RZ ;  /* 0xfffff00014067810 */ /* 0x000fe40007ffe0ff */
[----:B------:R-:W-:-:S07]  /*2fc0*/  MOV R11, 0x1000 ;  /* 0x00001000000b7802 */ /* 0x000fce0000000f00 */
.L_x_457:
[----:B------:R-:W-:-:S05]  /*2fd0*/  IMAD.WIDE R4, R11, 0x4, R2 ;  /* 0x000000040b047825 */ /* 0x000fca00078e0202 */
[----:B------:R-:W2:Y:S04]  /*2fe0*/  LDG.E.CONSTANT R20, desc[UR6][R4.64+0x400] ;  /* 0x0004000604147981 */ /* 0x000ea8000c1e9900 */
[----:B------:R-:W2:Y:S04]  /*2ff0*/  LDG.E.CONSTANT R21, desc[UR6][R4.64+0x800] ;  /* 0x0008000604157981 */ /* 0x000ea8000c1e9900 */
        /* <DEDUP_REMOVED lines=13> */
[----:B------:R1:W5:Y:S01]  /*30d0*/  LDG.E.CONSTANT R18, desc[UR6][R4.64+0x3c00] ;  /* 0x003c000604127981 */ /* 0x000362000c1e9900 */
[----:B--2---:R-:W-:Y:S01]  /*30e0*/  FADD R21, R20, R21 ;  /* 0x0000001514157221 */ /* 0x004fe20000000000 */
[----:B0-----:R-:W-:-:S05]  /*30f0*/  MOV R20, R7 ;  /* 0x0000000700147202 */ /* 0x001fca0000000f00 */
[----:B-1----:R-:W-:Y:S02]  /*3100*/  IMAD.IADD R4, R20, 0x1, -R11 ;  /* 0x0000000114047824 */ /* 0x002fe400078e0a0b */
[----:B---3--:R-:W-:-:S03]  /*3110*/  FADD R0, R19, R0 ;  /* 0x0000000013007221 */ /* 0x008fc60000000000 */
[----:B------:R-:W-:Y:S01]  /*3120*/  ISETP.GE.AND P0, PT, R4, 0x1000, PT ;  /* 0x000010000400780c */ /* 0x000fe20003f06270 */
[----:B----4-:R-:W-:Y:S01]  /*3130*/  FADD R22, R22, R23 ;  /* 0x0000001716167221 */ /* 0x010fe20000000000 */
[----:B------:R-:W-:Y:S01]  /*3140*/  FADD R0, R0, R21 ;  /* 0x0000001500007221 */ /* 0x000fe20000000000 */
[----:B-----5:R-:W-:-:S04]  /*3150*/  FADD R25, R24, R25 ;  /* 0x0000001918197221 */ /* 0x020fc80000000000 */
[----:B------:R-:W-:Y:S01]  /*3160*/  FADD R25, R22, R25 ;  /* 0x0000001916197221 */ /* 0x000fe20000000000 */
[----:B------:R-:W-:Y:S01]  /*3170*/  FADD R16, R16, R17 ;  /* 0x0000001110107221 */ /* 0x000fe20000000000 */
[----:B------:R-:W-:-:S04]  /*3180*/  FADD R15, R15, R10 ;  /* 0x0000000a0f0f7221 */ /* 0x000fc80000000000 */
[----:B------:R-:W-:Y:S01]  /*3190*/  FADD R15, R16, R15 ;  /* 0x0000000f100f7221 */ /* 0x000fe20000000000 */
[----:B------:R-:W-:Y:S01]  /*31a0*/  FADD R9, R14, R9 ;  /* 0x000000090e097221 */ /* 0x000fe20000000000 */
[----:B------:R-:W-:-:S04]  /*31b0*/  FADD R12, R13, R12 ;  /* 0x0000000c0d0c7221 */ /* 0x000fc80000000000 */
[----:B------:R-:W-:Y:S01]  /*31c0*/  FADD R12, R9, R12 ;  /* 0x0000000c090c7221 */ /* 0x000fe20000000000 */
[----:B------:R-:W-:-:S03]  /*31d0*/  FADD R0, R0, R25 ;  /* 0x0000001900007221 */ /* 0x000fc60000000000 */
[----:B------:R-:W-:-:S04]  /*31e0*/  FADD R15, R15, R12 ;  /* 0x0000000c0f0f7221 */ /* 0x000fc80000000000 */
[----:B------:R-:W-:-:S04]  /*31f0*/  FADD R15, R0, R15 ;  /* 0x0000000f000f7221 */ /* 0x000fc80000000000 */
[----:B------:R-:W-:Y:S01]  /*3200*/  FADD R0, R18, R15 ;  /* 0x0000000f12007221 */ /* 0x000fe20000000000 */
[----:B------:R-:W-:Y:S06]  /*3210*/  @!P0 BRA `(.L_x_456) ;  /* 0x0000000800308947 */ /* 0x000fec0003800000 */
[----:B------:R-:W-:-:S04]  /*3220*/  IADD3 R11, PT, PT, R11, 0x1000, RZ ;  /* 0x000010000b0b7810 */ /* 0x000fc80007ffe0ff */
[----:B------:R-:W-:-:S13]  /*3230*/  ISETP.GT.AND P0, PT, R11, R6, PT ;  /* 0x000000060b00720c */ /* 0x000fda0003f04270 */
[----:B------:R-:W-:Y:S05]  /*3240*/  @!P0 BRA `(.L_x_457) ;  /* 0xfffffffc00608947 */ /* 0x000fea000383ffff */
.L_x_455:
[----:B------:R-:W-:-:S13]  /*3250*/  ISETP.GE.AND P0, PT, R11, R20, PT ;  /* 0x000000140b00720c */ /* 0x000fda0003f06270 */
[----:B------:R-:W-:Y:S05]  /*3260*/  @P0 BRA `(.L_x_456) ;  /* 0x00000008001c0947 */ /* 0x000fea0003800000 */
[----:B------:R-:W-:Y:S01]  /*3270*/  IADD3 R9, PT, PT, -R11, R20, RZ ;  /* 0x000000140b097210 */ /* 0x000fe20007ffe1ff */
[----:B------:R-:W-:Y:S03]  /*3280*/  BSSY.RECONVERGENT B1, `(.L_x_456) ;  /* 0x0000085000017945 */ /* 0x000fe60003800200 */
        /* <DEDUP_REMOVED lines=16> */
.L_x_461:
        /* <DEDUP_REMOVED lines=8> */
.L_x_460:
[----:B------:R-:W-:Y:S05]  /*3410*/  BSYNC.RECONVERGENT B2 ;  /* 0x0000000000027941 */ /* 0x000fea0003800200 */
.L_x_459:
[----:B------:R-:W-:Y:S05]  /*3420*/  @!P1 BRA `(.L_x_458) ;  /* 0x0000000400a89947 */ /* 0x000fea0003800000 */
[----:B------:R-:W0:Y:S01]  /*3430*/  LDCU.64 UR4, c[0x0][0x380] ;  /* 0x00007000ff0477ac */ /* 0x000e220008000a00 */
[----:B------:R-:W-:Y:S01]  /*3440*/  IADD3 R5, PT, PT, R9, -R10, RZ ;  /* 0x8000000a09057210 */ /* 0x000fe20007ffe0ff */
[----:B------:R-:W-:Y:S01]  /*3450*/  BSSY.RECONVERGENT B2, `(.L_x_462) ;  /* 0x000003b000027945 */ /* 0x000fe20003800200 */
[CC--:B------:R-:W-:Y:S02]  /*3460*/  IADD3 R3, P0, PT, R10.reuse, R11.reuse, RZ ;  /* 0x0000000b0a037210 */ /* 0x0c0fe40007f1e0ff */
[----:B------:R-:W-:Y:S02]  /*3470*/  ISETP.GT.AND P1, PT, R5, 0xc00, PT ;  /* 0x00000c000500780c */ /* 0x000fe40003f24270 */
[----:B------:R-:W-:Y:S01]  /*3480*/  IADD3 R11, PT, PT, R10, R11, RZ ;  /* 0x0000000b0a0b7210 */ /* 0x000fe20007ffe0ff */
[----:B------:R-:W-:Y:S01]  /*3490*/  IMAD.X R4, RZ, RZ, RZ, P0 ;  /* 0x000000ffff047224 */ /* 0x000fe200000e06ff */
[----:B0-----:R-:W-:-:S04]  /*34a0*/  LEA R2, P0, R3, UR4, 0x2 ;  /* 0x0000000403027c11 */ /* 0x001fc8000f8010ff */
[----:B------:R-:W-:Y:S02]  /*34b0*/  LEA.HI.X R3, R3, UR5, R4, 0x2, P0 ;  /* 0x0000000503037c11 */ /* 0x000fe400080f1404 */
[----:B------:R-:W-:-:S04]  /*34c0*/  IADD3 R2, P0, PT, R2, 0x800, RZ ;  /* 0x0000080002027810 */ /* 0x000fc80007f1e0ff */
[----:B------:R-:W-:Y:S02]  /*34d0*/  IADD3.X R3, PT, PT, RZ, R3, RZ, P0, !PT ;  /* 0x00000003ff037210 */ /* 0x000fe400007fe4ff */
[----:B------:R-:W-:Y:S01]  /*34e0*/  PLOP3.LUT P0, PT, PT, PT, PT, 0x80, 0x8 ;  /* 0x000000000008781c */ /* 0x000fe20003f0f070 */
[----:B------:R-:W-:-:S12]  /*34f0*/  @!P1 BRA `(.L_x_463) ;  /* 0x0000000000c09947 */ /* 0x000fd80003800000 */
[----:B------:R-:W-:Y:S02]  /*3500*/  PLOP3.LUT P0, PT, PT, PT, PT, 0x8, 0x80 ;  /* 0x000000000080781c */ /* 0x000fe40003f0e170 */
[----:B------:R-:W-:-:S11]  /*3510*/  IADD3 R13, PT, PT, R9, -0xc00, RZ ;  /* 0xfffff400090d7810 */ /* 0x000fd60007ffe0ff */
.L_x_464:
[----:B------:R-:W0:Y:S01]  /*3520*/  LDC.64 R4, c[0x0][0x380] ;  /* 0x0000e000ff047b82 */ /* 0x000e220000000a00 */
[----:B------:R-:W2:Y:S01]  /*3530*/  LDG.E.CONSTANT R12, desc[UR6][R2.64+-0x400] ;  /* 0xfffc0006020c7981 */ /* 0x000ea2000c1e9900 */
[----:B------:R-:W-:-:S03]  /*3540*/  IADD3 R25, PT, PT, R11, 0x400, RZ ;  /* 0x000004000b197810 */ /* 0x000fc60007ffe0ff */
[----:B------:R-:W3:Y:S04]  /*3550*/  LDG.E.CONSTANT R20, desc[UR6][R2.64] ;  /* 0x0000000602147981 */ /* 0x000ee8000c1e9900 */
[----:B------:R-:W4:Y:S01]  /*3560*/  LDG.E.CONSTANT R19, desc[UR6][R2.64+0x400] ;  /* 0x0004000602137981 */ /* 0x000f22000c1e9900 */
[----:B------:R-:W-:-:S03]  /*3570*/  IADD3 R7, PT, PT, R11, 0x800, RZ ;  /* 0x000008000b077810 */ /* 0x000fc60007ffe0ff */
[----:B------:R-:W5:Y:S04]  /*3580*/  LDG.E.CONSTANT R17, desc[UR6][R2.64+0xc00] ;  /* 0x000c000602117981 */ /* 0x000f68000c1e9900 */
[----:B------:R-:W5:Y:S01]  /*3590*/  LDG.E.CONSTANT R16, desc[UR6][R2.64+0x1000] ;  /* 0x0010000602107981 */ /* 0x000f62000c1e9900 */
[----:B------:R-:W-:-:S03]  /*35a0*/  IADD3 R23, PT, PT, R11, 0xc00, RZ ;  /* 0x00000c000b177810 */ /* 0x000fc60007ffe0ff */
[----:B------:R-:W5:Y:S01]  /*35b0*/  LDG.E.CONSTANT R22, desc[UR6][R2.64+0x1c00] ;  /* 0x001c000602167981 */ /* 0x000f62000c1e9900 */
[----:B0-----:R-:W-:-:S03]  /*35c0*/  IMAD.WIDE.U32 R14, R11, 0x4, R4 ;  /* 0x000000040b0e7825 */ /* 0x001fc600078e0004 */
[----:B------:R-:W5:Y:S04]  /*35d0*/  LDG.E.CONSTANT R21, desc[UR6][R2.64+0x2000] ;  /* 0x0020000602157981 */ /* 0x000f68000c1e9900 */
[----:B------:R-:W5:Y:S04]  /*35e0*/  LDG.E.CONSTANT R26, desc[UR6][R2.64+0x3000] ;  /* 0x00300006021a7981 */ /* 0x000f68000c1e9900 */
[----:B------:R-:W2:Y:S01]  /*35f0*/  LDG.E.CONSTANT R15, desc[UR6][R14.64] ;  /* 0x000000060e0f7981 */ /* 0x000ea2000c1e9900 */
[----:B------:R-:W-:-:S05]  /*3600*/  IMAD.WIDE.U32 R24, R25, 0x4, R4 ;  /* 0x0000000419187825 */ /* 0x000fca00078e0004 */
[----:B------:R-:W5:Y:S01]  /*3610*/  LDG.E.CONSTANT R18, desc[UR6][R24.64] ;  /* 0x0000000618127981 */ /* 0x000f62000c1e9900 */
[----:B------:R-:W-:-:S03]  /*3620*/  IMAD.WIDE.U32 R6, R7, 0x4, R4 ;  /* 0x0000000407067825 */ /* 0x000fc600078e0004 */
        /* <DEDUP_REMOVED lines=8> */
[----:B------:R-:W-:Y:S01]  /*36b0*/  ISETP.GE.AND P1, PT, R10, R13, PT ;  /* 0x0000000d0a00720c */ /* 0x000fe20003f26270 */
[----:B------:R-:W-:Y:S01]  /*36c0*/  VIADD R11, R11, 0x1000 ;  /* 0x000010000b0b7836 */ /* 0x000fe20000000000 */
[----:B0-----:R-:W-:-:S04]  /*36d0*/  IADD3 R2, P2, PT, R2, 0x4000, RZ ;  /* 0x0000400002027810 */ /* 0x001fc80007f5e0ff */
        /* <DEDUP_REMOVED lines=18> */
.L_x_463:
[----:B------:R-:W-:Y:S05]  /*3800*/  BSYNC.RECONVERGENT B2 ;  /* 0x0000000000027941 */ /* 0x000fea0003800200 */
.L_x_462:
[----:B------:R-:W-:Y:S01]  /*3810*/  IADD3 R4, PT, PT, R9, -R10, RZ ;  /* 0x8000000a09047210 */ /* 0x000fe20007ffe0ff */
[----:B------:R-:W-:Y:S03]  /*3820*/  BSSY.RECONVERGENT B2, `(.L_x_465) ;  /* 0x000001e000027945 */ /* 0x000fe60003800200 */
[----:B------:R-:W-:-:S13]  /*3830*/  ISETP.GT.AND P1, PT, R4, 0x400, PT ;  /* 0x000004000400780c */ /* 0x000fda0003f24270 */
[----:B------:R-:W-:Y:S05]  /*3840*/  @!P1 BRA `(.L_x_466) ;  /* 0x00000000006c9947 */ /* 0x000fea0003800000 */
[----:B------:R-:W0:Y:S01]  /*3850*/  LDC.64 R6, c[0x0][0x380] ;  /* 0x0000e000ff067b82 */ /* 0x000e220000000a00 */
[----:B------:R-:W2:Y:S01]  /*3860*/  LDG.E.CONSTANT R13, desc[UR6][R2.64+-0x400] ;  /* 0xfffc0006020d7981 */ /* 0x000ea2000c1e9900 */
[----:B------:R-:W-:-:S03]  /*3870*/  IADD3 R17, PT, PT, R11, 0x400, RZ ;  /* 0x000004000b117810 */ /* 0x000fc60007ffe0ff */
[----:B------:R-:W3:Y:S04]  /*3880*/  LDG.E.CONSTANT R15, desc[UR6][R2.64] ;  /* 0x00000006020f7981 */ /* 0x000ee8000c1e9900 */
[----:B------:R-:W4:Y:S04]  /*3890*/  LDG.E.CONSTANT R19, desc[UR6][R2.64+0xc00] ;  /* 0x000c000602137981 */ /* 0x000f28000c1e9900 */
[----:B------:R-:W5:Y:S04]  /*38a0*/  LDG.E.CONSTANT R21, desc[UR6][R2.64+0x1000] ;  /* 0x0010000602157981 */ /* 0x000f68000c1e9900 */
[----:B------:R-:W5:Y:S01]  /*38b0*/  LDG.E.CONSTANT R23, desc[UR6][R2.64+0x1400] ;  /* 0x0014000602177981 */ /* 0x000f62000c1e9900 */
[----:B0-----:R-:W-:-:S06]  /*38c0*/  IMAD.WIDE.U32 R4, R11, 0x4, R6 ;  /* 0x000000040b047825 */ /* 0x001fcc00078e0006 */
[----:B------:R0:W2:Y:S01]  /*38d0*/  LDG.E.CONSTANT R5, desc[UR6][R4.64] ;  /* 0x0000000604057981 */ /* 0x0000a2000c1e9900 */
[----:B------:R-:W-:-:S03]  /*38e0*/  IMAD.WIDE.U32 R6, R17, 0x4, R6 ;  /* 0x0000000411067825 */ /* 0x000fc600078e0006 */
[----:B------:R1:W4:Y:S04]  /*38f0*/  LDG.E.CONSTANT R17, desc[UR6][R2.64+0x400] ;  /* 0x0004000602117981 */ /* 0x000328000c1e9900 */
[----:B------:R-:W5:Y:S01]  /*3900*/  LDG.E.CONSTANT R7, desc[UR6][R6.64] ;  /* 0x0000000606077981 */ /* 0x000f62000c1e9900 */
[----:B0-----:R-:W-:Y:S02]  /*3910*/  IADD3 R4, P1, PT, R2, 0x2000, RZ ;  /* 0x0000200002047810 */ /* 0x001fe40007f3e0ff */
[----:B------:R-:W-:Y:S02]  /*3920*/  PLOP3.LUT P0, PT, PT, PT, PT, 0x8, 0x80 ;  /* 0x000000000080781c */ /* 0x000fe40003f0e170 */
[----:B------:R-:W-:Y:S02]  /*3930*/  IADD3 R10, PT, PT, R10, 0x800, RZ ;  /* 0x000008000a0a7810 */ /* 0x000fe40007ffe0ff */
[----:B------:R-:W-:-:S02]  /*3940*/  IADD3 R11, PT, PT, R11, 0x800, RZ ;  /* 0x000008000b0b7810 */ /* 0x000fc40007ffe0ff */
[----:B-1----:R-:W-:Y:S01]  /*3950*/  MOV R2, R4 ;  /* 0x0000000400027202 */ /* 0x002fe20000000f00 */
[----:B--2---:R-:W-:-:S04]  /*3960*/  FADD R0, R0, R5 ;  /* 0x0000000500007221 */ /* 0x004fc80000000000 */
[----:B------:R-:W-:-:S04]  /*3970*/  FADD R0, R0, R13 ;  /* 0x0000000d00007221 */ /* 0x000fc80000000000 */
[----:B---3--:R-:W-:-:S04]  /*3980*/  FADD R0, R0, R15 ;  /* 0x0000000f00007221 */ /* 0x008fc80000000000 */
[----:B----4-:R-:W-:-:S04]  /*3990*/  FADD R0, R0, R17 ;  /* 0x0000001100007221 */ /* 0x010fc80000000000 */
[----:B-----5:R-:W-:-:S04]  /*39a0*/  FADD R0, R0, R7 ;  /* 0x0000000700007221 */ /* 0x020fc80000000000 */
[----:B------:R-:W-:Y:S01]  /*39b0*/  FADD R0, R0, R19 ;  /* 0x0000001300007221 */ /* 0x000fe20000000000 */
[----:B------:R-:W-:-:S03]  /*39c0*/  IADD3.X R5, PT, PT, RZ, R3, RZ, P1, !PT ;  /* 0x00000003ff057210 */ /* 0x000fc60000ffe4ff */
[----:B------:R-:W-:Y:S01]  /*39d0*/  FADD R0, R0, R21 ;  /* 0x0000001500007221 */ /* 0x000fe20000000000 */
[----:B------:R-:W-:-:S03]  /*39e0*/  MOV R3, R5 ;  /* 0x0000000500037202 */ /* 0x000fc60000000f00 */
[----:B------:R-:W-:-:S07]  /*39f0*/  FADD R0, R0, R23 ;  /* 0x0000001700007221 */ /* 0x000fce0000000000 */
.L_x_466:
[----:B------:R-:W-:Y:S05]  /*3a00*/  BSYNC.RECONVERGENT B2 ;  /* 0x0000000000027941 */ /* 0x000fea0003800200 */
.L_x_465:
[----:B------:R-:W-:-:S13]  /*3a10*/  ISETP.LT.OR P0, PT, R10, R9, P0 ;  /* 0x000000090a00720c */ /* 0x000fda0000701670 */
[----:B------:R-:W-:Y:S05]  /*3a20*/  @!P0 BRA `(.L_x_458) ;  /* 0x0000000000288947 */ /* 0x000fea0003800000 */
[----:B------:R-:W0:Y:S01]  /*3a30*/  LDC.64 R4, c[0x0][0x380] ;  /* 0x0000e000ff047b82 */ /* 0x000e220000000a00 */
[----:B------:R-:W2:Y:S04]  /*3a40*/  LDG.E.CONSTANT R7, desc[UR6][R2.64+-0x400] ;  /* 0xfffc000602077981 */ /* 0x000ea8000c1e9900 */
[----:B------:R-:W3:Y:S01]  /*3a50*/  LDG.E.CONSTANT R9, desc[UR6][R2.64] ;  /* 0x0000000602097981 */ /* 0x000ee2000c1e9900 */
[----:B0-----:R-:W-:-:S03]  /*3a60*/  IMAD.WIDE.U32 R4, R11, 0x4, R4 ;  /* 0x000000040b047825 */ /* 0x001fc600078e0004 */
[----:B------:R-:W4:Y:S04]  /*3a70*/  LDG.E.CONSTANT R11, desc[UR6][R2.64+0x400] ;  /* 0x00040006020b7981 */ /* 0x000f28000c1e9900 */
[----:B------:R-:W5:Y:S02]  /*3a80*/  LDG.E.CONSTANT R5, desc[UR6][R4.64] ;  /* 0x0000000604057981 */ /* 0x000f64000c1e9900 */
[----:B-----5:R-:W-:-:S04]  /*3a90*/  FADD R0, R0, R5 ;  /* 0x0000000500007221 */ /* 0x020fc80000000000 */
[----:B--2---:R-:W-:-:S04]  /*3aa0*/  FADD R0, R0, R7 ;  /* 0x0000000700007221 */ /* 0x004fc80000000000 */
[----:B---3--:R-:W-:-:S04]  /*3ab0*/  FADD R0, R0, R9 ;  /* 0x0000000900007221 */ /* 0x008fc80000000000 */
[----:B----4-:R-:W-:-:S07]  /*3ac0*/  FADD R0, R0, R11 ;  /* 0x0000000b00007221 */ /* 0x010fce0000000000 */
.L_x_458:
[----:B------:R-:W-:Y:S05]  /*3ad0*/  BSYNC.RECONVERGENT B1 ;  /* 0x0000000000017941 */ /* 0x000fea0003800200 */
.L_x_456:
[----:B------:R-:W0:Y:S01]  /*3ae0*/  S2R R6, SR_LANEID ;  /* 0x0000000000067919 */ /* 0x000e220000000000 */
[----:B------:R-:W-:-:S05]  /*3af0*/  MOV R3, R0 ;  /* 0x0000000000037202 */ /* 0x000fca0000000f00 */
        /* <DEDUP_REMOVED lines=30> */
[----:B------:R-:W1:Y:S04]  /*3ce0*/  LDS R3, [UR4+0xc] ;  /* 0x00000c04ff037984 */ /* 0x000e680008000800 */
[----:B0-----:R-:W0:Y:S04]  /*3cf0*/  LDS.128 R4, [UR4+0x10] ;  /* 0x00001004ff047984 */ /* 0x001e280008000c00 */
[----:B------:R-:W2:Y:S01]  /*3d00*/  LDS.64 R8, [UR4+0x20] ;  /* 0x00002004ff087984 */ /* 0x000ea20008000a00 */
[----:B-1----:R-:W-:-:S04]  /*3d10*/  FADD R3, R0, R3 ;  /* 0x0000000300037221 */ /* 0x002fc80000000000 */
[----:B0-----:R-:W-:-:S04]  /*3d20*/  FADD R4, R3, R4 ;  /* 0x0000000403047221 */ /* 0x001fc80000000000 */
[----:B------:R-:W-:-:S04]  /*3d30*/  FADD R5, R4, R5 ;  /* 0x0000000504057221 */ /* 0x000fc80000000000 */
[----:B------:R-:W-:-:S04]  /*3d40*/  FADD R6, R5, R6 ;  /* 0x0000000605067221 */ /* 0x000fc80000000000 */
[----:B------:R-:W-:-:S04]  /*3d50*/  FADD R7, R6, R7 ;  /* 0x0000000706077221 */ /* 0x000fc80000000000 */
[----:B--2---:R-:W-:-:S04]  /*3d60*/  FADD R8, R7, R8 ;  /* 0x0000000807087221 */ /* 0x004fc80000000000 */
[----:B------:R-:W-:-:S07]  /*3d70*/  FADD R0, R8, R9 ;  /* 0x0000000908007221 */ /* 0x000fce0000000000 */
.L_x_428:
[----:B------:R-:W-:Y:S05]  /*3d80*/  BSYNC.RECONVERGENT B0 ;  /* 0x0000000000007941 */ /* 0x000fea0003800200 */
.L_x_412:
[----:B------:R-:W-:Y:S05]  /*3d90*/  @P0 EXIT ;  /* 0x000000000000094d */ /* 0x000fea0003800000 */
[----:B01234-:R-:W0:Y:S01]  /*3da0*/  LDC.64 R2, c[0x0][0x388] ;  /* 0x0000e200ff027b82 */ /* 0x01fe220000000a00 */
[----:B------:R-:W1:Y:S02]  /*3db0*/  LDCU UR4, c[0x0][0x398] ;  /* 0x00007300ff0477ac */ /* 0x000e640008000800 */
[----:B-1----:R-:W-:-:S05]  /*3dc0*/  FADD R5, R0, UR4 ;  /* 0x0000000400057e21 */ /* 0x002fca0008000000 */
[----:B0-----:R-:W-:Y:S01]  /*3dd0*/  STG.E desc[UR6][R2.64], R5 ;  /* 0x0000000502007986 */ /* 0x001fe2000c101906 */
[----:B------:R-:W-:Y:S05]  /*3de0*/  EXIT ;  /* 0x000000000000794d */ /* 0x000fea0003800000 */
.L_x_467:
        /* <DEDUP_REMOVED lines=9> */
.L_x_717:


//--------------------- .text._ZN3cub18CUB_300001_SM_10006detail6reduce18DeviceReduceKernelINS2_10policy_hubIfyN4cuda3std3__44plusIfEEE10Policy1000EN6thrust24THRUST_300001_SM_1000_NS6detail15normal_iteratorINSD_10device_ptrIfEEEEyS9_fNS7_10__identityEEEvT0_PT3_T1_NS0_13GridEvenShareISN_EET2_T4_ --------------------------
	.section	.text._ZN3cub18CUB_300001_SM_10006detail6reduce18DeviceReduceKernelINS2_10policy_hubIfyN4cuda3std3__44plusIfEEE10Policy1000EN6thrust24THRUST_300001_SM_1000_NS6detail15normal_iteratorINSD_10device_ptrIfEEEEyS9_fNS7_10__identityEEEvT0_PT3_T1_NS0_13GridEvenShareISN_EET2_T4_,"ax",@progbits
	.align	128
        .global         _ZN3cub18CUB_300001_SM_10006detail6reduce18DeviceReduceKernelINS2_10policy_hubIfyN4cuda3std3__44plusIfEEE10Policy1000EN6thrust24THRUST_300001_SM_1000_NS6detail15normal_iteratorINSD_10device_ptrIfEEEEyS9_fNS7_10__identityEEEvT0_PT3_T1_NS0_13GridEvenShareISN_EET2_T4_
        .type           _ZN3cub18CUB_300001_SM_10006detail6reduce18DeviceReduceKernelINS2_10policy_hubIfyN4cuda3std3__44plusIfEEE10Policy1000EN6thrust24THRUST_300001_SM_1000_NS6detail15normal_iteratorINSD_10device_ptrIfEEEEyS9_fNS7_10__identityEEEvT0_PT3_T1_NS0_13GridEvenShareISN_EET2_T4_,@function
        .size           _ZN3cub18CUB_300001_SM_10006detail6reduce18DeviceReduceKernelINS2_10policy_hubIfyN4cuda3std3__44plusIfEEE10Policy1000EN6thrust24THRUST_300001_SM_1000_NS6detail15normal_iteratorINSD_10device_ptrIfEEEEyS9_fNS7_10__identityEEEvT0_PT3_T1_NS0_13GridEvenShareISN_EET2_T4_,(.L_x_718 - _ZN3cub18CUB_300001_SM_10006detail6reduce18DeviceReduceKernelINS2_10policy_hubIfyN4cuda3std3__44plusIfEEE10Policy1000EN6thrust24THRUST_300001_SM_1000_NS6detail15normal_iteratorINSD_10device_ptrIfEEEEyS9_fNS7_10__identityEEEvT0_PT3_T1_NS0_13GridEvenShareISN_EET2_T4_)
        .other          _ZN3cub18CUB_300001_SM_10006detail6reduce18DeviceReduceKernelINS2_10policy_hubIfyN4cuda3std3__44plusIfEEE10Policy1000EN6thrust24THRUST_300001_SM_1000_NS6detail15normal_iteratorINSD_10device_ptrIfEEEEyS9_fNS7_10__identityEEEvT0_PT3_T1_NS0_13GridEvenShareISN_EET2_T4_,@"STO_CUDA_ENTRY STV_DEFAULT"
_ZN3cub18CUB_300001_SM_10006detail6reduce18DeviceReduceKernelINS2_10policy_hubIfyN4cuda3std3__44plusIfEEE10Policy1000EN6thrust24THRUST_300001_SM_1000_NS6detail15normal_iteratorINSD_10device_ptrIfEEEEyS9_fNS7_10__identityEEEvT0_PT3_T1_NS0_13GridEvenShareISN_EET2_T4_:
.text._ZN3cub18CUB_300001_SM_10006detail6reduce18DeviceReduceKernelINS2_10policy_hubIfyN4cuda3std3__44plusIfEEE10Policy1000EN6thrust24THRUST_300001_SM_1000_NS6detail15normal_iteratorINSD_10device_ptrIfEEEEyS9_fNS7_10__identityEEEvT0_PT3_T1_NS0_13GridEvenShareISN_EET2_T4_:
[----:B------:R-:W-:Y:S08]  /*0000*/  LDC R1, c[0x0][0x37c] ;  /* 0x0000df00ff017b82 */ /* 0x000ff00000000800 */
[----:B------:R-:W0:Y:S01]  /*0010*/  S2UR UR16, SR_CTAID.X ;  /* 0x00000000001079c3 */ /* 0x000e220000002500 */
[----:B------:R-:W1:Y:S01]  /*0020*/  LDCU.64 UR8, c[0x0][0x3b8] ;  /* 0x00007700ff0877ac */ /* 0x000e620008000a00 */
[----:B------:R-:W-:Y:S01]  /*0030*/  BSSY.RECONVERGENT B0, `(.L_x_468) ;  /* 0x0000229000007945 */ /* 0x000fe20003800200 */
[----:B------:R-:W2:Y:S01]  /*0040*/  LDCU UR5, c[0x0][0x3c0] ;  /* 0x00007800ff0577ac */ /* 0x000ea20008000800 */
[----:B------:R-:W3:Y:S01]  /*0050*/  LDCU.64 UR14, c[0x0][0x358] ;  /* 0x00006b00ff0e77ac */ /* 0x000ee20008000a00 */
[----:B-1----:R-:W-:-:S02]  /*0060*/  IMAD.U32 R2, RZ, RZ, UR8 ;  /* 0x00000008ff027e24 */ /* 0x002fc4000f8e00ff */
[----:B------:R-:W-:Y:S01]  /*0070*/  IMAD.U32 R3, RZ, RZ, UR9 ;  /* 0x00000009ff037e24 */ /* 0x000fe2000f8e00ff */
[----:B--2---:R-:W-:Y:S02]  /*0080*/  USHF.L.U32 UR5, UR5, 0xc, URZ ;  /* 0x0000000c05057899 */ /* 0x004fe400080006ff */
[----:B0-----:R-:W-:Y:S02]  /*0090*/  USHF.L.U32 UR7, UR16, 0xc, URZ ;  /* 0x0000000c10077899 */ /* 0x001fe400080006ff */
[----:B------:R-:W-:-:S04]  /*00a0*/  USHF.R.S32.HI UR4, URZ, 0x1f, UR5 ;  /* 0x0000001fff047899 */ /* 0x000fc80008011405 */
[----:B------:R-:W-:-:S04]  /*00b0*/  IADD3 R23, P1, PT, R2, -UR7, RZ ;  /* 0x8000000702177c10 */ /* 0x000fc8000ff3e0ff */
[----:B------:R-:W-:Y:S02]  /*00c0*/  ISETP.GT.U32.AND P0, PT, R23, 0xfff, PT ;  /* 0x00000fff1700780c */ /* 0x000fe40003f04070 */
[----:B------:R-:W-:-:S04]  /*00d0*/  IADD3.X R22, PT, PT, R3, -0x1, RZ, P1, !PT ;  /* 0xffffffff03167810 */ /* 0x000fc80000ffe4ff */
[----:B------:R-:W-:-:S13]  /*00e0*/  ISETP.GT.U32.AND.EX P0, PT, R22, RZ, PT, P0 ;  /* 0x000000ff1600720c */ /* 0x000fda0003f04100 */
[----:B---3--:R-:W-:Y:S05]  /*00f0*/  @P0 BRA `(.L_x_469) ;  /* 0x0000000c00c40947 */ /* 0x008fea0003800000 */
[----:B------:R-:W0:Y:S01]  /*0100*/  S2R R0, SR_TID.X ;  /* 0x0000000000007919 */ /* 0x000e220000002100 */
[----:B------:R-:W-:Y:S01]  /*0110*/  IADD3 R5, PT, PT, R2, -UR7, RZ ;  /* 0x8000000702057c10 */ /* 0x000fe2000fffe0ff */
[----:B------:R-:W-:Y:S01]  /*0120*/  BSSY.RECONVERGENT B1, `(.L_x_470) ;  /* 0x000000a000017945 */ /* 0x000fe20003800200 */
[----:B------:R-:W-:Y:S02]  /*0130*/  IMAD.MOV.U32 R4, RZ, RZ, RZ ;  /* 0x000000ffff047224 */ /* 0x000fe400078e00ff */
[----:B0-----:R-:W-:Y:S02]  /*0140*/  ISETP.GE.AND P0, PT, R0, R5, PT ;  /* 0x000000050000720c */ /* 0x001fe40003f06270 */
[----:B------:R-:W-:-:S11]  /*0150*/  MOV R6, R0 ;  /* 0x0000000000067202 */ /* 0x000fd60000000f00 */
[----:B------:R-:W-:Y:S05]  /*0160*/  @P0 BRA `(.L_x_471) ;  /* 0x0000000000140947 */ /* 0x000fea0003800000 */
[----:B------:R-:W0:Y:S01]  /*0170*/  LDC.64 R8, c[0x0][0x380] ;  /* 0x0000e000ff087b82 */ /* 0x000e220000000a00 */
[----:B------:R-:W-:-:S04]  /*0180*/  VIADD R3, R0, UR7 ;  /* 0x0000000700037c36 */ /* 0x000fc80008000000 */
[----:B0-----:R-:W-:-:S05]  /*0190*/  IMAD.WIDE.U32 R8, R3, 0x4, R8 ;  /* 0x0000000403087825 */ /* 0x001fca00078e0008 */
[----:B------:R0:W5:Y:S01]  /*01a0*/  LDG.E R4, desc[UR14][R8.64] ;  /* 0x0000000e08047981 */ /* 0x000162000c1e1900 */
[----:B------:R-:W-:-:S07]  /*01b0*/  IADD3 R6, PT, PT, R0, 0x100, RZ ;  /* 0x0000010000067810 */ /* 0x000fce0007ffe0ff */
.L_x_471:
[----:B------:R-:W-:Y:S05]  /*01c0*/  BSYNC.RECONVERGENT B1 ;  /* 0x0000000000017941 */ /* 0x000fea0003800200 */
.L_x_470:
[----:B------:R-:W-:Y:S01]  /*01d0*/  ISETP.GE.AND P0, PT, R6, R5, PT ;  /* 0x000000050600720c */ /* 0x000fe20003f06270 */
[----:B------:R-:W-:-:S12]  /*01e0*/  BSSY.RECONVERGENT B1, `(.L_x_472) ;  /* 0x0000079000017945 */ /* 0x000fd80003800200 */
[----:B------:R-:W-:Y:S05]  /*01f0*/  @P0 BRA `(.L_x_473) ;  /* 0x0000000400dc0947 */ /* 0x000fea0003800000 */
[----:B------:R-:W-:Y:S01]  /*0200*/  LOP3.LUT R3, RZ, R6, RZ, 0x33, !PT ;  /* 0x00000006ff037212 */ /* 0x000fe200078e33ff */
[----:B------:R-:W-:Y:S03]  /*0210*/  BSSY.RECONVERGENT B2, `(.L_x_474) ;  /* 0x0000037000027945 */ /* 0x000fe60003800200 */
[----:B------:R-:W-:-:S04]  /*0220*/  IADD3 R3, PT, PT, R2, -UR7, R3 ;  /* 0x8000000702037c10 */ /* 0x000fc8000fffe003 */
[C---:B------:R-:W-:Y:S02]  /*0230*/  ISETP.GE.U32.AND P1, PT, R3.reuse, 0xf00, PT ;  /* 0x00000f000300780c */ /* 0x040fe40003f26070 */
[----:B------:R-:W-:-:S04]  /*0240*/  LEA.HI R7, R3, 0x1, RZ, 0x18 ;  /* 0x0000000103077811 */ /* 0x000fc800078fc0ff */
[----:B------:R-:W-:-:S04]  /*0250*/  LOP3.LUT R22, R7, 0xf, RZ, 0xc0, !PT ;  /* 0x0000000f07167812 */ /* 0x000fc800078ec0ff */
[----:B------:R-:W-:-:S03]  /*0260*/  ISETP.NE.AND P0, PT, R22, RZ, PT ;  /* 0x000000ff1600720c */ /* 0x000fc60003f05270 */
[----:B------:R-:W-:Y:S10]  /*0270*/  @!P1 BRA `(.L_x_475) ;  /* 0x0000000000c09947 */ /* 0x000ff40003800000 */
[----:B------:R-:W1:Y:S01]  /*0280*/  LDCU.64 UR8, c[0x0][0x380] ;  /* 0x00007000ff0877ac */ /* 0x000e620008000a00 */
[----:B------:R-:W-:Y:S01]  /*0290*/  IMAD.WIDE.U32 R2, R6, 0x4, RZ ;  /* 0x0000000406027825 */ /* 0x000fe200078e00ff */
[----:B------:R-:W-:Y:S01]  /*02a0*/  LOP3.LUT R11, R7, 0x1fffff0, RZ, 0xc0, !PT ;  /* 0x01fffff0070b7812 */ /* 0x000fe200078ec0ff */
[----:B------:R-:W-:-:S04]  /*02b0*/  UIMAD.WIDE.U32 UR4, UR16, 0x4000, URZ ;  /* 0x00004000100478a5 */ /* 0x000fc8000f8e00ff */
[----:B------:R-:W-:Y:S02]  /*02c0*/  IMAD.MOV R11, RZ, RZ, -R11 ;  /* 0x000000ffff0b7224 */ /* 0x000fe400078e0a0b */
[----:B------:R-:W-:Y:S02]  /*02d0*/  LOP3.LUT R2, R2, UR4, RZ, 0xfc, !PT ;  /* 0x0000000402027c12 */ /* 0x000fe4000f8efcff */
[----:B------:R-:W-:Y:S02]  /*02e0*/  LOP3.LUT R3, R3, UR5, RZ, 0xfc, !PT ;  /* 0x0000000503037c12 */ /* 0x000fe4000f8efcff */
[----:B-1----:R-:W-:-:S04]  /*02f0*/  IADD3 R2, P1, PT, R2, UR8, RZ ;  /* 0x0000000802027c10 */ /* 0x002fc8000ff3e0ff */
[----:B------:R-:W-:-:S04]  /*0300*/  IADD3 R2, P2, PT, R2, 0x2000, RZ ;  /* 0x0000200002027810 */ /* 0x000fc80007f5e0ff */
[----:B------:R-:W-:-:S09]  /*0310*/  IADD3.X R3, PT, PT, RZ, UR9, R3, P2, P1 ;  /* 0x00000009ff037c10 */ /* 0x000fd200097e2403 */
.L_x_476:
        /* <DEDUP_REMOVED lines=14> */
[----:B0-----:R-:W4:Y:S04]  /*0400*/  LDG.E R9, desc[UR14][R2.64+0x1800] ;  /* 0x0018000e02097981 */ /* 0x001f28000c1e1900 */
[----:B------:R0:W4:Y:S01]  /*0410*/  LDG.E R8, desc[UR14][R2.64+0x1c00] ;  /* 0x001c000e02087981 */ /* 0x000122000c1e1900 */
[----:B------:R-:W-:-:S02]  /*0420*/  IADD3 R11, PT, PT, R11, 0x10, RZ ;  /* 0x000000100b0b7810 */ /* 0x000fc40007ffe0ff */
[----:B------:R-:W-:Y:S02]  /*0430*/  IADD3 R6, PT, PT, R6, 0x1000, RZ ;  /* 0x0000100006067810 */ /* 0x000fe40007ffe0ff */
[----:B------:R-:W-:Y:S02]  /*0440*/  ISETP.NE.AND P1, PT, R11, RZ, PT ;  /* 0x000000ff0b00720c */ /* 0x000fe40003f25270 */
[----:B0-----:R-:W-:-:S05]  /*0450*/  IADD3 R2, P2, PT, R2, 0x4000, RZ ;  /* 0x0000400002027810 */ /* 0x001fca0007f5e0ff */
[----:B------:R-:W-:Y:S02]  /*0460*/  IMAD.X R3, RZ, RZ, R3, P2 ;  /* 0x000000ffff037224 */ /* 0x000fe400010e0603 */
        /* <DEDUP_REMOVED lines=16> */
[----:B------:R-:W-:Y:S06]  /*0570*/  @P1 BRA `(.L_x_476) ;  /* 0xfffffffc00681947 */ /* 0x000fec000383ffff */
.L_x_475:
[----:B------:R-:W-:Y:S05]  /*0580*/  BSYNC.RECONVERGENT B2 ;  /* 0x0000000000027941 */ /* 0x000fea0003800200 */
.L_x_474:
[----:B------:R-:W-:Y:S05]  /*0590*/  @!P0 BRA `(.L_x_473) ;  /* 0x0000000000f48947 */ /* 0x000fea0003800000 */
[----:B------:R-:W-:Y:S01]  /*05a0*/  ISETP.GE.U32.AND P0, PT, R22, 0x8, PT ;  /* 0x000000081600780c */ /* 0x000fe20003f06070 */
[----:B------:R-:W-:Y:S01]  /*05b0*/  BSSY.RECONVERGENT B2, `(.L_x_477) ;  /* 0x000001a000027945 */ /* 0x000fe20003800200 */
[----:B------:R-:W-:-:S04]  /*05c0*/  LOP3.LUT R10, R7, 0x7, RZ, 0xc0, !PT ;  /* 0x00000007070a7812 */ /* 0x000fc800078ec0ff */
[----:B------:R-:W-:-:S07]  /*05d0*/  ISETP.NE.AND P1, PT, R10, RZ, PT ;  /* 0x000000ff0a00720c */ /* 0x000fce0003f25270 */
[----:B------:R-:W-:Y:S06]  /*05e0*/  @!P0 BRA `(.L_x_478) ;  /* 0x0000000000588947 */ /* 0x000fec0003800000 */
[----:B------:R-:W1:Y:S01]  /*05f0*/  LDCU.64 UR4, c[0x0][0x380] ;  /* 0x00007000ff0477ac */ /* 0x000e620008000a00 */
[----:B------:R-:W-:-:S04]  /*0600*/  IADD3 R3, P0, PT, R6, UR7, RZ ;  /* 0x0000000706037c10 */ /* 0x000fc8000ff1e0ff */
[----:B0-----:R-:W-:Y:S02]  /*0610*/  LEA.HI.X.SX32 R8, R6, RZ, 0x1, P0 ;  /* 0x000000ff06087211 */ /* 0x001fe400000f0eff */
[----:B-1----:R-:W-:-:S04]  /*0620*/  LEA R2, P0, R3, UR4, 0x2 ;  /* 0x0000000403027c11 */ /* 0x002fc8000f8010ff */
[----:B------:R-:W-:-:S05]  /*0630*/  LEA.HI.X R3, R3, UR5, R8, 0x2, P0 ;  /* 0x0000000503037c11 */ /* 0x000fca00080f1408 */
[----:B------:R-:W2:Y:S04]  /*0640*/  LDG.E R9, desc[UR14][R2.64] ;  /* 0x0000000e02097981 */ /* 0x000ea8000c1e1900 */
[----:B------:R-:W3:Y:S04]  /*0650*/  LDG.E R8, desc[UR14][R2.64+0x400] ;  /* 0x0004000e02087981 */ /* 0x000ee8000c1e1900 */
[----:B------:R-:W4:Y:S04]  /*0660*/  LDG.E R11, desc[UR14][R2.64+0x800] ;  /* 0x0008000e020b7981 */ /* 0x000f28000c1e1900 */
[----:B------:R-:W4:Y:S04]  /*0670*/  LDG.E R13, desc[UR14][R2.64+0xc00] ;  /* 0x000c000e020d7981 */ /* 0x000f28000c1e1900 */
[----:B------:R-:W4:Y:S04]  /*0680*/  LDG.E R15, desc[UR14][R2.64+0x1000] ;  /* 0x0010000e020f7981 */ /* 0x000f28000c1e1900 */
[----:B------:R-:W4:Y:S04]  /*0690*/  LDG.E R17, desc[UR14][R2.64+0x1400] ;  /* 0x0014000e02117981 */ /* 0x000f28000c1e1900 */
[----:B------:R-:W4:Y:S04]  /*06a0*/  LDG.E R19, desc[UR14][R2.64+0x1800] ;  /* 0x0018000e02137981 */ /* 0x000f28000c1e1900 */
[----:B------:R-:W4:Y:S01]  /*06b0*/  LDG.E R21, desc[UR14][R2.64+0x1c00] ;  /* 0x001c000e02157981 */ /* 0x000f22000c1e1900 */
[----:B------:R-:W-:-:S02]  /*06c0*/  VIADD R6, R6, 0x800 ;  /* 0x0000080006067836 */ /* 0x000fc40000000000 */
        /* <DEDUP_REMOVED lines=8> */
.L_x_478:
[----:B------:R-:W-:Y:S05]  /*0750*/  BSYNC.RECONVERGENT B2 ;  /* 0x0000000000027941 */ /* 0x000fea0003800200 */
.L_x_477:
        /* <DEDUP_REMOVED lines=14> */
[----:B------:R-:W4:Y:S01]  /*0840*/  LDG.E R13, desc[UR14][R2.64+0xc00] ;  /* 0x000c000e020d7981 */ /* 0x000f22000c1e1900 */
[----:B------:R-:W-:Y:S01]  /*0850*/  IADD3 R6, PT, PT, R6, 0x400, RZ ;  /* 0x0000040006067810 */ /* 0x000fe20007ffe0ff */
[----:B--2--5:R-:W-:-:S04]  /*0860*/  FADD R9, R4, R9 ;  /* 0x0000000904097221 */ /* 0x024fc80000000000 */
[----:B---3--:R-:W-:-:S04]  /*0870*/  FADD R8, R9, R8 ;  /* 0x0000000809087221 */ /* 0x008fc80000000000 */
[----:B----4-:R-:W-:-:S04]  /*0880*/  FADD R8, R8, R11 ;  /* 0x0000000b08087221 */ /* 0x010fc80000000000 */
[----:B------:R-:W-:-:S07]  /*0890*/  FADD R4, R8, R13 ;  /* 0x0000000d08047221 */ /* 0x000fce0000000000 */
.L_x_480:
[----:B------:R-:W-:Y:S05]  /*08a0*/  BSYNC.RECONVERGENT B2 ;  /* 0x0000000000027941 */ /* 0x000fea0003800200 */
.L_x_479:
[----:B------:R-:W-:Y:S05]  /*08b0*/  @!P1 BRA `(.L_x_473) ;  /* 0x00000000002c9947 */ /* 0x000fea0003800000 */
[----:B------:R-:W1:Y:S01]  /*08c0*/  LDC.64 R2, c[0x0][0x380] ;  /* 0x0000e000ff027b82 */ /* 0x000e620000000a00 */
[----:B0-----:R-:W-:Y:S01]  /*08d0*/  IMAD.U32 R9, RZ, RZ, UR16 ;  /* 0x00000010ff097e24 */ /* 0x001fe2000f8e00ff */
[----:B------:R-:W-:-:S03]  /*08e0*/  IADD3 R7, PT, PT, -R7, RZ, RZ ;  /* 0x000000ff07077210 */ /* 0x000fc60007ffe1ff */
[----:B-1----:R-:W-:-:S07]  /*08f0*/  IMAD.WIDE.U32 R2, R9, 0x4000, R2 ;  /* 0x0000400009027825 */ /* 0x002fce00078e0002 */
.L_x_481:
[----:B------:R-:W-:-:S06]  /*0900*/  IMAD.WIDE R8, R6, 0x4, R2 ;  /* 0x0000000406087825 */ /* 0x000fcc00078e0202 */
[----:B------:R-:W2:Y:S01]  /*0910*/  LDG.E R9, desc[UR14][R8.64] ;  /* 0x0000000e08097981 */ /* 0x000ea2000c1e1900 */
[----:B------:R-:W-:Y:S01]  /*0920*/  VIADD R7, R7, 0x1 ;  /* 0x0000000107077836 */ /* 0x000fe20000000000 */
[----:B------:R-:W-:-:S04]  /*0930*/  IADD3 R6, PT, PT, R6, 0x100, RZ ;  /* 0x0000010006067810 */ /* 0x000fc80007ffe0ff */
[----:B------:R-:W-:Y:S01]  /*0940*/  ISETP.NE.AND P0, PT, R7, RZ, PT ;  /* 0x000000ff0700720c */ /* 0x000fe20003f05270 */
[----:B--2--5:R-:W-:-:S12]  /*0950*/  FADD R4, R9, R4 ;  /* 0x0000000409047221 */ /* 0x024fd80000000000 */
[----:B------:R-:W-:Y:S05]  /*0960*/  @P0 BRA `(.L_x_481) ;  /* 0xfffffffc00e40947 */ /* 0x000fea000383ffff */
.L_x_473:
[----:B------:R-:W-:Y:S05]  /*0970*/  BSYNC.RECONVERGENT B1 ;  /* 0x0000000000017941 */ /* 0x000fea0003800200 */
.L_x_472:
[----:B------:R-:W-:Y:S01]  /*0980*/  ISETP.GE.AND P0, PT, R5, 0x100, PT ;  /* 0x000001000500780c */ /* 0x000fe20003f06270 */
[----:B-----5:R-:W-:-:S12]  /*0990*/  IMAD.MOV.U32 R11, RZ, RZ, R4 ;  /* 0x000000ffff0b7224 */ /* 0x020fd800078e0004 */
[----:B------:R-:W-:Y:S05]  /*09a0*/  @!P0 BRA `(.L_x_482) ;  /* 0x0000000000ac8947 */ /* 0x000fea0003800000 */
[----:B------:R-:W1:Y:S01]  /*09b0*/  S2R R7, SR_LANEID ;  /* 0x0000000000077919 */ /* 0x000e620000000000 */
[----:B------:R-:W2:Y:S02]  /*09c0*/  SHFL.DOWN PT, R2, R11, 0x1, 0x1f ;  /* 0x08201f000b027f89 */ /* 0x000ea400000e0000 */
[----:B--2---:R-:W-:Y:S01]  /*09d0*/  FADD R2, R2, R11 ;  /* 0x0000000b02027221 */ /* 0x004fe20000000000 */
[C---:B-1----:R-:W-:Y:S02]  /*09e0*/  ISETP.GT.AND P0, PT, R7.reuse, 0x1e, PT ;  /* 0x0000001e0700780c */ /* 0x042fe40003f04270 */
[----:B------:R-:W-:Y:S02]  /*09f0*/  ISETP.NE.AND P1, PT, R7, RZ, PT ;  /* 0x000000ff0700720c */ /* 0x000fe40003f25270 */
[----:B------:R-:W-:Y:S02]  /*0a00*/  FSEL R2, R11, R2, P0 ;  /* 0x000000020b027208 */ /* 0x000fe40000000000 */
[----:B------:R-:W-:-:S03]  /*0a10*/  ISETP.GT.AND P0, PT, R7, 0x1d, PT ;  /* 0x0000001d0700780c */ /* 0x000fc60003f04270 */
[----:B------:R-:W1:Y:S06]  /*0a20*/  SHFL.DOWN PT, R3, R2, 0x2, 0x1f ;  /* 0x08401f0002037f89 */ /* 0x000e6c00000e0000 */
[----:B------:R-:W2:Y:S01]  /*0a30*/  @!P1 S2R R6, SR_CgaCtaId ;  /* 0x0000000000069919 */ /* 0x000ea20000008800 */
[----:B------:R-:W-:Y:S02]  /*0a40*/  @!P1 MOV R5, 0x400 ;  /* 0x0000040000059802 */ /* 0x000fe40000000f00 */
[----:B------:R-:W-:-:S04]  /*0a50*/  @!P1 SHF.R.U32.HI R4, RZ, 0x3, R0 ;  /* 0x00000003ff049819 */ /* 0x000fc80000011600 */
[----:B------:R-:W-:Y:S01]  /*0a60*/  @!P1 LOP3.LUT R4, R4, 0x7c, RZ, 0xc0, !PT ;  /* 0x0000007c04049812 */ /* 0x000fe200078ec0ff */
[----:B-1----:R-:W-:Y:S01]  /*0a70*/  @!P0 FADD R2, R2, R3 ;  /* 0x0000000302028221 */ /* 0x002fe20000000000 */
[----:B------:R-:W-:-:S04]  /*0a80*/  ISETP.GT.AND P0, PT, R7, 0x1b, PT ;  /* 0x0000001b0700780c */ /* 0x000fc80003f04270 */
[----:B------:R-:W1:Y:S01]  /*0a90*/  SHFL.DOWN PT, R3, R2, 0x4, 0x1f ;  /* 0x08801f0002037f89 */ /* 0x000e6200000e0000 */
[----:B--2---:R-:W-:-:S04]  /*0aa0*/  @!P1 LEA R5, R6, R5, 0x18 ;  /* 0x0000000506059211 */ /* 0x004fc800078ec0ff */
[----:B------:R-:W-:-:S04]  /*0ab0*/  @!P1 IADD3 R4, PT, PT, R4, R5, RZ ;  /* 0x0000000504049210 */ /* 0x000fc80007ffe0ff */
[----:B-1----:R-:W-:Y:S01]  /*0ac0*/  @!P0 FADD R2, R2, R3 ;  /* 0x0000000302028221 */ /* 0x002fe20000000000 */
[----:B------:R-:W-:-:S04]  /*0ad0*/  ISETP.GT.AND P0, PT, R7, 0x17, PT ;  /* 0x000000170700780c */ /* 0x000fc80003f04270 */
[----:B------:R-:W1:Y:S09]  /*0ae0*/  SHFL.DOWN PT, R3, R2, 0x8, 0x1f ;  /* 0x09001f0002037f89 */ /* 0x000e7200000e0000 */
[----:B-1----:R-:W-:Y:S01]  /*0af0*/  @!P0 FADD R2, R2, R3 ;  /* 0x0000000302028221 */ /* 0x002fe20000000000 */
[----:B------:R-:W-:-:S04]  /*0b00*/  ISETP.NE.AND P0, PT, R0, RZ, PT ;  /* 0x000000ff0000720c */ /* 0x000fc80003f05270 */
[----:B------:R-:W1:Y:S02]  /*0b10*/  SHFL.DOWN PT, R3, R2, 0x10, 0x1f ;  /* 0x0a001f0002037f89 */ /* 0x000e6400000e0000 */
[----:B-1----:R-:W-:-:S05]  /*0b20*/  FADD R3, R2, R3 ;  /* 0x0000000302037221 */ /* 0x002fca0000000000 */
[----:B------:R2:W-:Y:S01]  /*0b30*/  @!P1 STS [R4+0x8], R3 ;  /* 0x0000080304009388 */ /* 0x0005e20000000800 */
[----:B------:R-:W-:Y:S01]  /*0b40*/  BAR.SYNC.DEFER_BLOCKING 0x0 ;  /* 0x0000000000007b1d */ /* 0x000fe20000010000 */
[----:B------:R-:W-:-:S04]  /*0b50*/  ISETP.GT.AND P1, PT, R7, 0xf, PT ;  /* 0x0000000f0700780c */ /* 0x000fc80003f24270 */
[----:B0-----:R-:W-:Y:S01]  /*0b60*/  FSEL R9, R2, R3, P1 ;  /* 0x0000000302097208 */ /* 0x001fe20000800000 */
[----:B------:R-:W-:Y:S08]  /*0b70*/  @P0 BRA `(.L_x_483) ;  /* 0x0000001400d00947 */ /* 0x000ff00003800000 */
[----:B------:R-:W0:Y:S01]  /*0b80*/  S2UR UR5, SR_CgaCtaId ;  /* 0x00000000000579c3 */ /* 0x000e220000008800 */
[----:B------:R-:W-:Y:S02]  /*0b90*/  UMOV UR4, 0x400 ;  /* 0x0000040000047882 */ /* 0x000fe40000000000 */
[----:B0-----:R-:W-:-:S09]  /*0ba0*/  ULEA UR4, UR5, UR4, 0x18 ;  /* 0x0000000405047291 */ /* 0x001fd2000f8ec0ff */
[----:B------:R-:W0:Y:S04]  /*0bb0*/  LDS R0, [UR4+0xc] ;  /* 0x00000c04ff007984 */ /* 0x000e280008000800 */
[----:B--2---:R-:W1:Y:S04]  /*0bc0*/  LDS.128 R4, [UR4+0x10] ;  /* 0x00001004ff047984 */ /* 0x004e680008000c00 */
        /* <DEDUP_REMOVED lines=9> */
.L_x_482:
[----:B0-----:R-:W0:Y:S01]  /*0c60*/  S2R R9, SR_LANEID ;  /* 0x0000000000097919 */ /* 0x001e220000000000 */
[----:B------:R-:W-:-:S05]  /*0c70*/  LOP3.LUT R2, R0, 0x3e0, RZ, 0xc0, !PT ;  /* 0x000003e000027812 */ /* 0x000fca00078ec0ff */
[----:B------:R-:W-:Y:S01]  /*0c80*/  VIADD R4, R2, 0x20 ;  /* 0x0000002002047836 */ /* 0x000fe20000000000 */
[----:B------:R-:W-:-:S04]  /*0c90*/  LOP3.LUT R2, RZ, R2, RZ, 0x33, !PT ;  /* 0x00000002ff027212 */ /* 0x000fc800078e33ff */
[----:B------:R-:W-:Y:S02]  /*0ca0*/  ISETP.GT.AND P0, PT, R4, R5, PT ;  /* 0x000000050400720c */ /* 0x000fe40003f04270 */
[----:B------:R-:W-:-:S04]  /*0cb0*/  IADD3 R2, PT, PT, R5, R2, RZ ;  /* 0x0000000205027210 */ /* 0x000fc80007ffe0ff */
[----:B------:R-:W-:-:S05]  /*0cc0*/  SEL R2, R2, 0x1f, P0 ;  /* 0x0000001f02027807 */ /* 0x000fca0000000000 */
[----:B------:R-:W1:Y:S01]  /*0cd0*/  SHFL.DOWN PT, R3, R11, 0x1, R2 ;  /* 0x082000000b037989 */ /* 0x000e6200000e0002 */
[C---:B0-----:R-:W-:Y:S01]  /*0ce0*/  ISETP.GE.AND P0, PT, R9.reuse, R2, PT ;  /* 0x000000020900720c */ /* 0x041fe20003f06270 */
[C---:B------:R-:W-:Y:S01]  /*0cf0*/  VIADD R7, R9.reuse, 0x2 ;  /* 0x0000000209077836 */ /* 0x040fe20000000000 */
[----:B------:R-:W-:-:S11]  /*0d00*/  ISETP.NE.AND P1, PT, R9, RZ, PT ;  /* 0x000000ff0900720c */ /* 0x000fd60003f25270 */
[----:B-1----:R-:W-:Y:S01]  /*0d10*/  @!P0 FADD R11, R3, R11 ;  /* 0x0000000b030b8221 */ /* 0x002fe20000000000 */
[----:B------:R-:W-:Y:S01]  /*0d20*/  ISETP.GT.AND P0, PT, R7, R2, PT ;  /* 0x000000020700720c */ /* 0x000fe20003f04270 */
[----:B------:R-:W0:Y:S01]  /*0d30*/  @!P1 S2R R13, SR_CgaCtaId ;  /* 0x00000000000d9919 */ /* 0x000e220000008800 */
[----:B------:R-:W-:Y:S02]  /*0d40*/  IADD3 R7, PT, PT, R9, 0x4, RZ ;  /* 0x0000000409077810 */ /* 0x000fe40007ffe0ff */
[----:B------:R-:W-:Y:S01]  /*0d50*/  @!P1 MOV R6, 0x400 ;  /* 0x0000040000069802 */ /* 0x000fe20000000f00 */
[----:B------:R-:W1:Y:S01]  /*0d60*/  SHFL.DOWN PT, R3, R11, 0x2, R2 ;  /* 0x084000000b037989 */ /* 0x000e6200000e0002 */
[----:B------:R-:W-:-:S04]  /*0d70*/  @!P1 SHF.R.U32.HI R4, RZ, 0x3, R0 ;  /* 0x00000003ff049819 */ /* 0x000fc80000011600 */
[----:B------:R-:W-:-:S03]  /*0d80*/  @!P1 LOP3.LUT R4, R4, 0x7c, RZ, 0xc0, !PT ;  /* 0x0000007c04049812 */ /* 0x000fc600078ec0ff */
[----:B-1----:R-:W-:Y:S01]  /*0d90*/  @!P0 FADD R11, R11, R3 ;  /* 0x000000030b0b8221 */ /* 0x002fe20000000000 */
[----:B------:R-:W-:Y:S01]  /*0da0*/  ISETP.GT.AND P0, PT, R7, R2, PT ;  /* 0x000000020700720c */ /* 0x000fe20003f04270 */
[----:B------:R-:W-:Y:S01]  /*0db0*/  VIADD R7, R9, 0x8 ;  /* 0x0000000809077836 */ /* 0x000fe20000000000 */
[----:B0-----:R-:W-:Y:S02]  /*0dc0*/  @!P1 LEA R13, R13, R6, 0x18 ;  /* 0x000000060d0d9211 */ /* 0x001fe400078ec0ff */
[----:B------:R-:W0:Y:S03]  /*0dd0*/  SHFL.DOWN PT, R3, R11, 0x4, R2 ;  /* 0x088000000b037989 */ /* 0x000e2600000e0002 */
[----:B------:R-:W-:-:S06]  /*0de0*/  @!P1 IMAD.IADD R4, R4, 0x1, R13 ;  /* 0x0000000104049824 */ /* 0x000fcc00078e020d */
[----:B0-----:R-:W-:Y:S01]  /*0df0*/  @!P0 FADD R11, R11, R3 ;  /* 0x000000030b0b8221 */ /* 0x001fe20000000000 */
[-C--:B------:R-:W-:Y:S02]  /*0e00*/  ISETP.GT.AND P0, PT, R7, R2.reuse, PT ;  /* 0x000000020700720c */ /* 0x080fe40003f04270 */
[----:B------:R-:W-:Y:S02]  /*0e10*/  IADD3 R7, PT, PT, R9, 0x10, RZ ;  /* 0x0000001009077810 */ /* 0x000fe40007ffe0ff */
[----:B------:R-:W0:Y:S09]  /*0e20*/  SHFL.DOWN PT, R3, R11, 0x8, R2 ;  /* 0x090000000b037989 */ /* 0x000e3200000e0002 */
[----:B0-----:R-:W-:Y:S01]  /*0e30*/  @!P0 FADD R11, R11, R3 ;  /* 0x000000030b0b8221 */ /* 0x001fe20000000000 */
[----:B------:R-:W-:-:S04]  /*0e40*/  ISETP.GT.AND P0, PT, R7, R2, PT ;  /* 0x000000020700720c */ /* 0x000fc80003f04270 */
[----:B------:R-:W0:Y:S09]  /*0e50*/  SHFL.DOWN PT, R3, R11, 0x10, R2 ;  /* 0x0a0000000b037989 */ /* 0x000e3200000e0002 */
        /* <DEDUP_REMOVED lines=13> */
[----:B------:R-:W1:Y:S04]  /*0f30*/  LDS R0, [UR4+0xc] ;  /* 0x00000c04ff007984 */ /* 0x000e680008000800 */
[----:B------:R-:W0:Y:S04]  /*0f40*/  LDS.128 R12, [UR4+0x10] ;  /* 0x00001004ff0c7984 */ /* 0x000e280008000c00 */
[----:B------:R-:W2:Y:S01]  /*0f50*/  LDS.64 R2, [UR4+0x20] ;  /* 0x00002004ff027984 */ /* 0x000ea20008000a00 */
[----:B-1----:R-:W-:Y:S01]  /*0f60*/  @P2 FADD R9, R9, R0 ;  /* 0x0000000009092221 */ /* 0x002fe20000000000 */
[----:B------:R-:W-:-:S03]  /*0f70*/  ISETP.GT.AND P2, PT, R5, 0xa0, PT ;  /* 0x000000a00500780c */ /* 0x000fc60003f44270 */
[----:B0-----:R-:W-:Y:S01]  /*0f80*/  @P4 FADD R9, R9, R12 ;  /* 0x0000000c09094221 */ /* 0x001fe20000000000 */
        /* <DEDUP_REMOVED lines=8> */
.L_x_469:
[----:B------:R-:W0:Y:S01]  /*1010*/  S2R R0, SR_TID.X ;  /* 0x0000000000007919 */ /* 0x000e220000002100 */
[----:B------:R-:W1:Y:S01]  /*1020*/  LDC.64 R4, c[0x0][0x380] ;  /* 0x0000e000ff047b82 */ /* 0x000e620000000a00 */
[----:B0-----:R-:W-:-:S04]  /*1030*/  VIADD R7, R0, UR7 ;  /* 0x0000000700077c36 */ /* 0x001fc80008000000 */
[----:B-1----:R-:W-:-:S05]  /*1040*/  IMAD.WIDE.U32 R4, R7, 0x4, R4 ;  /* 0x0000000407047825 */ /* 0x002fca00078e0004 */
[----:B------:R-:W2:Y:S04]  /*1050*/  LDG.E R7, desc[UR14][R4.64] ;  /* 0x0000000e04077981 */ /* 0x000ea8000c1e1900 */
[----:B------:R-:W2:Y:S04]  /*1060*/  LDG.E R8, desc[UR14][R4.64+0x400] ;  /* 0x0004000e04087981 */ /* 0x000ea8000c1e1900 */
[----:B------:R-:W3:Y:S04]  /*1070*/  LDG.E R9, desc[UR14][R4.64+0x800] ;  /* 0x0008000e04097981 */ /* 0x000ee8000c1e1900 */
[----:B------:R-:W3:Y:S04]  /*1080*/  LDG.E R10, desc[UR14][R4.64+0xc00] ;  /* 0x000c000e040a7981 */ /* 0x000ee8000c1e1900 */
[----:B------:R-:W4:Y:S04]  /*1090*/  LDG.E R11, desc[UR14][R4.64+0x1000] ;  /* 0x0010000e040b7981 */ /* 0x000f28000c1e1900 */
[----:B------:R-:W4:Y:S04]  /*10a0*/  LDG.E R12, desc[UR14][R4.64+0x1400] ;  /* 0x0014000e040c7981 */ /* 0x000f28000c1e1900 */
[----:B------:R-:W5:Y:S04]  /*10b0*/  LDG.E R13, desc[UR14][R4.64+0x1800] ;  /* 0x0018000e040d7981 */ /* 0x000f68000c1e1900 */
        /* <DEDUP_REMOVED lines=8> */
[----:B------:R-:W5:Y:S01]  /*1140*/  LDG.E R21, desc[UR14][R4.64+0x3c00] ;  /* 0x003c000e04157981 */ /* 0x000f62000c1e1900 */
[----:B------:R-:W-:-:S04]  /*1150*/  ISETP.GE.U32.AND P0, PT, R23, UR5, PT ;  /* 0x0000000517007c0c */ /* 0x000fc8000bf06070 */
[----:B------:R-:W-:Y:S01]  /*1160*/  ISETP.GE.U32.AND.EX P0, PT, R22, UR4, PT, P0 ;  /* 0x0000000416007c0c */ /* 0x000fe2000bf06100 */
        /* <DEDUP_REMOVED lines=13> */
[----:B------:R-:W-:-:S04]  /*1240*/  FADD R6, R15, R6 ;  /* 0x000000060f067221 */ /* 0x000fc80000000000 */
[----:B------:R-:W-:Y:S01]  /*1250*/  FADD R7, R7, R6 ;  /* 0x0000000607077221 */ /* 0x000fe20000000000 */
[----:B------:R-:W-:Y:S06]  /*1260*/  @!P0 BRA `(.L_x_484) ;  /* 0x0000000c006c8947 */ /* 0x000fec0003800000 */
[----:B------:R-:W-:Y:S01]  /*1270*/  UIADD3 UR8, UP0, UPT, UR5, UR7, URZ ;  /* 0x0000000705087290 */ /* 0x000fe2000ff1e0ff */
[----:B------:R-:W-:Y:S01]  /*1280*/  IADD3 R23, P2, PT, R2, -0x1000, RZ ;  /* 0xfffff00002177810 */ /* 0x000fe20007f5e0ff */
[----:B------:R-:W0:Y:S01]  /*1290*/  LDCU.64 UR12, c[0x0][0x380] ;  /* 0x00007000ff0c77ac */ /* 0x000e220008000a00 */
[----:B------:R-:W-:Y:S02]  /*12a0*/  LOP3.LUT R5, RZ, R0, RZ, 0x33, !PT ;  /* 0x00000000ff057212 */ /* 0x000fe400078e33ff */
[----:B------:R-:W-:Y:S01]  /*12b0*/  IADD3.X R8, PT, PT, R3, -0x1, RZ, P2, !PT ;  /* 0xffffffff03087810 */ /* 0x000fe200017fe4ff */
[----:B------:R-:W-:Y:S01]  /*12c0*/  UIADD3.X UR9, UPT, UPT, URZ, UR4, URZ, UP0, !UPT ;  /* 0x00000004ff097290 */ /* 0x000fe200087fe4ff */
[----:B------:R-:W-:Y:S01]  /*12d0*/  ISETP.LT.U32.AND P0, PT, R23, UR8, PT ;  /* 0x0000000817007c0c */ /* 0x000fe2000bf01070 */
[----:B------:R-:W-:Y:S01]  /*12e0*/  UMOV UR6, UR5 ;  /* 0x0000000500067c82 */ /* 0x000fe20008000000 */
[----:B------:R-:W-:Y:S01]  /*12f0*/  IADD3 R9, P1, PT, R0, UR8, RZ ;  /* 0x0000000800097c10 */ /* 0x000fe2000ff3e0ff */
[----:B------:R-:W-:Y:S01]  /*1300*/  UMOV UR4, URZ ;  /* 0x000000ff00047c82 */ /* 0x000fe20008000000 */
[----:B------:R-:W-:Y:S01]  /*1310*/  IADD3 R5, PT, PT, R2, -UR5, R5 ;  /* 0x8000000502057c10 */ /* 0x000fe2000fffe005 */
[----:B------:R-:W-:Y:S01]  /*1320*/  UMOV UR10, UR8 ;  /* 0x00000008000a7c82 */ /* 0x000fe20008000000 */
[----:B------:R-:W-:Y:S01]  /*1330*/  MOV R11, UR9 ;  /* 0x00000009000b7c02 */ /* 0x000fe20008000f00 */
[----:B------:R-:W-:-:S03]  /*1340*/  IMAD.X R0, RZ, RZ, UR9, P1 ;  /* 0x00000009ff007e24 */ /* 0x000fc600088e06ff */
[----:B------:R-:W-:Y:S02]  /*1350*/  ISETP.GT.U32.AND.EX P0, PT, R11, R8, PT, P0 ;  /* 0x000000080b00720c */ /* 0x000fe40003f04100 */
[----:B0-----:R-:W-:-:S04]  /*1360*/  LEA R6, P2, R9, UR12, 0x2 ;  /* 0x0000000c09067c11 */ /* 0x001fc8000f8410ff */
[----:B------:R-:W-:Y:S02]  /*1370*/  IADD3 R6, P1, PT, R6, 0x2000, RZ ;  /* 0x0000200006067810 */ /* 0x000fe40007f3e0ff */
[----:B------:R-:W-:Y:S02]  /*1380*/  LEA.HI.X R9, R9, UR13, R0, 0x2, P2 ;  /* 0x0000000d09097c11 */ /* 0x000fe400090f1400 */
[----:B------:R-:W-:Y:S01]  /*1390*/  IADD3 R0, PT, PT, R5, -UR7, RZ ;  /* 0x8000000705007c10 */ /* 0x000fe2000fffe0ff */
[----:B------:R-:W-:Y:S02]  /*13a0*/  UMOV UR7, UR9 ;  /* 0x0000000900077c82 */ /* 0x000fe40008000000 */
[----:B------:R-:W-:Y:S01]  /*13b0*/  IMAD.X R9, RZ, RZ, R9, P1 ;  /* 0x000000ffff097224 */ /* 0x000fe200008e0609 */
[----:B------:R-:W-:Y:S06]  /*13c0*/  @P0 BRA `(.L_x_485) ;  /* 0x0000000400000947 */ /* 0x000fec0003800000 */
[----:B------:R-:W0:Y:S01]  /*13d0*/  LDC.64 R2, c[0x0][0x3b8] ;  /* 0x0000ee00ff027b82 */ /* 0x000e220000000a00 */
[----:B------:R-:W1:Y:S01]  /*13e0*/  LDCU.64 UR12, c[0x0][0x380] ;  /* 0x00007000ff0c77ac */ /* 0x000e620008000a00 */
[----:B------:R-:W-:Y:S01]  /*13f0*/  NOP ;  /* 0x0000000000007918 */ /* 0x000fe20000000000 */
.L_x_486:
[----:B------:R-:W2:Y:S02]  /*1400*/  S2R R5, SR_TID.X ;  /* 0x0000000000057919 */ /* 0x000ea40000002100 */
[----:B--2---:R-:W-:-:S04]  /*1410*/  IADD3 R5, P0, PT, R5, UR8, RZ ;  /* 0x0000000805057c10 */ /* 0x004fc8000ff1e0ff */
[----:B------:R-:W-:Y:S02]  /*1420*/  IADD3.X R10, PT, PT, RZ, UR9, RZ, P0, !PT ;  /* 0x00000009ff0a7c10 */ /* 0x000fe400087fe4ff */
[----:B-1----:R-:W-:-:S04]  /*1430*/  LEA R4, P0, R5, UR12, 0x2 ;  /* 0x0000000c05047c11 */ /* 0x002fc8000f8010ff */
[----:B------:R-:W-:-:S05]  /*1440*/  LEA.HI.X R5, R5, UR13, R10, 0x2, P0 ;  /* 0x0000000d05057c11 */ /* 0x000fca00080f140a */
        /* <DEDUP_REMOVED lines=15> */
[----:B------:R1:W5:Y:S01]  /*1540*/  LDG.E R22, desc[UR14][R4.64+0x3c00] ;  /* 0x003c000e04167981 */ /* 0x000362000c1e1900 */
[----:B------:R-:W-:-:S02]  /*1550*/  USHF.R.S32.HI UR11, URZ, 0x1f, UR5 ;  /* 0x0000001fff0b7899 */ /* 0x000fc40008011405 */
[----:B------:R-:W-:-:S04]  /*1560*/  UIADD3 UR6, UP0, UPT, UR5, UR10, URZ ;  /* 0x0000000a05067290 */ /* 0x000fc8000ff1e0ff */
[----:B------:R-:W-:Y:S01]  /*1570*/  UIADD3.X UR7, UPT, UPT, UR11, UR7, URZ, UP0, !UPT ;  /* 0x000000070b077290 */ /* 0x000fe200087fe4ff */
[----:B--2---:R-:W-:Y:S01]  /*1580*/  FADD R7, R24, R7 ;  /* 0x0000000718077221 */ /* 0x004fe20000000000 */
[----:B0-----:R-:W-:-:S04]  /*1590*/  IADD3 R24, P1, PT, R2, -UR8, RZ ;  /* 0x8000000802187c10 */ /* 0x001fc8000ff3e0ff */
[----:B------:R-:W-:Y:S02]  /*15a0*/  ISETP.GE.U32.AND P0, PT, R24, UR5, PT ;  /* 0x0000000518007c0c */ /* 0x000fe4000bf06070 */
[----:B-1----:R-:W-:Y:S01]  /*15b0*/  IADD3.X R4, PT, PT, R3, ~UR9, RZ, P1, !PT ;  /* 0x8000000903047c10 */ /* 0x002fe20008ffe4ff */
[----:B---3--:R-:W-:-:S03]  /*15c0*/  FADD R26, R25, R26 ;  /* 0x0000001a191a7221 */ /* 0x008fc60000000000 */
[----:B------:R-:W-:Y:S01]  /*15d0*/  ISETP.GE.U32.AND.EX P0, PT, R4, UR11, PT, P0 ;  /* 0x0000000b04007c0c */ /* 0x000fe2000bf06100 */
        /* <DEDUP_REMOVED lines=12> */
[----:B------:R-:W-:-:S04]  /*16a0*/  FADD R7, R7, R10 ;  /* 0x0000000a07077221 */ /* 0x000fc80000000000 */
[----:B------:R-:W-:Y:S01]  /*16b0*/  FADD R7, R22, R7 ;  /* 0x0000000716077221 */ /* 0x000fe20000000000 */
[----:B------:R-:W-:Y:S06]  /*16c0*/  @!P0 BRA `(.L_x_484) ;  /* 0x0000000800548947 */ /* 0x000fec0003800000 */
[----:B------:R-:W-:Y:S01]  /*16d0*/  UIADD3 UR8, UP0, UPT, UR5, UR8, URZ ;  /* 0x0000000805087290 */ /* 0x000fe2000ff1e0ff */
[----:B------:R-:W-:Y:S01]  /*16e0*/  MOV R5, R9 ;  /* 0x0000000900057202 */ /* 0x000fe20000000f00 */
[----:B------:R-:W-:Y:S01]  /*16f0*/  IMAD.U32 R11, RZ, RZ, UR5 ;  /* 0x00000005ff0b7e24 */ /* 0x000fe2000f8e00ff */
[----:B------:R-:W-:Y:S01]  /*1700*/  UIADD3 UR4, UPT, UPT, UR4, 0x1, URZ ;  /* 0x0000000104047890 */ /* 0x000fe2000fffe0ff */
[----:B------:R-:W-:Y:S01]  /*1710*/  IMAD.MOV.U32 R4, RZ, RZ, R6 ;  /* 0x000000ffff047224 */ /* 0x000fe200078e0006 */
[----:B------:R-:W-:Y:S01]  /*1720*/  UIADD3.X UR9, UPT, UPT, UR11, UR9, URZ, UP0, !UPT ;  /* 0x000000090b097290 */ /* 0x000fe200087fe4ff */
[----:B------:R-:W-:Y:S01]  /*1730*/  ISETP.LT.U32.AND P0, PT, R23, UR8, PT ;  /* 0x0000000817007c0c */ /* 0x000fe2000bf01070 */
[----:B------:R-:W-:Y:S01]  /*1740*/  VIADD R0, R0, -UR5 ;  /* 0x8000000500007c36 */ /* 0x000fe20008000000 */
[----:B------:R-:W-:Y:S01]  /*1750*/  UMOV UR10, UR6 ;  /* 0x00000006000a7c82 */ /* 0x000fe20008000000 */
[----:B------:R-:W-:Y:S02]  /*1760*/  IMAD.WIDE R4, R11, 0x4, R4 ;  /* 0x000000040b047825 */ /* 0x000fe400078e0204 */
[----:B------:R-:W-:-:S02]  /*1770*/  MOV R13, UR9 ;  /* 0x00000009000d7c02 */ /* 0x000fc40008000f00 */
[----:B------:R-:W-:Y:S01]  /*1780*/  IMAD.MOV.U32 R6, RZ, RZ, R4 ;  /* 0x000000ffff067224 */ /* 0x000fe200078e0004 */
[----:B------:R-:W-:Y:S02]  /*1790*/  MOV R9, R5 ;  /* 0x0000000500097202 */ /* 0x000fe40000000f00 */
[----:B------:R-:W-:-:S13]  /*17a0*/  ISETP.GT.U32.AND.EX P0, PT, R13, R8, PT, P0 ;  /* 0x000000080d00720c */ /* 0x000fda0003f04100 */
[----:B------:R-:W-:Y:S05]  /*17b0*/  @!P0 BRA `(.L_x_486) ;  /* 0xfffffffc00108947 */ /* 0x000fea000383ffff */
[----:B------:R-:W-:-:S05]  /*17c0*/  UMOV UR6, UR5 ;  /* 0x0000000500067c82 */ /* 0x000fca0008000000 */
.L_x_485:
[----:B------:R-:W0:Y:S01]  /*17d0*/  S2R R5, SR_TID.X ;  /* 0x0000000000057919 */ /* 0x000e220000002100 */
[C---:B------:R-:W-:Y:S01]  /*17e0*/  IADD3 R4, PT, PT, R2.reuse, -UR8, RZ ;  /* 0x8000000802047c10 */ /* 0x040fe2000fffe0ff */
[----:B------:R-:W-:Y:S01]  /*17f0*/  IMAD.U32 R8, RZ, RZ, UR9 ;  /* 0x00000009ff087e24 */ /* 0x000fe2000f8e00ff */
[----:B------:R-:W-:Y:S01]  /*1800*/  ISETP.LE.U32.AND P1, PT, R2, UR8, PT ;  /* 0x0000000802007c0c */ /* 0x000fe2000bf23070 */
[----:B------:R-:W-:Y:S01]  /*1810*/  BSSY.RECONVERGENT B1, `(.L_x_484) ;  /* 0x0000080000017945 */ /* 0x000fe20003800200 */
[----:B0-----:R-:W-:-:S04]  /*1820*/  ISETP.GE.AND P0, PT, R5, R4, PT ;  /* 0x000000040500720c */ /* 0x001fc80003f06270 */
[----:B------:R-:W-:-:S13]  /*1830*/  ISETP.GE.U32.OR.EX P0, PT, R8, R3, P0, P1 ;  /* 0x000000030800720c */ /* 0x000fda0000706510 */
[----:B------:R-:W-:Y:S05]  /*1840*/  @P0 BRA `(.L_x_487) ;  /* 0x0000000400f00947 */ /* 0x000fea0003800000 */
[----:B------:R-:W0:Y:S01]  /*1850*/  LDC R4, c[0x0][0x3c0] ;  /* 0x0000f000ff047b82 */ /* 0x000e220000000800 */
[----:B------:R-:W-:Y:S01]  /*1860*/  USHF.L.U32 UR5, UR16, 0xc, URZ ;  /* 0x0000000c10057899 */ /* 0x000fe200080006ff */
[----:B------:R-:W-:Y:S01]  /*1870*/  LOP3.LUT R3, RZ, R5, RZ, 0x33, !PT ;  /* 0x00000005ff037212 */ /* 0x000fe200078e33ff */
[----:B------:R-:W-:Y:S02]  /*1880*/  BSSY.RECONVERGENT B2, `(.L_x_488) ;  /* 0x0000037000027945 */ /* 0x000fe40003800200 */
[----:B------:R-:W-:-:S06]  /*1890*/  UIADD3 UR5, UPT, UPT, UR5, UR6, URZ ;  /* 0x0000000605057290 */ /* 0x000fcc000fffe0ff */
[----:B------:R-:W-:Y:S01]  /*18a0*/  IADD3 R2, PT, PT, R2, -UR5, R3 ;  /* 0x8000000502027c10 */ /* 0x000fe2000fffe003 */
[----:B0-----:R-:W-:Y:S01]  /*18b0*/  IMAD R3, R4, UR4, RZ ;  /* 0x0000000404037c24 */ /* 0x001fe2000f8e02ff */
[----:B------:R-:W-:-:S03]  /*18c0*/  MOV R4, R5 ;  /* 0x0000000500047202 */ /* 0x000fc60000000f00 */
[----:B------:R-:W-:-:S05]  /*18d0*/  IMAD R2, R3, -0x1000, R2 ;  /* 0xfffff00003027824 */ /* 0x000fca00078e0202 */
[C---:B------:R-:W-:Y:S02]  /*18e0*/  ISETP.GE.U32.AND P0, PT, R2.reuse, 0xf00, PT ;  /* 0x00000f000200780c */ /* 0x040fe40003f06070 */
[----:B------:R-:W-:-:S04]  /*18f0*/  LEA.HI R19, R2, 0x1, RZ, 0x18 ;  /* 0x0000000102137811 */ /* 0x000fc800078fc0ff */
[----:B------:R-:W-:-:S04]  /*1900*/  LOP3.LUT R21, R19, 0xf, RZ, 0xc0, !PT ;  /* 0x0000000f13157812 */ /* 0x000fc800078ec0ff */
[----:B------:R-:W-:-:S03]  /*1910*/  ISETP.NE.AND P1, PT, R21, RZ, PT ;  /* 0x000000ff1500720c */ /* 0x000fc60003f25270 */
[----:B------:R-:W-:Y:S10]  /*1920*/  @!P0 BRA `(.L_x_489) ;  /* 0x0000000000b08947 */ /* 0x000ff40003800000 */
[----:B------:R-:W-:Y:S01]  /*1930*/  LEA.HI R2, R0, 0x1, RZ, 0x18 ;  /* 0x0000000100027811 */ /* 0x000fe200078fc0ff */
[----:B------:R-:W-:-:S03]  /*1940*/  IMAD.MOV.U32 R4, RZ, RZ, R5 ;  /* 0x000000ffff047224 */ /* 0x000fc600078e0005 */
[----:B------:R-:W-:-:S04]  /*1950*/  LOP3.LUT R2, R2, 0x1fffff0, RZ, 0xc0, !PT ;  /* 0x01fffff002027812 */ /* 0x000fc800078ec0ff */
[----:B------:R-:W-:-:S07]  /*1960*/  IADD3 R8, PT, PT, -R2, RZ, RZ ;  /* 0x000000ff02087210 */ /* 0x000fce0007ffe1ff */
.L_x_490:
[----:B------:R-:W-:Y:S01]  /*1970*/  IMAD.MOV.U32 R2, RZ, RZ, R6 ;  /* 0x000000ffff027224 */ /* 0x000fe200078e0006 */
[----:B------:R-:W-:-:S05]  /*1980*/  MOV R3, R9 ;  /* 0x0000000900037202 */ /* 0x000fca0000000f00 */
[----:B------:R-:W2:Y:S04]  /*1990*/  LDG.E R18, desc[UR14][R2.64+-0x2000] ;  /* 0xffe0000e02127981 */ /* 0x000ea8000c1e1900 */
[----:B------:R-:W3:Y:S04]  /*19a0*/  LDG.E R17, desc[UR14][R2.64+-0x1c00] ;  /* 0xffe4000e02117981 */ /* 0x000ee8000c1e1900 */
        /* <DEDUP_REMOVED lines=14> */
[----:B------:R-:W-:-:S02]  /*1a90*/  VIADD R8, R8, 0x10 ;  /* 0x0000001008087836 */ /* 0x000fc40000000000 */
[----:B------:R-:W-:-:S03]  /*1aa0*/  VIADD R4, R4, 0x1000 ;  /* 0x0000100004047836 */ /* 0x000fc60000000000 */
[----:B------:R-:W-:Y:S01]  /*1ab0*/  ISETP.NE.AND P0, PT, R8, RZ, PT ;  /* 0x000000ff0800720c */ /* 0x000fe20003f05270 */
[----:B--2---:R-:W-:-:S04]  /*1ac0*/  FADD R18, R18, R7 ;  /* 0x0000000712127221 */ /* 0x004fc80000000000 */
        /* <DEDUP_REMOVED lines=13> */
[----:B------:R-:W-:-:S03]  /*1ba0*/  IADD3 R6, P2, PT, R2, 0x4000, RZ ;  /* 0x0000400002067810 */ /* 0x000fc60007f5e0ff */
[----:B------:R-:W-:Y:S01]  /*1bb0*/  FADD R10, R10, R9 ;  /* 0x000000090a0a7221 */ /* 0x000fe20000000000 */
[----:B------:R-:W-:-:S03]  /*1bc0*/  IADD3.X R9, PT, PT, RZ, R3, RZ, P2, !PT ;  /* 0x00000003ff097210 */ /* 0x000fc600017fe4ff */
[----:B------:R-:W-:Y:S01]  /*1bd0*/  FADD R7, R10, R5 ;  /* 0x000000050a077221 */ /* 0x000fe20000000000 */
[----:B------:R-:W-:Y:S06]  /*1be0*/  @P0 BRA `(.L_x_490) ;  /* 0xfffffffc00600947 */ /* 0x000fec000383ffff */
.L_x_489:
[----:B------:R-:W-:Y:S05]  /*1bf0*/  BSYNC.RECONVERGENT B2 ;  /* 0x0000000000027941 */ /* 0x000fea0003800200 */
.L_x_488:
[----:B------:R-:W-:Y:S05]  /*1c00*/  @!P1 BRA `(.L_x_487) ;  /* 0x0000000400009947 */ /* 0x000fea0003800000 */
[----:B------:R-:W-:Y:S01]  /*1c10*/  ISETP.GE.U32.AND P0, PT, R21, 0x8, PT ;  /* 0x000000081500780c */ /* 0x000fe20003f06070 */
[----:B------:R-:W-:Y:S01]  /*1c20*/  BSSY.RECONVERGENT B2, `(.L_x_491) ;  /* 0x0000019000027945 */ /* 0x000fe20003800200 */
[----:B------:R-:W-:-:S04]  /*1c30*/  LOP3.LUT R9, R19, 0x7, RZ, 0xc0, !PT ;  /* 0x0000000713097812 */ /* 0x000fc800078ec0ff */
[----:B------:R-:W-:-:S07]  /*1c40*/  ISETP.NE.AND P1, PT, R9, RZ, PT ;  /* 0x000000ff0900720c */ /* 0x000fce0003f25270 */
[----:B------:R-:W-:Y:S06]  /*1c50*/  @!P0 BRA `(.L_x_492) ;  /* 0x0000000000548947 */ /* 0x000fec0003800000 */
[----:B------:R-:W-:-:S04]  /*1c60*/  IADD3 R3, P0, PT, R4, UR8, RZ ;  /* 0x0000000804037c10 */ /* 0x000fc8000ff1e0ff */
[----:B------:R-:W-:Y:S02]  /*1c70*/  IADD3.X R6, PT, PT, RZ, UR9, RZ, P0, !PT ;  /* 0x00000009ff067c10 */ /* 0x000fe400087fe4ff */
[----:B------:R-:W-:-:S04]  /*1c80*/  LEA R2, P0, R3, UR12, 0x2 ;  /* 0x0000000c03027c11 */ /* 0x000fc8000f8010ff */
[----:B------:R-:W-:-:S05]  /*1c90*/  LEA.HI.X R3, R3, UR13, R6, 0x2, P0 ;  /* 0x0000000d03037c11 */ /* 0x000fca00080f1406 */
[----:B------:R-:W2:Y:S04]  /*1ca0*/  LDG.E R6, desc[UR14][R2.64] ;  /* 0x0000000e02067981 */ /* 0x000ea8000c1e1900 */
[----:B------:R-:W3:Y:S04]  /*1cb0*/  LDG.E R5, desc[UR14][R2.64+0x400] ;  /* 0x0004000e02057981 */ /* 0x000ee8000c1e1900 */
[----:B------:R-:W4:Y:S04]  /*1cc0*/  LDG.E R8, desc[UR14][R2.64+0x800] ;  /* 0x0008000e02087981 */ /* 0x000f28000c1e1900 */
[----:B------:R-:W5:Y:S04]  /*1cd0*/  LDG.E R10, desc[UR14][R2.64+0xc00] ;  /* 0x000c000e020a7981 */ /* 0x000f68000c1e1900 */
[----:B------:R-:W5:Y:S04]  /*1ce0*/  LDG.E R12, desc[UR14][R2.64+0x1000] ;  /* 0x0010000e020c7981 */ /* 0x000f68000c1e1900 */
[----:B------:R-:W5:Y:S04]  /*1cf0*/  LDG.E R14, desc[UR14][R2.64+0x1400] ;  /* 0x0014000e020e7981 */ /* 0x000f68000c1e1900 */
[----:B------:R-:W5:Y:S04]  /*1d00*/  LDG.E R16, desc[UR14][R2.64+0x1800] ;  /* 0x0018000e02107981 */ /* 0x000f68000c1e1900 */
[----:B------:R-:W5:Y:S01]  /*1d10*/  LDG.E R18, desc[UR14][R2.64+0x1c00] ;  /* 0x001c000e02127981 */ /* 0x000f62000c1e1900 */
[----:B------:R-:W-:-:S02]  /*1d20*/  VIADD R4, R4, 0x800 ;  /* 0x0000080004047836 */ /* 0x000fc40000000000 */
[----:B--2---:R-:W-:-:S04]  /*1d30*/  FADD R6, R7, R6 ;  /* 0x0000000607067221 */ /* 0x004fc80000000000 */
[----:B---3--:R-:W-:-:S04]  /*1d40*/  FADD R5, R6, R5 ;  /* 0x0000000506057221 */ /* 0x008fc80000000000 */
[----:B----4-:R-:W-:-:S04]  /*1d50*/  FADD R5, R5, R8 ;  /* 0x0000000805057221 */ /* 0x010fc80000000000 */
[----:B-----5:R-:W-:-:S04]  /*1d60*/  FADD R5, R5, R10 ;  /* 0x0000000a05057221 */ /* 0x020fc80000000000 */
[----:B------:R-:W-:-:S04]  /*1d70*/  FADD R5, R5, R12 ;  /* 0x0000000c05057221 */ /* 0x000fc80000000000 */
[----:B------:R-:W-:-:S04]  /*1d80*/  FADD R5, R5, R14 ;  /* 0x0000000e05057221 */ /* 0x000fc80000000000 */
[----:B------:R-:W-:-:S04]  /*1d90*/  FADD R5, R5, R16 ;  /* 0x0000001005057221 */ /* 0x000fc80000000000 */
[----:B------:R-:W-:-:S07]  /*1da0*/  FADD R7, R5, R18 ;  /* 0x0000001205077221 */ /* 0x000fce0000000000 */
.L_x_492:
[----:B------:R-:W-:Y:S05]  /*1db0*/  BSYNC.RECONVERGENT B2 ;  /* 0x0000000000027941 */ /* 0x000fea0003800200 */
.L_x_491:
[----:B------:R-:W-:Y:S05]  /*1dc0*/  @!P1 BRA `(.L_x_487) ;  /* 0x0000000000909947 */ /* 0x000fea0003800000 */
[----:B------:R-:W-:Y:S01]  /*1dd0*/  ISETP.GE.U32.AND P0, PT, R9, 0x4, PT ;  /* 0x000000040900780c */ /* 0x000fe20003f06070 */
[----:B------:R-:W-:Y:S01]  /*1de0*/  BSSY.RECONVERGENT B2, `(.L_x_493) ;  /* 0x0000010000027945 */ /* 0x000fe20003800200 */
[----:B------:R-:W-:-:S11]  /*1df0*/  LOP3.LUT P1, RZ, R19, 0x3, RZ, 0xc0, !PT ;  /* 0x0000000313ff7812 */ /* 0x000fd6000782c0ff */
[----:B------:R-:W-:Y:S05]  /*1e00*/  @!P0 BRA `(.L_x_494) ;  /* 0x0000000000348947 */ /* 0x000fea0003800000 */
[----:B------:R-:W-:-:S04]  /*1e10*/  IADD3 R3, P0, PT, R4, UR8, RZ ;  /* 0x0000000804037c10 */ /* 0x000fc8000ff1e0ff */
[----:B------:R-:W-:Y:S02]  /*1e20*/  IADD3.X R6, PT, PT, RZ, UR9, RZ, P0, !PT ;  /* 0x00000009ff067c10 */ /* 0x000fe400087fe4ff */
[----:B------:R-:W-:-:S04]  /*1e30*/  LEA R2, P0, R3, UR12, 0x2 ;  /* 0x0000000c03027c11 */ /* 0x000fc8000f8010ff */
[----:B------:R-:W-:-:S05]  /*1e40*/  LEA.HI.X R3, R3, UR13, R6, 0x2, P0 ;  /* 0x0000000d03037c11 */ /* 0x000fca00080f1406 */
[----:B------:R-:W2:Y:S04]  /*1e50*/  LDG.E R6, desc[UR14][R2.64] ;  /* 0x0000000e02067981 */ /* 0x000ea8000c1e1900 */
[----:B------:R-:W3:Y:S04]  /*1e60*/  LDG.E R5, desc[UR14][R2.64+0x400] ;  /* 0x0004000e02057981 */ /* 0x000ee8000c1e1900 */
[----:B------:R-:W4:Y:S04]  /*1e70*/  LDG.E R8, desc[UR14][R2.64+0x800] ;  /* 0x0008000e02087981 */ /* 0x000f28000c1e1900 */
[----:B------:R-:W5:Y:S01]  /*1e80*/  LDG.E R10, desc[UR14][R2.64+0xc00] ;  /* 0x000c000e020a7981 */ /* 0x000f62000c1e1900 */
[----:B------:R-:W-:-:S02]  /*1e90*/  VIADD R4, R4, 0x400 ;  /* 0x0000040004047836 */ /* 0x000fc40000000000 */
[----:B--2---:R-:W-:-:S04]  /*1ea0*/  FADD R6, R7, R6 ;  /* 0x0000000607067221 */ /* 0x004fc80000000000 */
[----:B---3--:R-:W-:-:S04]  /*1eb0*/  FADD R5, R6, R5 ;  /* 0x0000000506057221 */ /* 0x008fc80000000000 */
[----:B----4-:R-:W-:-:S04]  /*1ec0*/  FADD R5, R5, R8 ;  /* 0x0000000805057221 */ /* 0x010fc80000000000 */
[----:B-----5:R-:W-:-:S07]  /*1ed0*/  FADD R7, R5, R10 ;  /* 0x0000000a05077221 */ /* 0x020fce0000000000 */
.L_x_494:
[----:B------:R-:W-:Y:S05]  /*1ee0*/  BSYNC.RECONVERGENT B2 ;  /* 0x0000000000027941 */ /* 0x000fea0003800200 */
.L_x_493:
[----:B------:R-:W-:Y:S05]  /*1ef0*/  @!P1 BRA `(.L_x_487) ;  /* 0x0000000000449947 */ /* 0x000fea0003800000 */
[----:B------:R-:W-:Y:S02]  /*1f00*/  LOP3.LUT R0, R0, 0xffff, RZ, 0xc0, !PT ;  /* 0x0000ffff00007812 */ /* 0x000fe400078ec0ff */
[----:B------:R-:W-:Y:S02]  /*1f10*/  IADD3 R5, P0, PT, R4, UR10, RZ ;  /* 0x0000000a04057c10 */ /* 0x000fe4000ff1e0ff */
[----:B------:R-:W-:Y:S02]  /*1f20*/  LEA.HI R0, R0, 0x1, RZ, 0x18 ;  /* 0x0000000100007811 */ /* 0x000fe400078fc0ff */
[----:B------:R-:W-:Y:S02]  /*1f30*/  LEA R4, P1, R5, UR12, 0x2 ;  /* 0x0000000c05047c11 */ /* 0x000fe4000f8210ff */
[----:B------:R-:W-:Y:S02]  /*1f40*/  LOP3.LUT R0, R0, 0x3, RZ, 0xc0, !PT ;  /* 0x0000000300007812 */ /* 0x000fe400078ec0ff */
[----:B------:R-:W-:-:S03]  /*1f50*/  IADD3.X R2, PT, PT, RZ, UR7, RZ, P0, !PT ;  /* 0x00000007ff027c10 */ /* 0x000fc600087fe4ff */
[----:B------:R-:W-:Y:S01]  /*1f60*/  IMAD.MOV R0, RZ, RZ, -R0 ;  /* 0x000000ffff007224 */ /* 0x000fe200078e0a00 */
[----:B------:R-:W-:-:S07]  /*1f70*/  LEA.HI.X R5, R5, UR13, R2, 0x2, P1 ;  /* 0x0000000d05057c11 */ /* 0x000fce00088f1402 */
.L_x_495:
[----:B------:R-:W-:Y:S01]  /*1f80*/  MOV R2, R4 ;  /* 0x0000000400027202 */ /* 0x000fe20000000f00 */
[----:B------:R-:W-:-:S05]  /*1f90*/  IMAD.MOV.U32 R3, RZ, RZ, R5 ;  /* 0x000000ffff037224 */ /* 0x000fca00078e0005 */
[----:B------:R-:W2:Y:S01]  /*1fa0*/  LDG.E R2, desc[UR14][R2.64] ;  /* 0x0000000e02027981 */ /* 0x000ea2000c1e1900 */
[----:B------:R-:W-:Y:S02]  /*1fb0*/  IADD3 R0, PT, PT, R0, 0x1, RZ ;  /* 0x0000000100007810 */ /* 0x000fe40007ffe0ff */
[----:B------:R-:W-:Y:S02]  /*1fc0*/  IADD3 R4, P1, PT, R4, 0x400, RZ ;  /* 0x0000040004047810 */ /* 0x000fe40007f3e0ff */
[----:B------:R-:W-:-:S03]  /*1fd0*/  ISETP.NE.AND P0, PT, R0, RZ, PT ;  /* 0x000000ff0000720c */ /* 0x000fc60003f05270 */
[----:B------:R-:W-:Y:S02]  /*1fe0*/  IMAD.X R5, RZ, RZ, R5, P1 ;  /* 0x000000ffff057224 */ /* 0x000fe400008e0605 */
[----:B--2---:R-:W-:-:S08]  /*1ff0*/  FADD R7, R2, R7 ;  /* 0x0000000702077221 */ /* 0x004fd00000000000 */
[----:B------:R-:W-:Y:S05]  /*2000*/  @P0 BRA `(.L_x_495) ;  /* 0xfffffffc00dc0947 */ /* 0x000fea000383ffff */
.L_x_487:
[----:B------:R-:W-:Y:S05]  /*2010*/  BSYNC.RECONVERGENT B1 ;  /* 0x0000000000017941 */ /* 0x000fea0003800200 */
.L_x_484:
[----:B------:R-:W0:Y:S01]  /*2020*/  S2R R6, SR_LANEID ;  /* 0x0000000000067919 */ /* 0x000e220000000000 */
[----:B------:R-:W1:Y:S01]  /*2030*/  SHFL.DOWN PT, R0, R7, 0x1, 0x1f ;  /* 0x08201f0007007f89 */ /* 0x000e6200000e0000 */
[----:B------:R-:W2:Y:S01]  /*2040*/  S2R R5, SR_TID.X ;  /* 0x0000000000057919 */ /* 0x000ea20000002100 */
[C---:B0-----:R-:W-:Y:S02]  /*2050*/  ISETP.GT.AND P0, PT, R6.reuse, 0x1e, PT ;  /* 0x0000001e0600780c */ /* 0x041fe40003f04270 */
[----:B------:R-:W-:-:S11]  /*2060*/  ISETP.NE.AND P1, PT, R6, RZ, PT ;  /* 0x000000ff0600720c */ /* 0x000fd60003f25270 */
[----:B-1----:R-:W-:Y:S01]  /*2070*/  @!P0 FADD R7, R0, R7 ;  /* 0x0000000700078221 */ /* 0x002fe20000000000 */
[----:B------:R-:W-:Y:S01]  /*2080*/  ISETP.GT.AND P0, PT, R6, 0x1d, PT ;  /* 0x0000001d0600780c */ /* 0x000fe20003f04270 */
[----:B------:R-:W0:Y:S01]  /*2090*/  @!P1 S2R R4, SR_CgaCtaId ;  /* 0x0000000000049919 */ /* 0x000e220000008800 */
[----:B------:R-:W-:Y:S02]  /*20a0*/  @!P1 MOV R3, 0x400 ;  /* 0x0000040000039802 */ /* 0x000fe40000000f00 */
[----:B--2---:R-:W-:Y:S01]  /*20b0*/  @!P1 SHF.R.U32.HI R2, RZ, 0x3, R5 ;  /* 0x00000003ff029819 */ /* 0x004fe20000011605 */
        /* <DEDUP_REMOVED lines=31> */
[----:B------:R-:W-:-:S07]  /*22b0*/  FADD R9, R2, R3 ;  /* 0x0000000302097221 */ /* 0x000fce0000000000 */
.L_x_483:
[----:B------:R-:W-:Y:S05]  /*22c0*/  BSYNC.RECONVERGENT B0 ;  /* 0x0000000000007941 */ /* 0x000fea0003800200 */
.L_x_468:
[----:B------:R-:W-:Y:S05]  /*22d0*/  @P0 EXIT ;  /* 0x000000000000094d */ /* 0x000fea0003800000 */
[----:B------:R-:W3:Y:S02]  /*22e0*/  LDCU.64 UR4, c[0x0][0x388] ;  /* 0x00007100ff0477ac */ /* 0x000ee40008000a00 */
[----:B---3--:R-:W-:-:S06]  /*22f0*/  UIMAD.WIDE.U32 UR4, UR16, 0x4, UR4 ;  /* 0x00000004100478a5 */ /* 0x008fcc000f8e0004 */
[----:B------:R-:W-:Y:S01]  /*2300*/  IMAD.U32 R2, RZ, RZ, UR4 ;  /* 0x00000004ff027e24 */ /* 0x000fe2000f8e00ff */
[----:B0-2---:R-:W-:-:S05]  /*2310*/  MOV R3, UR5 ;  /* 0x0000000500037c02 */ /* 0x005fca0008000f00 */
[----:B------:R-:W-:Y:S01]  /*2320*/  STG.E desc[UR14][R2.64], R9 ;  /* 0x0000000902007986 */ /* 0x000fe2000c10190e */
[----:B------:R-:W-:Y:S05]  /*2330*/  EXIT ;  /* 0x000000000000794d */ /* 0x000fea0003800000 */
.L_x_496:
        /* <DEDUP_REMOVED lines=12> */
.L_x_718:


//--------------------- .text._ZN3cub18CUB_300001_SM_10006detail6reduce28DeviceReduceSingleTileKernelINS2_10policy_hubIfyN4cuda3std3__44plusIfEEE10Policy1000EN6thrust24THRUST_300001_SM_1000_NS6detail15normal_iteratorINSD_10device_ptrIfEEEEPfyS9_ffNS7_10__identityEEEvT0_T1_T2_T3_T4_T6_ --------------------------
	.section	.text._ZN3cub18CUB_300001_SM_10006detail6reduce28DeviceReduceSingleTileKernelINS2_10policy_hubIfyN4cuda3std3__44plusIfEEE10Policy1000EN6thrust24THRUST_300001_SM_1000_NS6detail15normal_iteratorINSD_10device_ptrIfEEEEPfyS9_ffNS7_10__identityEEEvT0_T1_T2_T3_T4_T6_,"ax",@progbits
	.align	128
        .global         _ZN3cub18CUB_300001_SM_10006detail6reduce28DeviceReduceSingleTileKernelINS2_10policy_hubIfyN4cuda3std3__44plusIfEEE10Policy1000EN6thrust24THRUST_300001_SM_1000_NS6detail15normal_iteratorINSD_10device_ptrIfEEEEPfyS9_ffNS7_10__identityEEEvT0_T1_T2_T3_T4_T6_
        .type           _ZN3cub18CUB_300001_SM_10006detail6reduce28DeviceReduceSingleTileKernelINS2_10policy_hubIfyN4cuda3std3__44plusIfEEE10Policy1000EN6thrust24THRUST_300001_SM_1000_NS6detail15normal_iteratorINSD_10device_ptrIfEEEEPfyS9_ffNS7_10__identityEEEvT0_T1_T2_T3_T4_T6_,@function
        .size           _ZN3cub18CUB_300001_SM_10006detail6reduce28DeviceReduceSingleTileKernelINS2_10policy_hubIfyN4cuda3std3__44plusIfEEE10Policy1000EN6thrust24THRUST_300001_SM_1000_NS6detail15normal_iteratorINSD_10device_ptrIfEEEEPfyS9_ffNS7_10__identityEEEvT0_T1_T2_T3_T4_T6_,(.L_x_719 - _ZN3cub18CUB_300001_SM_10006detail6reduce28DeviceReduceSingleTileKernelINS2_10policy_hubIfyN4cuda3std3__44plusIfEEE10Policy1000EN6thrust24THRUST_300001_SM_1000_NS6detail15normal_iteratorINSD_10device_ptrIfEEEEPfyS9_ffNS7_10__identityEEEvT0_T1_T2_T3_T4_T6_)
        .other          _ZN3cub18CUB_300001_SM_10006detail6reduce28DeviceReduceSingleTileKernelINS2_10policy_hubIfyN4cuda3std3__44plusIfEEE10Policy1000EN6thrust24THRUST_300001_SM_1000_NS6detail15normal_iteratorINSD_10device_ptrIfEEEEPfyS9_ffNS7_10__identityEEEvT0_T1_T2_T3_T4_T6_,@"STO_CUDA_ENTRY STV_DEFAULT"
_ZN3cub18CUB_300001_SM_10006detail6reduce28DeviceReduceSingleTileKernelINS2_10policy_hubIfyN4cuda3std3__44plusIfEEE10Policy1000EN6thrust24THRUST_300001_SM_1000_NS6detail15normal_iteratorINSD_10device_ptrIfEEEEPfyS9_ffNS7_10__identityEEEvT0_T1_T2_T3_T4_T6_:
.text._ZN3cub18CUB_300001_SM_10006detail6reduce28DeviceReduceSingleTileKernelINS2_10policy_hubIfyN4cuda3std3__44plusIfEEE10Policy1000EN6thrust24THRUST_300001_SM_1000_NS6detail15normal_iteratorINSD_10device_ptrIfEEEEPfyS9_ffNS7_10__identityEEEvT0_T1_T2_T3_T4_T6_:
[----:B------:R-:W-:Y:S01]  /*0000*/  LDC R1, c[0x0][0x37c] ;  /* 0x0000df00ff017b82 */ /* 0x000fe20000000800 */
[----:B------:R-:W0:Y:S01]  /*0010*/  LDCU.64 UR4, c[0x0][0x390] ;  /* 0x00007200ff0477ac */ /* 0x000e220008000a00 */
[----:B------:R-:W1:Y:S01]  /*0020*/  LDCU.64 UR6, c[0x0][0x358] ;  /* 0x00006b00ff0677ac */ /* 0x000e620008000a00 */
[----:B0-----:R-:W-:Y:S01]  /*0030*/  MOV R4, UR4 ;  /* 0x0000000400047c02 */ /* 0x001fe20008000f00 */
[----:B------:R-:W-:-:S03]  /*0040*/  IMAD.U32 R0, RZ, RZ, UR5 ;  /* 0x00000005ff007e24 */ /* 0x000fc6000f8e00ff */
[----:B------:R-:W-:-:S04]  /*0050*/  ISETP.NE.U32.AND P0, PT, R4, RZ, PT ;  /* 0x000000ff0400720c */ /* 0x000fc80003f05070 */
[----:B------:R-:W-:-:S13]  /*0060*/  ISETP.NE.AND.EX P0, PT, R0, RZ, PT, P0 ;  /* 0x000000ff0000720c */ /* 0x000fda0003f05300 */
        /* <DEDUP_REMOVED lines=8> */
.L_x_497:
[----:B------:R-:W-:Y:S01]  /*00f0*/  ISETP.GT.U32.AND P0, PT, R4, 0xfff, PT ;  /* 0x00000fff0400780c */ /* 0x000fe20003f04070 */
[----:B------:R-:W-:Y:S03]  /*0100*/  BSSY.RECONVERGENT B0, `(.L_x_498) ;  /* 0x00001f3000007945 */ /* 0x000fe60003800200 */
[----:B------:R-:W-:-:S13]  /*0110*/  ISETP.GT.U32.AND.EX P0, PT, R0, RZ, PT, P0 ;  /* 0x000000ff0000720c */ /* 0x000fda0003f04100 */
[----:B------:R-:W-:Y:S05]  /*0120*/  @P0 BRA `(.L_x_499) ;  /* 0x0000000c00ac0947 */ /* 0x000fea0003800000 */
[----:B------:R-:W0:Y:S01]  /*0130*/  S2R R5, SR_TID.X ;  /* 0x0000000000057919 */ /* 0x000e220000002100 */
[----:B------:R-:W-:Y:S01]  /*0140*/  BSSY.RECONVERGENT B1, `(.L_x_500) ;  /* 0x0000009000017945 */ /* 0x000fe20003800200 */
[----:B------:R-:W-:Y:S01]  /*0150*/  HFMA2 R6, -RZ, RZ, 0, 0 ;  /* 0x00000000ff067431 */ /* 0x000fe200000001ff */
[----:B0-----:R-:W-:Y:S01]  /*0160*/  ISETP.GE.U32.AND P0, PT, R5, R4, PT ;  /* 0x000000040500720c */ /* 0x001fe20003f06070 */
[----:B------:R-:W-:-:S12]  /*0170*/  IMAD.MOV.U32 R7, RZ, RZ, R5 ;  /* 0x000000ffff077224 */ /* 0x000fd800078e0005 */
[----:B------:R-:W-:Y:S05]  /*0180*/  @P0 BRA `(.L_x_501) ;  /* 0x0000000000100947 */ /* 0x000fea0003800000 */
[----:B------:R-:W0:Y:S02]  /*0190*/  LDC.64 R2, c[0x0][0x380] ;  /* 0x0000e000ff027b82 */ /* 0x000e240000000a00 */
[----:B0-----:R-:W-:-:S05]  /*01a0*/  IMAD.WIDE.U32 R2, R5, 0x4, R2 ;  /* 0x0000000405027825 */ /* 0x001fca00078e0002 */
[----:B------:R0:W5:Y:S01]  /*01b0*/  LDG.E R6, desc[UR6][R2.64] ;  /* 0x0000000602067981 */ /* 0x000162000c1e1900 */
[----:B------:R-:W-:-:S07]  /*01c0*/  IADD3 R7, PT, PT, R5, 0x100, RZ ;  /* 0x0000010005077810 */ /* 0x000fce0007ffe0ff */
.L_x_501:
[----:B------:R-:W-:Y:S05]  /*01d0*/  BSYNC.RECONVERGENT B1 ;  /* 0x0000000000017941 */ /* 0x000fea0003800200 */
.L_x_500:
[----:B------:R-:W-:Y:S01]  /*01e0*/  ISETP.GE.U32.AND P0, PT, R7, R4, PT ;  /* 0x000000040700720c */ /* 0x000fe20003f06070 */
[----:B------:R-:W-:-:S12]  /*01f0*/  BSSY.RECONVERGENT B1, `(.L_x_502) ;  /* 0x000006d000017945 */ /* 0x000fd80003800200 */
[----:B------:R-:W-:Y:S05]  /*0200*/  @P0 BRA `(.L_x_503) ;  /* 0x0000000400ac0947 */ /* 0x000fea0003800000 */
[----:B0-----:R-:W-:Y:S01]  /*0210*/  LOP3.LUT R3, RZ, R7, RZ, 0x33, !PT ;  /* 0x00000007ff037212 */ /* 0x001fe200078e33ff */
[----:B------:R-:W-:Y:S04]  /*0220*/  BSSY.RECONVERGENT B2, `(.L_x_504) ;  /* 0x0000033000027945 */ /* 0x000fe80003800200 */
[----:B------:R-:W-:-:S05]  /*0230*/  IMAD.IADD R3, R3, 0x1, R4 ;  /* 0x0000000103037824 */ /* 0x000fca00078e0204 */
[C---:B------:R-:W-:Y:S02]  /*0240*/  ISETP.GE.U32.AND P0, PT, R3.reuse, 0xf00, PT ;  /* 0x00000f000300780c */ /* 0x040fe40003f06070 */
[----:B------:R-:W-:-:S04]  /*0250*/  LEA.HI R8, R3, 0x1, RZ, 0x18 ;  /* 0x0000000103087811 */ /* 0x000fc800078fc0ff */
[----:B------:R-:W-:-:S04]  /*0260*/  LOP3.LUT R22, R8, 0xf, RZ, 0xc0, !PT ;  /* 0x0000000f08167812 */ /* 0x000fc800078ec0ff */
[----:B------:R-:W-:-:S03]  /*0270*/  ISETP.NE.AND P1, PT, R22, RZ, PT ;  /* 0x000000ff1600720c */ /* 0x000fc60003f25270 */
[----:B------:R-:W-:Y:S10]  /*0280*/  @!P0 BRA `(.L_x_505) ;  /* 0x0000000000b08947 */ /* 0x000ff40003800000 */
[----:B------:R-:W0:Y:S01]  /*0290*/  LDC.64 R2, c[0x0][0x380] ;  /* 0x0000e000ff027b82 */ /* 0x000e220000000a00 */
[----:B------:R-:W-:-:S04]  /*02a0*/  LOP3.LUT R9, R8, 0x1fffff0, RZ, 0xc0, !PT ;  /* 0x01fffff008097812 */ /* 0x000fc800078ec0ff */
[----:B------:R-:W-:Y:S01]  /*02b0*/  IADD3 R9, PT, PT, -R9, RZ, RZ ;  /* 0x000000ff09097210 */ /* 0x000fe20007ffe1ff */
[----:B0-----:R-:W-:-:S03]  /*02c0*/  IMAD.WIDE.U32 R2, R7, 0x4, R2 ;  /* 0x0000000407027825 */ /* 0x001fc600078e0002 */
[----:B------:R-:W-:-:S05]  /*02d0*/  IADD3 R2, P0, PT, R2, 0x2000, RZ ;  /* 0x0000200002027810 */ /* 0x000fca0007f1e0ff */
[----:B------:R-:W-:-:S08]  /*02e0*/  IMAD.X R3, RZ, RZ, R3, P0 ;  /* 0x000000ffff037224 */ /* 0x000fd000000e0603 */
.L_x_506:
        /* <DEDUP_REMOVED lines=38> */
.L_x_505:
[----:B------:R-:W-:Y:S05]  /*0550*/  BSYNC.RECONVERGENT B2 ;  /* 0x0000000000027941 */ /* 0x000fea0003800200 */
.L_x_504:
[----:B------:R-:W-:Y:S05]  /*0560*/  @!P1 BRA `(.L_x_503) ;  /* 0x0000000000d49947 */ /* 0x000fea0003800000 */
[----:B------:R-:W-:Y:S01]  /*0570*/  ISETP.GE.U32.AND P0, PT, R22, 0x8, PT ;  /* 0x000000081600780c */ /* 0x000fe20003f06070 */
[----:B------:R-:W-:Y:S01]  /*0580*/  BSSY.RECONVERGENT B2, `(.L_x_507) ;  /* 0x0000017000027945 */ /* 0x000fe20003800200 */
[----:B------:R-:W-:-:S04]  /*0590*/  LOP3.LUT R11, R8, 0x7, RZ, 0xc0, !PT ;  /* 0x00000007080b7812 */ /* 0x000fc800078ec0ff */
[----:B------:R-:W-:-:S07]  /*05a0*/  ISETP.NE.AND P1, PT, R11, RZ, PT ;  /* 0x000000ff0b00720c */ /* 0x000fce0003f25270 */
[----:B------:R-:W-:Y:S06]  /*05b0*/  @!P0 BRA `(.L_x_508) ;  /* 0x00000000004c8947 */ /* 0x000fec0003800000 */
[----:B------:R-:W0:Y:S02]  /*05c0*/  LDC.64 R2, c[0x0][0x380] ;  /* 0x0000e000ff027b82 */ /* 0x000e240000000a00 */
[----:B0-----:R-:W-:-:S05]  /*05d0*/  IMAD.WIDE R2, R7, 0x4, R2 ;  /* 0x0000000407027825 */ /* 0x001fca00078e0202 */
        /* <DEDUP_REMOVED lines=17> */
.L_x_508:
[----:B------:R-:W-:Y:S05]  /*06f0*/  BSYNC.RECONVERGENT B2 ;  /* 0x0000000000027941 */ /* 0x000fea0003800200 */
.L_x_507:
        /* <DEDUP_REMOVED lines=17> */
.L_x_510:
[----:B------:R-:W-:Y:S05]  /*0810*/  BSYNC.RECONVERGENT B2 ;  /* 0x0000000000027941 */ /* 0x000fea0003800200 */
.L_x_509:
[----:B------:R-:W-:Y:S05]  /*0820*/  @!P1 BRA `(.L_x_503) ;  /* 0x0000000000249947 */ /* 0x000fea0003800000 */
[----:B------:R-:W0:Y:S01]  /*0830*/  LDC.64 R8, c[0x0][0x380] ;  /* 0x0000e000ff087b82 */ /* 0x000e220000000a00 */
[----:B------:R-:W-:-:S07]  /*0840*/  IMAD.MOV R10, RZ, RZ, -R10 ;  /* 0x000000ffff0a7224 */ /* 0x000fce00078e0a0a */
.L_x_511:
[----:B0-----:R-:W-:-:S06]  /*0850*/  IMAD.WIDE R2, R7, 0x4, R8 ;  /* 0x0000000407027825 */ /* 0x001fcc00078e0208 */
[----:B------:R-:W2:Y:S01]  /*0860*/  LDG.E R3, desc[UR6][R2.64] ;  /* 0x0000000602037981 */ /* 0x000ea2000c1e1900 */
[----:B------:R-:W-:Y:S01]  /*0870*/  IADD3 R10, PT, PT, R10, 0x1, RZ ;  /* 0x000000010a0a7810 */ /* 0x000fe20007ffe0ff */
[----:B------:R-:W-:-:S03]  /*0880*/  VIADD R7, R7, 0x100 ;  /* 0x0000010007077836 */ /* 0x000fc60000000000 */
[----:B------:R-:W-:Y:S01]  /*0890*/  ISETP.NE.AND P0, PT, R10, RZ, PT ;  /* 0x000000ff0a00720c */ /* 0x000fe20003f05270 */
[----:B--2--5:R-:W-:-:S12]  /*08a0*/  FADD R6, R3, R6 ;  /* 0x0000000603067221 */ /* 0x024fd80000000000 */
[----:B------:R-:W-:Y:S05]  /*08b0*/  @P0 BRA `(.L_x_511) ;  /* 0xfffffffc00e40947 */ /* 0x000fea000383ffff */
.L_x_503:
[----:B------:R-:W-:Y:S05]  /*08c0*/  BSYNC.RECONVERGENT B1 ;  /* 0x0000000000017941 */ /* 0x000fea0003800200 */
.L_x_502:
[----:B------:R-:W-:Y:S02]  /*08d0*/  ISETP.GE.U32.AND P0, PT, R4, 0x100, PT ;  /* 0x000001000400780c */ /* 0x000fe40003f06070 */
[----:B-----5:R-:W-:Y:S02]  /*08e0*/  MOV R9, R6 ;  /* 0x0000000600097202 */ /* 0x020fe40000000f00 */
[----:B------:R-:W-:-:S13]  /*08f0*/  ISETP.GE.U32.AND.EX P0, PT, R0, RZ, PT, P0 ;  /* 0x000000ff0000720c */ /* 0x000fda0003f06100 */
[----:B------:R-:W-:Y:S05]  /*0900*/  @!P0 BRA `(.L_x_512) ;  /* 0x0000000000ac8947 */ /* 0x000fea0003800000 */
[----:B------:R-:W1:Y:S01]  /*0910*/  S2R R6, SR_LANEID ;  /* 0x0000000000067919 */ /* 0x000e620000000000 */
[----:B------:R-:W-:Y:S01]  /*0920*/  ISETP.NE.AND P5, PT, R5, RZ, PT ;  /* 0x000000ff0500720c */ /* 0x000fe20003fa5270 */
        /* <DEDUP_REMOVED lines=14> */
[----:B-1----:R-:W-:-:S05]  /*0a10*/  @!P1 LEA R7, R7, R4, 0x18 ;  /* 0x0000000407079211 */ /* 0x002fca00078ec0ff */
[----:B------:R-:W-:-:S03]  /*0a20*/  @!P1 IMAD.IADD R2, R2, 0x1, R7 ;  /* 0x0000000102029824 */ /* 0x000fc600078e0207 */
[----:B0-----:R-:W-:Y:S01]  /*0a30*/  @!P0 FADD R0, R0, R3 ;  /* 0x0000000300008221 */ /* 0x001fe20000000000 */
[----:B------:R-:W-:-:S04]  /*0a40*/  ISETP.GT.AND P0, PT, R6, 0x17, PT ;  /* 0x000000170600780c */ /* 0x000fc80003f04270 */
[----:B------:R-:W0:Y:S09]  /*0a50*/  SHFL.DOWN PT, R3, R0, 0x8, 0x1f ;  /* 0x09001f0000037f89 */ /* 0x000e3200000e0000 */
[----:B0-----:R-:W-:Y:S01]  /*0a60*/  @!P0 FADD R0, R0, R3 ;  /* 0x0000000300008221 */ /* 0x001fe20000000000 */
[----:B------:R-:W-:-:S04]  /*0a70*/  ISETP.GT.AND P0, PT, R6, 0xf, PT ;  /* 0x0000000f0600780c */ /* 0x000fc80003f04270 */
[----:B------:R-:W0:Y:S02]  /*0a80*/  SHFL.DOWN PT, R3, R0, 0x10, 0x1f ;  /* 0x0a001f0000037f89 */ /* 0x000e2400000e0000 */
[----:B0-----:R-:W-:-:S05]  /*0a90*/  FADD R3, R0, R3 ;  /* 0x0000000300037221 */ /* 0x001fca0000000000 */
[----:B------:R1:W-:Y:S01]  /*0aa0*/  @!P1 STS [R2+0x8], R3 ;  /* 0x0000080302009388 */ /* 0x0003e20000000800 */
[----:B------:R-:W-:Y:S01]  /*0ab0*/  FSEL R8, R0, R3, P0 ;  /* 0x0000000300087208 */ /* 0x000fe20000000000 */
[----:B------:R-:W-:Y:S06]  /*0ac0*/  BAR.SYNC.DEFER_BLOCKING 0x0 ;  /* 0x0000000000007b1d */ /* 0x000fec0000010000 */
[----:B------:R-:W-:Y:S05]  /*0ad0*/  @P5 BRA `(.L_x_513) ;  /* 0x0000001400545947 */ /* 0x000fea0003800000 */
[----:B------:R-:W0:Y:S01]  /*0ae0*/  S2UR UR5, SR_CgaCtaId ;  /* 0x00000000000579c3 */ /* 0x000e220000008800 */
[----:B------:R-:W-:Y:S02]  /*0af0*/  UMOV UR4, 0x400 ;  /* 0x0000040000047882 */ /* 0x000fe40000000000 */
[----:B0-----:R-:W-:-:S09]  /*0b00*/  ULEA UR4, UR5, UR4, 0x18 ;  /* 0x0000000405047291 */ /* 0x001fd2000f8ec0ff */
[----:B-1----:R-:W0:Y:S04]  /*0b10*/  LDS R3, [UR4+0xc] ;  /* 0x00000c04ff037984 */ /* 0x002e280008000800 */
        /* <DEDUP_REMOVED lines=10> */
.L_x_512:
[----:B------:R-:W1:Y:S01]  /*0bc0*/  S2R R8, SR_LANEID ;  /* 0x0000000000087919 */ /* 0x000e620000000000 */
[C---:B0-----:R-:W-:Y:S02]  /*0bd0*/  LOP3.LUT R2, R5.reuse, 0x3e0, RZ, 0xc0, !PT ;  /* 0x000003e005027812 */ /* 0x041fe400078ec0ff */
[----:B------:R-:W-:Y:S02]  /*0be0*/  ISETP.NE.AND P5, PT, R5, RZ, PT ;  /* 0x000000ff0500720c */ /* 0x000fe40003fa5270 */
[----:B------:R-:W-:Y:S02]  /*0bf0*/  LOP3.LUT R7, RZ, R2, RZ, 0x33, !PT ;  /* 0x00000002ff077212 */ /* 0x000fe400078e33ff */
[----:B------:R-:W-:-:S03]  /*0c00*/  IADD3 R3, PT, PT, R2, 0x20, RZ ;  /* 0x0000002002037810 */ /* 0x000fc60007ffe0ff */
[----:B------:R-:W-:Y:S01]  /*0c10*/  IMAD.IADD R7, R7, 0x1, R4 ;  /* 0x0000000107077824 */ /* 0x000fe200078e0204 */
[----:B------:R-:W-:-:S04]  /*0c20*/  ISETP.GT.U32.AND P0, PT, R3, R4, PT ;  /* 0x000000040300720c */ /* 0x000fc80003f04070 */
[----:B------:R-:W-:-:S05]  /*0c30*/  SEL R7, R7, 0x1f, P0 ;  /* 0x0000001f07077807 */ /* 0x000fca0000000000 */
[----:B------:R-:W0:Y:S01]  /*0c40*/  SHFL.DOWN PT, R2, R9, 0x1, R7 ;  /* 0x0820000009027989 */ /* 0x000e2200000e0007 */
[C---:B-1----:R-:W-:Y:S02]  /*0c50*/  ISETP.GE.AND P0, PT, R8.reuse, R7, PT ;  /* 0x000000070800720c */ /* 0x042fe40003f06270 */
[C---:B------:R-:W-:Y:S02]  /*0c60*/  IADD3 R6, PT, PT, R8.reuse, 0x2, RZ ;  /* 0x0000000208067810 */ /* 0x040fe40007ffe0ff */
[----:B------:R-:W-:-:S09]  /*0c70*/  ISETP.NE.AND P1, PT, R8, RZ, PT ;  /* 0x000000ff0800720c */ /* 0x000fd20003f25270 */
[----:B0-----:R-:W-:Y:S01]  /*0c80*/  @!P0 FADD R9, R2, R9 ;  /* 0x0000000902098221 */ /* 0x001fe20000000000 */
[----:B------:R-:W-:Y:S01]  /*0c90*/  ISETP.GT.AND P0, PT, R6, R7, PT ;  /* 0x000000070600720c */ /* 0x000fe20003f04270 */
[----:B------:R-:W-:Y:S02]  /*0ca0*/  VIADD R6, R8, 0x4 ;  /* 0x0000000408067836 */ /* 0x000fe40000000000 */
[----:B------:R-:W0:Y:S01]  /*0cb0*/  @!P1 S2R R11, SR_CgaCtaId ;  /* 0x00000000000b9919 */ /* 0x000e220000008800 */
[----:B------:R-:W-:Y:S01]  /*0cc0*/  @!P1 SHF.R.U32.HI R3, RZ, 0x3, R5 ;  /* 0x00000003ff039819 */ /* 0x000fe20000011605 */
[----:B------:R-:W1:Y:S03]  /*0cd0*/  SHFL.DOWN PT, R2, R9, 0x2, R7 ;  /* 0x0840000009027989 */ /* 0x000e6600000e0007 */
[----:B------:R-:W-:-:S05]  /*0ce0*/  @!P1 LOP3.LUT R3, R3, 0x7c, RZ, 0xc0, !PT ;  /* 0x0000007c03039812 */ /* 0x000fca00078ec0ff */
[----:B-1----:R-:W-:Y:S01]  /*0cf0*/  @!P0 FADD R9, R9, R2 ;  /* 0x0000000209098221 */ /* 0x002fe20000000000 */
[-C--:B------:R-:W-:Y:S02]  /*0d00*/  ISETP.GT.AND P0, PT, R6, R7.reuse, PT ;  /* 0x000000070600720c */ /* 0x080fe40003f04270 */
[----:B------:R-:W-:Y:S02]  /*0d10*/  IADD3 R6, PT, PT, R8, 0x8, RZ ;  /* 0x0000000808067810 */ /* 0x000fe40007ffe0ff */
[----:B------:R-:W1:Y:S09]  /*0d20*/  SHFL.DOWN PT, R2, R9, 0x4, R7 ;  /* 0x0880000009027989 */ /* 0x000e7200000e0007 */
[----:B-1----:R-:W-:Y:S01]  /*0d30*/  @!P0 FADD R9, R9, R2 ;  /* 0x0000000209098221 */ /* 0x002fe20000000000 */
[----:B------:R-:W-:Y:S01]  /*0d40*/  ISETP.GT.AND P0, PT, R6, R7, PT ;  /* 0x000000070600720c */ /* 0x000fe20003f04270 */
[----:B------:R-:W-:-:S03]  /*0d50*/  VIADD R6, R8, 0x10 ;  /* 0x0000001008067836 */ /* 0x000fc60000000000 */
[----:B------:R-:W1:Y:S09]  /*0d60*/  SHFL.DOWN PT, R2, R9, 0x8, R7 ;  /* 0x0900000009027989 */ /* 0x000e7200000e0007 */
[----:B-1----:R-:W-:Y:S01]  /*0d70*/  @!P0 FADD R9, R9, R2 ;  /* 0x0000000209098221 */ /* 0x002fe20000000000 */
[----:B------:R-:W-:-:S02]  /*0d80*/  ISETP.GT.AND P0, PT, R6, R7, PT ;  /* 0x000000070600720c */ /* 0x000fc40003f04270 */
[----:B------:R-:W-:Y:S02]  /*0d90*/  @!P1 MOV R6, 0x400 ;  /* 0x0000040000069802 */ /* 0x000fe40000000f00 */
[----:B------:R-:W1:Y:S02]  /*0da0*/  SHFL.DOWN PT, R2, R9, 0x10, R7 ;  /* 0x0a00000009027989 */ /* 0x000e6400000e0007 */
[----:B0-----:R-:W-:-:S04]  /*0db0*/  @!P1 LEA R6, R11, R6, 0x18 ;  /* 0x000000060b069211 */ /* 0x001fc800078ec0ff */
[----:B------:R-:W-:-:S03]  /*0dc0*/  @!P1 IADD3 R3, PT, PT, R3, R6, RZ ;  /* 0x0000000603039210 */ /* 0x000fc60007ffe0ff */
[----:B-1----:R-:W-:-:S04]  /*0dd0*/  @!P0 FADD R9, R9, R2 ;  /* 0x0000000209098221 */ /* 0x002fc80000000000 */
[----:B------:R-:W-:-:S05]  /*0de0*/  IMAD.MOV.U32 R8, RZ, RZ, R9 ;  /* 0x000000ffff087224 */ /* 0x000fca00078e0009 */
[----:B------:R0:W-:Y:S01]  /*0df0*/  @!P1 STS [R3+0x8], R8 ;  /* 0x0000080803009388 */ /* 0x0001e20000000800 */
[----:B------:R-:W-:Y:S06]  /*0e00*/  BAR.SYNC.DEFER_BLOCKING 0x0 ;  /* 0x0000000000007b1d */ /* 0x000fec0000010000 */
[----:B------:R-:W-:Y:S05]  /*0e10*/  @P5 BRA `(.L_x_513) ;  /* 0x0000001000845947 */ /* 0x000fea0003800000 */
[----:B------:R-:W1:Y:S01]  /*0e20*/  S2UR UR5, SR_CgaCtaId ;  /* 0x00000000000579c3 */ /* 0x000e620000008800 */
[----:B------:R-:W-:Y:S01]  /*0e30*/  UMOV UR4, 0x400 ;  /* 0x0000040000047882 */ /* 0x000fe20000000000 */
[C---:B------:R-:W-:Y:S02]  /*0e40*/  ISETP.GT.U32.AND P3, PT, R4.reuse, 0x20, PT ;  /* 0x000000200400780c */ /* 0x040fe40003f64070 */
[----:B------:R-:W-:Y:S02]  /*0e50*/  ISETP.GT.U32.AND P1, PT, R4, 0x40, PT ;  /* 0x000000400400780c */ /* 0x000fe40003f24070 */
[----:B------:R-:W-:Y:S02]  /*0e60*/  ISETP.GT.U32.AND.EX P3, PT, R0, RZ, PT, P3 ;  /* 0x000000ff0000720c */ /* 0x000fe40003f64130 */
[----:B------:R-:W-:Y:S02]  /*0e70*/  ISETP.GT.U32.AND P0, PT, R4, 0x60, PT ;  /* 0x000000600400780c */ /* 0x000fe40003f04070 */
[----:B------:R-:W-:-:S02]  /*0e80*/  ISETP.GT.U32.AND.EX P1, PT, R0, RZ, PT, P1 ;  /* 0x000000ff0000720c */ /* 0x000fc40003f24110 */
[----:B------:R-:W-:Y:S02]  /*0e90*/  ISETP.GT.U32.AND P2, PT, R4, 0x80, PT ;  /* 0x000000800400780c */ /* 0x000fe40003f44070 */
[----:B------:R-:W-:Y:S02]  /*0ea0*/  ISETP.GT.U32.AND.EX P0, PT, R0, RZ, PT, P0 ;  /* 0x000000ff0000720c */ /* 0x000fe40003f04100 */
[----:B------:R-:W-:Y:S02]  /*0eb0*/  ISETP.GT.U32.AND P4, PT, R4, 0xa0, PT ;  /* 0x000000a00400780c */ /* 0x000fe40003f84070 */
[C---:B------:R-:W-:Y:S02]  /*0ec0*/  ISETP.GT.U32.AND.EX P2, PT, R0.reuse, RZ, PT, P2 ;  /* 0x000000ff0000720c */ /* 0x040fe40003f44120 */
[----:B------:R-:W-:Y:S01]  /*0ed0*/  ISETP.GT.U32.AND.EX P4, PT, R0, RZ, PT, P4 ;  /* 0x000000ff0000720c */ /* 0x000fe20003f84140 */
[----:B-1----:R-:W-:-:S09]  /*0ee0*/  ULEA UR4, UR5, UR4, 0x18 ;  /* 0x0000000405047291 */ /* 0x002fd2000f8ec0ff */
[----:B0-----:R-:W0:Y:S04]  /*0ef0*/  LDS R3, [UR4+0xc] ;  /* 0x00000c04ff037984 */ /* 0x001e280008000800 */
[----:B------:R-:W1:Y:S04]  /*0f00*/  LDS.128 R12, [UR4+0x10] ;  /* 0x00001004ff0c7984 */ /* 0x000e680008000c00 */
[----:B------:R-:W2:Y:S01]  /*0f10*/  LDS.64 R6, [UR4+0x20] ;  /* 0x00002004ff067984 */ /* 0x000ea20008000a00 */
[----:B0-----:R-:W-:Y:S01]  /*0f20*/  @P3 FADD R8, R8, R3 ;  /* 0x0000000308083221 */ /* 0x001fe20000000000 */
[----:B------:R-:W-:-:S03]  /*0f30*/  ISETP.GT.U32.AND P3, PT, R4, 0xc0, PT ;  /* 0x000000c00400780c */ /* 0x000fc60003f64070 */
[----:B-1----:R-:W-:Y:S01]  /*0f40*/  @P1 FADD R8, R8, R12 ;  /* 0x0000000c08081221 */ /* 0x002fe20000000000 */
[----:B------:R-:W-:Y:S02]  /*0f50*/  ISETP.GT.U32.AND P1, PT, R4, 0xe0, PT ;  /* 0x000000e00400780c */ /* 0x000fe40003f24070 */
[----:B------:R-:W-:Y:S01]  /*0f60*/  ISETP.GT.U32.AND.EX P3, PT, R0, RZ, PT, P3 ;  /* 0x000000ff0000720c */ /* 0x000fe20003f64130 */
[----:B------:R-:W-:Y:S01]  /*0f70*/  @P0 FADD R8, R8, R13 ;  /* 0x0000000d08080221 */ /* 0x000fe20000000000 */
[----:B------:R-:W-:-:S03]  /*0f80*/  ISETP.GT.U32.AND.EX P1, PT, R0, RZ, PT, P1 ;  /* 0x000000ff0000720c */ /* 0x000fc60003f24110 */
[----:B------:R-:W-:-:S04]  /*0f90*/  @P2 FADD R8, R8, R14 ;  /* 0x0000000e08082221 */ /* 0x000fc80000000000 */
[----:B------:R-:W-:-:S04]  /*0fa0*/  @P4 FADD R8, R8, R15 ;  /* 0x0000000f08084221 */ /* 0x000fc80000000000 */
[----:B--2---:R-:W-:-:S04]  /*0fb0*/  @P3 FADD R8, R8, R6 ;  /* 0x0000000608083221 */ /* 0x004fc80000000000 */
[----:B------:R-:W-:Y:S01]  /*0fc0*/  @P1 FADD R8, R8, R7 ;  /* 0x0000000708081221 */ /* 0x000fe20000000000 */
[----:B------:R-:W-:Y:S06]  /*0fd0*/  BRA `(.L_x_513) ;  /* 0x0000001000147947 */ /* 0x000fec0003800000 */
.L_x_499:
[----:B------:R-:W0:Y:S01]  /*0fe0*/  S2R R8, SR_TID.X ;  /* 0x0000000000087919 */ /* 0x000e220000002100 */
[----:B------:R-:W0:Y:S02]  /*0ff0*/  LDC.64 R2, c[0x0][0x380] ;  /* 0x0000e000ff027b82 */ /* 0x000e240000000a00 */
[----:B0-----:R-:W-:-:S05]  /*1000*/  IMAD.WIDE.U32 R2, R8, 0x4, R2 ;  /* 0x0000000408027825 */ /* 0x001fca00078e0002 */
        /* <DEDUP_REMOVED lines=16> */
[----:B--2---:R-:W-:Y:S01]  /*1110*/  FADD R9, R9, R12 ;  /* 0x0000000c09097221 */ /* 0x004fe20000000000 */
[----:B---3--:R-:W-:Y:S01]  /*1120*/  FADD R14, R11, R14 ;  /* 0x0000000e0b0e7221 */ /* 0x008fe20000000000 */
[----:B------:R-:W-:-:S03]  /*1130*/  HFMA2 R11, -RZ, RZ, 0, 0.00048828125 ;  /* 0x00001000ff0b7431 */ /* 0x000fc600000001ff */
[----:B------:R-:W-:Y:S01]  /*1140*/  FADD R14, R9, R14 ;  /* 0x0000000e090e7221 */ /* 0x000fe20000000000 */
[----:B------:R-:W-:Y:S01]  /*1150*/  IADD3 R9, P1, PT, R4, -0x1000, RZ ;  /* 0xfffff00004097810 */ /* 0x000fe20007f3e0ff */
[----:B----4-:R-:W-:-:S03]  /*1160*/  FADD R13, R13, R16 ;  /* 0x000000100d0d7221 */ /* 0x010fc60000000000 */
[----:B------:R-:W-:Y:S02]  /*1170*/  ISETP.GE.U32.AND P0, PT, R9, 0x1000, PT ;  /* 0x000010000900780c */ /* 0x000fe40003f06070 */
[----:B------:R-:W-:-:S04]  /*1180*/  IADD3.X R12, PT, PT, R0, -0x1, RZ, P1, !PT ;  /* 0xffffffff000c7810 */ /* 0x000fc80000ffe4ff */
[----:B------:R-:W-:Y:S01]  /*1190*/  ISETP.GE.U32.AND.EX P0, PT, R12, RZ, PT, P0 ;  /* 0x000000ff0c00720c */ /* 0x000fe20003f06100 */
        /* <DEDUP_REMOVED lines=11> */
[----:B------:R-:W-:Y:S01]  /*1250*/  IMAD.MOV.U32 R13, RZ, RZ, RZ ;  /* 0x000000ffff0d7224 */ /* 0x000fe200078e00ff */
[----:B------:R-:W-:Y:S06]  /*1260*/  @!P0 BRA `(.L_x_514) ;  /* 0x0000000000c08947 */ /* 0x000fec0003800000 */
[----:B------:R-:W0:Y:S01]  /*1270*/  LDC.64 R4, c[0x0][0x390] ;  /* 0x0000e400ff047b82 */ /* 0x000e220000000a00 */
[----:B------:R-:W-:Y:S01]  /*1280*/  MOV R11, 0x1000 ;  /* 0x00001000000b7802 */ /* 0x000fe20000000f00 */
[----:B------:R-:W-:-:S07]  /*1290*/  IMAD.MOV.U32 R13, RZ, RZ, RZ ;  /* 0x000000ffff0d7224 */ /* 0x000fce00078e00ff */
.L_x_516:
[----:B------:R-:W-:-:S04]  /*12a0*/  LEA R6, P0, R11, R2, 0x2 ;  /* 0x000000020b067211 */ /* 0x000fc800078010ff */
[----:B------:R-:W-:-:S05]  /*12b0*/  LEA.HI.X R7, R11, R3, R13, 0x2, P0 ;  /* 0x000000030b077211 */ /* 0x000fca00000f140d */
[----:B------:R-:W2:Y:S04]  /*12c0*/  LDG.E R0, desc[UR6][R6.64+0x2400] ;  /* 0x0024000606007981 */ /* 0x000ea8000c1e1900 */
[----:B------:R-:W2:Y:S04]  /*12d0*/  LDG.E R15, desc[UR6][R6.64+0x2800] ;  /* 0x00280006060f7981 */ /* 0x000ea8000c1e1900 */
        /* <DEDUP_REMOVED lines=13> */
[----:B------:R0:W5:Y:S02]  /*13b0*/  LDG.E R20, desc[UR6][R6.64+0x3c00] ;  /* 0x003c000606147981 */ /* 0x000164000c1e1900 */
[----:B0-----:R-:W-:-:S04]  /*13c0*/  IADD3 R6, P1, PT, -R11, R4, RZ ;  /* 0x000000040b067210 */ /* 0x001fc80007f3e1ff */
[----:B------:R-:W-:Y:S01]  /*13d0*/  ISETP.GE.U32.AND P0, PT, R6, 0x1000, PT ;  /* 0x000010000600780c */ /* 0x000fe20003f06070 */
[----:B--2---:R-:W-:Y:S01]  /*13e0*/  FADD R15, R0, R15 ;  /* 0x0000000f000f7221 */ /* 0x004fe20000000000 */
[----:B------:R-:W-:-:S04]  /*13f0*/  MOV R0, R5 ;  /* 0x0000000500007202 */ /* 0x000fc80000000f00 */
[----:B------:R-:W-:Y:S01]  /*1400*/  IADD3.X R6, PT, PT, ~R13, R0, RZ, P1, !PT ;  /* 0x000000000d067210 */ /* 0x000fe20000ffe5ff */
[----:B---3--:R-:W-:-:S03]  /*1410*/  FADD R10, R27, R10 ;  /* 0x0000000a1b0a7221 */ /* 0x008fc60000000000 */
[----:B------:R-:W-:Y:S01]  /*1420*/  ISETP.GE.U32.AND.EX P0, PT, R6, RZ, PT, P0 ;  /* 0x000000ff0600720c */ /* 0x000fe20003f06100 */
[----:B----4-:R-:W-:-:S04]  /*1430*/  FADD R29, R26, R29 ;  /* 0x0000001d1a1d7221 */ /* 0x010fc80000000000 */
[----:B------:R-:W-:Y:S01]  /*1440*/  FADD R10, R10, R29 ;  /* 0x0000001d0a0a7221 */ /* 0x000fe20000000000 */
[----:B-----5:R-:W-:Y:S01]  /*1450*/  FADD R24, R24, R25 ;  /* 0x0000001918187221 */ /* 0x020fe20000000000 */
[----:B------:R-:W-:-:S04]  /*1460*/  FADD R23, R23, R22 ;  /* 0x0000001617177221 */ /* 0x000fc80000000000 */
        /* <DEDUP_REMOVED lines=11> */
[----:B------:R-:W-:-:S05]  /*1520*/  IADD3 R11, P0, PT, R11, 0x1000, RZ ;  /* 0x000010000b0b7810 */ /* 0x000fca0007f1e0ff */
[----:B------:R-:W-:Y:S01]  /*1530*/  IMAD.X R13, RZ, RZ, R13, P0 ;  /* 0x000000ffff0d7224 */ /* 0x000fe200000e060d */
[----:B------:R-:W-:-:S04]  /*1540*/  ISETP.GT.U32.AND P0, PT, R11, R9, PT ;  /* 0x000000090b00720c */ /* 0x000fc80003f04070 */
[----:B------:R-:W-:-:S13]  /*1550*/  ISETP.GT.U32.AND.EX P0, PT, R13, R12, PT, P0 ;  /* 0x0000000c0d00720c */ /* 0x000fda0003f04100 */
[----:B------:R-:W-:Y:S05]  /*1560*/  @!P0 BRA `(.L_x_516) ;  /* 0xfffffffc004c8947 */ /* 0x000fea000383ffff */
.L_x_514:
[CC--:B------:R-:W-:Y:S01]  /*1570*/  IADD3 R3, PT, PT, -R11.reuse, R4.reuse, RZ ;  /* 0x000000040b037210 */ /* 0x0c0fe20007ffe1ff */
[----:B------:R-:W-:Y:S01]  /*1580*/  BSSY.RECONVERGENT B1, `(.L_x_515) ;  /* 0x0000080000017945 */ /* 0x000fe20003800200 */
[----:B------:R-:W-:Y:S02]  /*1590*/  ISETP.GE.U32.AND P1, PT, R11, R4, PT ;  /* 0x000000040b00720c */ /* 0x000fe40003f26070 */
[----:B------:R-:W-:-:S04]  /*15a0*/  ISETP.GE.AND P0, PT, R8, R3, PT ;  /* 0x000000030800720c */ /* 0x000fc80003f06270 */
[----:B------:R-:W-:-:S13]  /*15b0*/  ISETP.GE.U32.OR.EX P0, PT, R13, R0, P0, P1 ;  /* 0x000000000d00720c */ /* 0x000fda0000706510 */
[----:B------:R-:W-:Y:S05]  /*15c0*/  @P0 BRA `(.L_x_517) ;  /* 0x0000000400ec0947 */ /* 0x000fea0003800000 */
[----:B------:R-:W-:Y:S01]  /*15d0*/  LOP3.LUT R0, RZ, R8, RZ, 0x33, !PT ;  /* 0x00000008ff007212 */ /* 0x000fe200078e33ff */
[----:B------:R-:W-:Y:S03]  /*15e0*/  BSSY.RECONVERGENT B2, `(.L_x_518) ;  /* 0x0000038000027945 */ /* 0x000fe60003800200 */
[----:B------:R-:W-:-:S04]  /*15f0*/  IADD3 R0, PT, PT, -R11, R4, R0 ;  /* 0x000000040b007210 */ /* 0x000fc80007ffe100 */
[C---:B------:R-:W-:Y:S02]  /*1600*/  ISETP.GE.U32.AND P1, PT, R0.reuse, 0xf00, PT ;  /* 0x00000f000000780c */ /* 0x040fe40003f26070 */
[----:B------:R-:W-:Y:S02]  /*1610*/  LEA.HI R4, R0, 0x1, RZ, 0x18 ;  /* 0x0000000100047811 */ /* 0x000fe400078fc0ff */
[----:B------:R-:W-:Y:S02]  /*1620*/  MOV R0, R8 ;  /* 0x0000000800007202 */ /* 0x000fe40000000f00 */
[----:B------:R-:W-:-:S04]  /*1630*/  LOP3.LUT R24, R4, 0xf, RZ, 0xc0, !PT ;  /* 0x0000000f04187812 */ /* 0x000fc800078ec0ff */
[----:B------:R-:W-:-:S03]  /*1640*/  ISETP.NE.AND P0, PT, R24, RZ, PT ;  /* 0x000000ff1800720c */ /* 0x000fc60003f05270 */
[----:B------:R-:W-:Y:S10]  /*1650*/  @!P1 BRA `(.L_x_519) ;  /* 0x0000000000c09947 */ /* 0x000ff40003800000 */
[----:B------:R-:W0:Y:S01]  /*1660*/  LDCU.64 UR4, c[0x0][0x380] ;  /* 0x00007000ff0477ac */ /* 0x000e220008000a00 */
[----:B------:R-:W-:Y:S02]  /*1670*/  IADD3 R3, P1, PT, R8, R11, RZ ;  /* 0x0000000b08037210 */ /* 0x000fe40007f3e0ff */
[----:B------:R-:W-:-:S03]  /*1680*/  LOP3.LUT R9, R4, 0x1fffff0, RZ, 0xc0, !PT ;  /* 0x01fffff004097812 */ /* 0x000fc600078ec0ff */
[----:B------:R-:W-:Y:S01]  /*1690*/  IMAD.X R0, RZ, RZ, R13, P1 ;  /* 0x000000ffff007224 */ /* 0x000fe200008e060d */
[----:B------:R-:W-:Y:S02]  /*16a0*/  IADD3 R9, PT, PT, -R9, RZ, RZ ;  /* 0x000000ff09097210 */ /* 0x000fe40007ffe1ff */
[----:B0-----:R-:W-:-:S04]  /*16b0*/  LEA R2, P2, R3, UR4, 0x2 ;  /* 0x0000000403027c11 */ /* 0x001fc8000f8410ff */
[----:B------:R-:W-:Y:S02]  /*16c0*/  IADD3 R2, P1, PT, R2, 0x2000, RZ ;  /* 0x0000200002027810 */ /* 0x000fe40007f3e0ff */
[----:B------:R-:W-:Y:S02]  /*16d0*/  LEA.HI.X R3, R3, UR5, R0, 0x2, P2 ;  /* 0x0000000503037c11 */ /* 0x000fe400090f1400 */
[----:B------:R-:W-:-:S03]  /*16e0*/  MOV R0, R8 ;  /* 0x0000000800007202 */ /* 0x000fc60000000f00 */
[----:B------:R-:W-:-:S07]  /*16f0*/  IMAD.X R3, RZ, RZ, R3, P1 ;  /* 0x000000ffff037224 */ /* 0x000fce00008e0603 */
.L_x_520:
        /* <DEDUP_REMOVED lines=16> */
[----:B------:R-:W-:Y:S01]  /*1800*/  IADD3 R9, PT, PT, R9, 0x10, RZ ;  /* 0x0000001009097810 */ /* 0x000fe20007ffe0ff */
[----:B------:R-:W-:-:S03]  /*1810*/  VIADD R0, R0, 0x1000 ;  /* 0x0000100000007836 */ /* 0x000fc60000000000 */
[----:B------:R-:W-:Y:S02]  /*1820*/  ISETP.NE.AND P1, PT, R9, RZ, PT ;  /* 0x000000ff0900720c */ /* 0x000fe40003f25270 */
[----:B0-----:R-:W-:-:S04]  /*1830*/  IADD3 R2, P2, PT, R2, 0x4000, RZ ;  /* 0x0000400002027810 */ /* 0x001fc80007f5e0ff */
[----:B------:R-:W-:Y:S01]  /*1840*/  IADD3.X R3, PT, PT, RZ, R3, RZ, P2, !PT ;  /* 0x00000003ff037210 */ /* 0x000fe200017fe4ff */
        /* <DEDUP_REMOVED lines=17> */
.L_x_519:
[----:B------:R-:W-:Y:S05]  /*1960*/  BSYNC.RECONVERGENT B2 ;  /* 0x0000000000027941 */ /* 0x000fea0003800200 */
.L_x_518:
[----:B------:R-:W-:Y:S05]  /*1970*/  @!P0 BRA `(.L_x_517) ;  /* 0x0000000400008947 */ /* 0x000fea0003800000 */
[----:B------:R-:W-:Y:S01]  /*1980*/  ISETP.GE.U32.AND P0, PT, R24, 0x8, PT ;  /* 0x000000081800780c */ /* 0x000fe20003f06070 */
[----:B------:R-:W-:Y:S01]  /*1990*/  BSSY.RECONVERGENT B2, `(.L_x_521) ;  /* 0x000001a000027945 */ /* 0x000fe20003800200 */
[----:B------:R-:W-:-:S04]  /*19a0*/  LOP3.LUT R7, R4, 0x7, RZ, 0xc0, !PT ;  /* 0x0000000704077812 */ /* 0x000fc800078ec0ff */
[----:B------:R-:W-:-:S07]  /*19b0*/  ISETP.NE.AND P1, PT, R7, RZ, PT ;  /* 0x000000ff0700720c */ /* 0x000fce0003f25270 */
[----:B------:R-:W-:Y:S06]  /*19c0*/  @!P0 BRA `(.L_x_522) ;  /* 0x0000000000588947 */ /* 0x000fec0003800000 */
[----:B------:R-:W0:Y:S01]  /*19d0*/  LDCU.64 UR4, c[0x0][0x380] ;  /* 0x00007000ff0477ac */ /* 0x000e220008000a00 */
[----:B------:R-:W-:-:S04]  /*19e0*/  IADD3 R3, P0, PT, R0, R11, RZ ;  /* 0x0000000b00037210 */ /* 0x000fc80007f1e0ff */
[----:B------:R-:W-:Y:S02]  /*19f0*/  IADD3.X R6, PT, PT, RZ, R13, RZ, P0, !PT ;  /* 0x0000000dff067210 */ /* 0x000fe400007fe4ff */
[----:B0-----:R-:W-:-:S04]  /*1a00*/  LEA R2, P0, R3, UR4, 0x2 ;  /* 0x0000000403027c11 */ /* 0x001fc8000f8010ff */
        /* <DEDUP_REMOVED lines=9> */
[----:B------:R-:W-:Y:S01]  /*1aa0*/  IADD3 R0, PT, PT, R0, 0x800, RZ ;  /* 0x0000080000007810 */ /* 0x000fe20007ffe0ff */
        /* <DEDUP_REMOVED lines=8> */
.L_x_522:
[----:B------:R-:W-:Y:S05]  /*1b30*/  BSYNC.RECONVERGENT B2 ;  /* 0x0000000000027941 */ /* 0x000fea0003800200 */
.L_x_521:
[----:B------:R-:W-:Y:S05]  /*1b40*/  @!P1 BRA `(.L_x_517) ;  /* 0x00000000008c9947 */ /* 0x000fea0003800000 */
[----:B------:R-:W-:Y:S01]  /*1b50*/  ISETP.GE.U32.AND P0, PT, R7, 0x4, PT ;  /* 0x000000040700780c */ /* 0x000fe20003f06070 */
[----:B------:R-:W-:Y:S01]  /*1b60*/  BSSY.RECONVERGENT B2, `(.L_x_523) ;  /* 0x0000012000027945 */ /* 0x000fe20003800200 */
[----:B------:R-:W-:-:S04]  /*1b70*/  LOP3.LUT R6, R4, 0x3, RZ, 0xc0, !PT ;  /* 0x0000000304067812 */ /* 0x000fc800078ec0ff */
[----:B------:R-:W-:-:S07]  /*1b80*/  ISETP.NE.AND P1, PT, R6, RZ, PT ;  /* 0x000000ff0600720c */ /* 0x000fce0003f25270 */
[----:B------:R-:W-:Y:S06]  /*1b90*/  @!P0 BRA `(.L_x_524) ;  /* 0x0000000000388947 */ /* 0x000fec0003800000 */
[----:B------:R-:W0:Y:S01]  /*1ba0*/  LDCU.64 UR4, c[0x0][0x380] ;  /* 0x00007000ff0477ac */ /* 0x000e220008000a00 */
[----:B------:R-:W-:-:S05]  /*1bb0*/  IADD3 R3, P0, PT, R0, R11, RZ ;  /* 0x0000000b00037210 */ /* 0x000fca0007f1e0ff */
[----:B------:R-:W-:Y:S01]  /*1bc0*/  IMAD.X R4, RZ, RZ, R13, P0 ;  /* 0x000000ffff047224 */ /* 0x000fe200000e060d */
[----:B0-----:R-:W-:-:S04]  /*1bd0*/  LEA R2, P0, R3, UR4, 0x2 ;  /* 0x0000000403027c11 */ /* 0x001fc8000f8010ff */
[----:B------:R-:W-:-:S05]  /*1be0*/  LEA.HI.X R3, R3, UR5, R4, 0x2, P0 ;  /* 0x0000000503037c11 */ /* 0x000fca00080f1404 */
[----:B------:R-:W2:Y:S04]  /*1bf0*/  LDG.E R5, desc[UR6][R2.64] ;  /* 0x0000000602057981 */ /* 0x000ea8000c1e1900 */
[----:B------:R-:W3:Y:S04]  /*1c00*/  LDG.E R4, desc[UR6][R2.64+0x400] ;  /* 0x0004000602047981 */ /* 0x000ee8000c1e1900 */
[----:B------:R-:W4:Y:S04]  /*1c10*/  LDG.E R7, desc[UR6][R2.64+0x800] ;  /* 0x0008000602077981 */ /* 0x000f28000c1e1900 */
[----:B------:R-:W5:Y:S01]  /*1c20*/  LDG.E R9, desc[UR6][R2.64+0xc00] ;  /* 0x000c000602097981 */ /* 0x000f62000c1e1900 */
[----:B------:R-:W-:Y:S01]  /*1c30*/  IADD3 R0, PT, PT, R0, 0x400, RZ ;  /* 0x0000040000007810 */ /* 0x000fe20007ffe0ff */
[----:B--2---:R-:W-:-:S04]  /*1c40*/  FADD R5, R10, R5 ;  /* 0x000000050a057221 */ /* 0x004fc80000000000 */
[----:B---3--:R-:W-:-:S04]  /*1c50*/  FADD R4, R5, R4 ;  /* 0x0000000405047221 */ /* 0x008fc80000000000 */
[----:B----4-:R-:W-:-:S04]  /*1c60*/  FADD R4, R4, R7 ;  /* 0x0000000704047221 */ /* 0x010fc80000000000 */
[----:B-----5:R-:W-:-:S07]  /*1c70*/  FADD R10, R4, R9 ;  /* 0x00000009040a7221 */ /* 0x020fce0000000000 */
.L_x_524:
[----:B------:R-:W-:Y:S05]  /*1c80*/  BSYNC.RECONVERGENT B2 ;  /* 0x0000000000027941 */ /* 0x000fea0003800200 */
.L_x_523:
[----:B------:R-:W-:Y:S05]  /*1c90*/  @!P1 BRA `(.L_x_517) ;  /* 0x0000000000389947 */ /* 0x000fea0003800000 */
[----:B------:R-:W0:Y:S01]  /*1ca0*/  LDCU.64 UR4, c[0x0][0x380] ;  /* 0x00007000ff0477ac */ /* 0x000e220008000a00 */
[----:B------:R-:W-:Y:S01]  /*1cb0*/  IADD3 R5, P0, PT, R0, R11, RZ ;  /* 0x0000000b00057210 */ /* 0x000fe20007f1e0ff */
[----:B------:R-:W-:-:S03]  /*1cc0*/  IMAD.MOV R0, RZ, RZ, -R6 ;  /* 0x000000ffff007224 */ /* 0x000fc600078e0a06 */
[----:B------:R-:W-:Y:S02]  /*1cd0*/  IADD3.X R4, PT, PT, RZ, R13, RZ, P0, !PT ;  /* 0x0000000dff047210 */ /* 0x000fe400007fe4ff */
[----:B0-----:R-:W-:-:S04]  /*1ce0*/  LEA R2, P1, R5, UR4, 0x2 ;  /* 0x0000000405027c11 */ /* 0x001fc8000f8210ff */
[----:B------:R-:W-:-:S09]  /*1cf0*/  LEA.HI.X R5, R5, UR5, R4, 0x2, P1 ;  /* 0x0000000505057c11 */ /* 0x000fd200088f1404 */
.L_x_525:
[----:B------:R-:W-:-:S06]  /*1d00*/  MOV R3, R5 ;  /* 0x0000000500037202 */ /* 0x000fcc0000000f00 */
[----:B------:R0:W2:Y:S01]  /*1d10*/  LDG.E R3, desc[UR6][R2.64] ;  /* 0x0000000602037981 */ /* 0x0000a2000c1e1900 */
[----:B------:R-:W-:-:S04]  /*1d20*/  IADD3 R0, PT, PT, R0, 0x1, RZ ;  /* 0x0000000100007810 */ /* 0x000fc80007ffe0ff */
[----:B------:R-:W-:Y:S02]  /*1d30*/  ISETP.NE.AND P0, PT, R0, RZ, PT ;  /* 0x000000ff0000720c */ /* 0x000fe40003f05270 */
[----:B0-----:R-:W-:-:S05]  /*1d40*/  IADD3 R2, P1, PT, R2, 0x400, RZ ;  /* 0x0000040002027810 */ /* 0x001fca0007f3e0ff */
[----:B------:R-:W-:Y:S02]  /*1d50*/  IMAD.X R5, RZ, RZ, R5, P1 ;  /* 0x000000ffff057224 */ /* 0x000fe400008e0605 */
[----:B--2---:R-:W-:-:S04]  /*1d60*/  FADD R10, R3, R10 ;  /* 0x0000000a030a7221 */ /* 0x004fc80000000000 */
[----:B------:R-:W-:Y:S05]  /*1d70*/  @P0 BRA `(.L_x_525) ;  /* 0xfffffffc00e00947 */ /* 0x000fea000383ffff */
.L_x_517:
[----:B------:R-:W-:Y:S05]  /*1d80*/  BSYNC.RECONVERGENT B1 ;  /* 0x0000000000017941 */ /* 0x000fea0003800200 */
.L_x_515:
[----:B------:R-:W0:Y:S01]  /*1d90*/  S2R R6, SR_LANEID ;  /* 0x0000000000067919 */ /* 0x000e220000000000 */
[----:B------:R-:W-:Y:S02]  /*1da0*/  MOV R3, R10 ;  /* 0x0000000a00037202 */ /* 0x000fe40000000f00 */
[----:B------:R-:W-:-:S03]  /*1db0*/  ISETP.NE.AND P5, PT, R8, RZ, PT ;  /* 0x000000ff0800720c */ /* 0x000fc60003fa5270 */
        /* <DEDUP_REMOVED lines=39> */
.L_x_513:
[----:B------:R-:W-:Y:S05]  /*2030*/  BSYNC.RECONVERGENT B0 ;  /* 0x0000000000007941 */ /* 0x000fea0003800200 */
.L_x_498:
[----:B------:R-:W-:Y:S05]  /*2040*/  @P5 EXIT ;  /* 0x000000000000594d */ /* 0x000fea0003800000 */
[----:B01----:R-:W0:Y:S01]  /*2050*/  LDC.64 R2, c[0x0][0x388] ;  /* 0x0000e200ff027b82 */ /* 0x003e220000000a00 */
[----:B------:R-:W2:Y:S02]  /*2060*/  LDCU UR4, c[0x0][0x39c] ;  /* 0x00007380ff0477ac */ /* 0x000ea40008000800 */
[----:B--2---:R-:W-:-:S05]  /*2070*/  FADD R5, R8, UR4 ;  /* 0x0000000408057e21 */ /* 0x004fca0008000000 */
[----:B0-----:R-:W-:Y:S01]  /*2080*/  STG.E desc[UR6][R2.64], R5 ;  /* 0x0000000502007986 */ /* 0x001fe2000c101906 */
[----:B------:R-:W-:Y:S05]  /*2090*/  EXIT ;  /* 0x000000000000794d */ /* 0x000fea0003800000 */
.L_x_526:
        /* <DEDUP_REMOVED lines=14> */
.L_x_719:


//--------------------- .text._ZN3cub18CUB_300001_SM_10006detail6reduce28DeviceReduceSingleTileKernelINS2_10policy_hubIfjN4cuda3std3__44plusIfEEE10Policy1000EPfSC_iS9_ffNS7_10__identityEEEvT0_T1_T2_T3_T4_T6_ --------------------------
	.section	.text._ZN3cub18CUB_300001_SM_10006detail6reduce28DeviceReduceSingleTileKernelINS2_10policy_hubIfjN4cuda3std3__44plusIfEEE10Policy1000EPfSC_iS9_ffNS7_10__identityEEEvT0_T1_T2_T3_T4_T6_,"ax",@progbits
	.align	128
        .global         _ZN3cub18CUB_300001_SM_10006detail6reduce28DeviceReduceSingleTileKernelINS2_10policy_hubIfjN4cuda3std3__44plusIfEEE10Policy1000EPfSC_iS9_ffNS7_10__identityEEEvT0_T1_T2_T3_T4_T6_
        .type           _ZN3cub18CUB_300001_SM_10006detail6reduce28DeviceReduceSingleTileKernelINS2_10policy_hubIfjN4cuda3std3__44plusIfEEE10Policy1000EPfSC_iS9_ffNS7_10__identityEEEvT0_T1_T2_T3_T4_T6_,@function
        .size           _ZN3cub18CUB_300001_SM_10006detail6reduce28DeviceReduceSingleTileKernelINS2_10policy_hubIfjN4cuda3std3__44plusIfEEE10Policy1000EPfSC_iS9_ffNS7_10__identityEEEvT0_T1_T2_T3_T4_T6_,(.L_x_720 - _ZN3cub18CUB_300001_SM_10006detail6reduce28DeviceReduceSingleTileKernelINS2_10policy_hubIfjN4cuda3std3__44plusIfEEE10Policy1000EPfSC_iS9_ffNS7_10__identityEEEvT0_T1_T2_T3_T4_T6_)
        .other          _ZN3cub18CUB_300001_SM_10006detail6reduce28DeviceReduceSingleTileKernelINS2_10policy_hubIfjN4cuda3std3__44plusIfEEE10Policy1000EPfSC_iS9_ffNS7_10__identityEEEvT0_T1_T2_T3_T4_T6_,@"STO_CUDA_ENTRY STV_DEFAULT"
_ZN3cub18CUB_300001_SM_10006detail6reduce28DeviceReduceSingleTileKernelINS2_10policy_hubIfjN4cuda3std3__44plusIfEEE10Policy1000EPfSC_iS9_ffNS7_10__identityEEEvT0_T1_T2_T3_T4_T6_:
.text._ZN3cub18CUB_300001_SM_10006detail6reduce28DeviceReduceSingleTileKernelINS2_10policy_hubIfjN4cuda3std3__44plusIfEEE10Policy1000EPfSC_iS9_ffNS7_10__identityEEEvT0_T1_T2_T3_T4_T6_:
        /* <DEDUP_REMOVED lines=13> */
.L_x_527:
        /* <DEDUP_REMOVED lines=16> */
.L_x_532:
[----:B------:R-:W-:Y:S05]  /*01d0*/  BSYNC.RECONVERGENT B1 ;  /* 0x0000000000017941 */ /* 0x000fea0003800200 */
.L_x_531:
        /* <DEDUP_REMOVED lines=16> */
.L_x_537:
        /* <DEDUP_REMOVED lines=9> */
.L_x_536:
[----:B------:R-:W-:Y:S05]  /*0370*/  BSYNC.RECONVERGENT B2 ;  /* 0x0000000000027941 */ /* 0x000fea0003800200 */
.L_x_535:
        /* <DEDUP_REMOVED lines=8> */
.L_x_540:
        /* <DEDUP_REMOVED lines=43> */
.L_x_539:
[----:B------:R-:W-:Y:S05]  /*06b0*/  BSYNC.RECONVERGENT B2 ;  /* 0x0000000000027941 */ /* 0x000fea0003800200 */
.L_x_538:
        /* <DEDUP_REMOVED lines=26> */
.L_x_542:
[----:B------:R-:W-:Y:S05]  /*0860*/  BSYNC.RECONVERGENT B2 ;  /* 0x0000000000027941 */ /* 0x000fea0003800200 */
.L_x_541:
        /* <DEDUP_REMOVED lines=12> */
.L_x_534:
[----:B------:R-:W-:Y:S05]  /*0930*/  BSYNC.RECONVERGENT B1 ;  /* 0x0000000000017941 */ /* 0x000fea0003800200 */
.L_x_533:
        /* <DEDUP_REMOVED lines=10> */
[----:B------:R-:W1:Y:S06]  /*09e0*/  SHFL.DOWN PT, R3, R0, 0x2, 0x1f ;  /* 0x08401f0000037f89 */ /* 0x000e6c00000e0000 */
[----:B------:R-:W2:Y:S01]  /*09f0*/  @!P1 S2R R6, SR_CgaCtaId ;  /* 0x0000000000069919 */ /* 0x000ea20000008800 */
[----:B0-----:R-:W-:Y:S02]  /*0a00*/  @!P1 MOV R5, 0x400 ;  /* 0x0000040000059802 */ /* 0x001fe40000000f00 */
[----:B------:R-:W-:-:S04]  /*0a10*/  @!P1 SHF.R.U32.HI R4, RZ, 0x3, R2 ;  /* 0x00000003ff049819 */ /* 0x000fc80000011602 */
[----:B------:R-:W-:Y:S01]  /*0a20*/  @!P1 LOP3.LUT R4, R4, 0x7c, RZ, 0xc0, !PT ;  /* 0x0000007c04049812 */ /* 0x000fe200078ec0ff */
[----:B-1----:R-:W-:Y:S01]  /*0a30*/  @!P0 FADD R0, R0, R3 ;  /* 0x0000000300008221 */ /* 0x002fe20000000000 */
[----:B------:R-:W-:-:S04]  /*0a40*/  ISETP.GT.AND P0, PT, R8, 0x1b, PT ;  /* 0x0000001b0800780c */ /* 0x000fc80003f04270 */
[----:B------:R-:W0:Y:S01]  /*0a50*/  SHFL.DOWN PT, R3, R0, 0x4, 0x1f ;  /* 0x08801f0000037f89 */ /* 0x000e2200000e0000 */
[----:B--2---:R-:W-:-:S04]  /*0a60*/  @!P1 LEA R5, R6, R5, 0x18 ;  /* 0x0000000506059211 */ /* 0x004fc800078ec0ff */
        /* <DEDUP_REMOVED lines=16> */
[----:B0-----:R-:W0:Y:S04]  /*0b70*/  LDS.128 R4, [UR4+0x10] ;  /* 0x00001004ff047984 */ /* 0x001e280008000c00 */
[----:B------:R-:W1:Y:S04]  /*0b80*/  LDS.128 R12, [UR4+0x20] ;  /* 0x00002004ff0c7984 */ /* 0x000e680008000c00 */
[----:B------:R-:W2:Y:S04]  /*0b90*/  LDS.128 R8, [UR4+0x30] ;  /* 0x00003004ff087984 */ /* 0x000ea80008000c00 */
[----:B------:R-:W3:Y:S01]  /*0ba0*/  LDS.128 R16, [UR4+0x40] ;  /* 0x00004004ff107984 */ /* 0x000ee20008000c00 */
[----:B0-----:R-:W-:-:S04]  /*0bb0*/  FADD R5, R0, R5 ;  /* 0x0000000500057221 */ /* 0x001fc80000000000 */
[----:B------:R-:W-:-:S04]  /*0bc0*/  FADD R6, R5, R6 ;  /* 0x0000000605067221 */ /* 0x000fc80000000000 */
[----:B------:R-:W-:-:S04]  /*0bd0*/  FADD R7, R6, R7 ;  /* 0x0000000706077221 */ /* 0x000fc80000000000 */
[----:B-1----:R-:W-:-:S04]  /*0be0*/  FADD R12, R7, R12 ;  /* 0x0000000c070c7221 */ /* 0x002fc80000000000 */
[----:B------:R-:W-:-:S04]  /*0bf0*/  FADD R13, R12, R13 ;  /* 0x0000000d0c0d7221 */ /* 0x000fc80000000000 */
[----:B------:R-:W-:-:S04]  /*0c00*/  FADD R14, R13, R14 ;  /* 0x0000000e0d0e7221 */ /* 0x000fc80000000000 */
[----:B------:R-:W-:-:S04]  /*0c10*/  FADD R15, R14, R15 ;  /* 0x0000000f0e0f7221 */ /* 0x000fc80000000000 */
[----:B--2---:R-:W-:-:S04]  /*0c20*/  FADD R8, R15, R8 ;  /* 0x000000080f087221 */ /* 0x004fc80000000000 */
[----:B------:R-:W-:-:S04]  /*0c30*/  FADD R9, R8, R9 ;  /* 0x0000000908097221 */ /* 0x000fc80000000000 */
[----:B------:R-:W-:-:S04]  /*0c40*/  FADD R10, R9, R10 ;  /* 0x0000000a090a7221 */ /* 0x000fc80000000000 */
[----:B------:R-:W-:-:S04]  /*0c50*/  FADD R11, R10, R11 ;  /* 0x0000000b0a0b7221 */ /* 0x000fc80000000000 */
[----:B---3--:R-:W-:-:S04]  /*0c60*/  FADD R16, R11, R16 ;  /* 0x000000100b107221 */ /* 0x008fc80000000000 */
[----:B------:R-:W-:-:S04]  /*0c70*/  FADD R17, R16, R17 ;  /* 0x0000001110117221 */ /* 0x000fc80000000000 */
[----:B------:R-:W-:-:S04]  /*0c80*/  FADD R18, R17, R18 ;  /* 0x0000001211127221 */ /* 0x000fc80000000000 */
[----:B------:R-:W-:Y:S01]  /*0c90*/  FADD R0, R18, R19 ;  /* 0x0000001312007221 */ /* 0x000fe20000000000 */
[----:B------:R-:W-:Y:S06]  /*0ca0*/  BRA `(.L_x_544) ;  /* 0x0000003400707947 */ /* 0x000fec0003800000 */
.L_x_543:
        /* <DEDUP_REMOVED lines=23> */
[-C--:B------:R-:W-:Y:S02]  /*0e20*/  ISETP.GT.AND P0, PT, R5, R4.reuse, PT ;  /* 0x000000040500720c */ /* 0x080fe40003f04270 */
[----:B------:R-:W-:Y:S02]  /*0e30*/  IADD3 R5, PT, PT, R9, 0x10, RZ ;  /* 0x0000001009057810 */ /* 0x000fe40007ffe0ff */
        /* <DEDUP_REMOVED lines=20> */
[----:B------:R-:W0:Y:S04]  /*0f80*/  LDS.128 R16, [UR4+0x10] ;  /* 0x00001004ff107984 */ /* 0x000e280008000c00 */
[----:B----4-:R-:W1:Y:S04]  /*0f90*/  LDS.128 R4, [UR4+0x20] ;  /* 0x00002004ff047984 */ /* 0x010e680008000c00 */
[----:B------:R-:W2:Y:S04]  /*0fa0*/  LDS.128 R8, [UR4+0x30] ;  /* 0x00003004ff087984 */ /* 0x000ea80008000c00 */
[----:B------:R-:W3:Y:S01]  /*0fb0*/  LDS.128 R12, [UR4+0x40] ;  /* 0x00004004ff0c7984 */ /* 0x000ee20008000c00 */
[----:B0-----:R-:W-:Y:S01]  /*0fc0*/  @P2 FADD R0, R0, R17 ;  /* 0x0000001100002221 */ /* 0x001fe20000000000 */
[----:B------:R-:W-:-:S03]  /*0fd0*/  ISETP.GT.AND P2, PT, R3, 0x80, PT ;  /* 0x000000800300780c */ /* 0x000fc60003f44270 */
[----:B------:R-:W-:Y:S01]  /*0fe0*/  @P3 FADD R0, R0, R18 ;  /* 0x0000001200003221 */ /* 0x000fe20000000000 */
[----:B------:R-:W-:-:S03]  /*0ff0*/  ISETP.GT.AND P3, PT, R3, 0xa0, PT ;  /* 0x000000a00300780c */ /* 0x000fc60003f64270 */
[----:B------:R-:W-:Y:S01]  /*1000*/  @P1 FADD R0, R0, R19 ;  /* 0x0000001300001221 */ /* 0x000fe20000000000 */
[----:B------:R-:W-:-:S05]  /*1010*/  ISETP.GT.AND P1, PT, R3, 0xe0, PT ;  /* 0x000000e00300780c */ /* 0x000fca0003f24270 */
[----:B-1----:R-:W-:Y:S01]  /*1020*/  @P2 FADD R0, R0, R4 ;  /* 0x0000000400002221 */ /* 0x002fe20000000000 */
[----:B------:R-:W-:-:S03]  /*1030*/  ISETP.GT.AND P2, PT, R3, 0x100, PT ;  /* 0x000001000300780c */ /* 0x000fc60003f44270 */
[----:B------:R-:W-:Y:S01]  /*1040*/  @P3 FADD R0, R0, R5 ;  /* 0x0000000500003221 */ /* 0x000fe20000000000 */
[----:B------:R-:W-:-:S03]  /*1050*/  ISETP.GT.AND P3, PT, R3, 0x120, PT ;  /* 0x000001200300780c */ /* 0x000fc60003f64270 */
[----:B------:R-:W-:Y:S01]  /*1060*/  @P4 FADD R0, R0, R6 ;  /* 0x0000000600004221 */ /* 0x000fe20000000000 */
[----:B------:R-:W-:-:S03]  /*1070*/  ISETP.GT.AND P4, PT, R3, 0x140, PT ;  /* 0x000001400300780c */ /* 0x000fc60003f84270 */
[----:B------:R-:W-:Y:S01]  /*1080*/  @P1 FADD R0, R0, R7 ;  /* 0x0000000700001221 */ /* 0x000fe20000000000 */
[----:B------:R-:W-:-:S03]  /*1090*/  ISETP.GT.AND P1, PT, R3, 0x160, PT ;  /* 0x000001600300780c */ /* 0x000fc60003f24270 */
[----:B--2---:R-:W-:Y:S01]  /*10a0*/  @P2 FADD R0, R0, R8 ;  /* 0x0000000800002221 */ /* 0x004fe20000000000 */
[----:B------:R-:W-:-:S03]  /*10b0*/  ISETP.GT.AND P2, PT, R3, 0x180, PT ;  /* 0x000001800300780c */ /* 0x000fc60003f44270 */
[----:B------:R-:W-:Y:S01]  /*10c0*/  @P3 FADD R0, R0, R9 ;  /* 0x0000000900003221 */ /* 0x000fe20000000000 */
[----:B------:R-:W-:-:S03]  /*10d0*/  ISETP.GT.AND P3, PT, R3, 0x1a0, PT ;  /* 0x000001a00300780c */ /* 0x000fc60003f64270 */
[----:B------:R-:W-:Y:S01]  /*10e0*/  @P4 FADD R0, R0, R10 ;  /* 0x0000000a00004221 */ /* 0x000fe20000000000 */
[----:B------:R-:W-:-:S03]  /*10f0*/  ISETP.GT.AND P4, PT, R3, 0x1c0, PT ;  /* 0x000001c00300780c */ /* 0x000fc60003f84270 */
[----:B------:R-:W-:Y:S01]  /*1100*/  @P1 FADD R0, R0, R11 ;  /* 0x0000000b00001221 */ /* 0x000fe20000000000 */
[----:B------:R-:W-:-:S03]  /*1110*/  ISETP.GT.AND P1, PT, R3, 0x1e0, PT ;  /* 0x000001e00300780c */ /* 0x000fc60003f24270 */
[----:B---3--:R-:W-:-:S04]  /*1120*/  @P2 FADD R0, R0, R12 ;  /* 0x0000000c00002221 */ /* 0x008fc80000000000 */
[----:B------:R-:W-:-:S04]  /*1130*/  @P3 FADD R0, R0, R13 ;  /* 0x0000000d00003221 */ /* 0x000fc80000000000 */
[----:B------:R-:W-:-:S04]  /*1140*/  @P4 FADD R0, R0, R14 ;  /* 0x0000000e00004221 */ /* 0x000fc80000000000 */
[----:B------:R-:W-:Y:S01]  /*1150*/  @P1 FADD R0, R0, R15 ;  /* 0x0000000f00001221 */ /* 0x000fe20000000000 */
[----:B------:R-:W-:Y:S06]  /*1160*/  BRA `(.L_x_544) ;  /* 0x0000003000407947 */ /* 0x000fec0003800000 */
.L_x_530:
[----:B------:R-:W0:Y:S01]  /*1170*/  S2R R2, SR_TID.X ;  /* 0x0000000000027919 */ /* 0x000e220000002100 */
[----:B------:R-:W1:Y:S01]  /*1180*/  LDC.64 R4, c[0x0][0x380] ;  /* 0x0000e000ff047b82 */ /* 0x000e620000000a00 */
[----:B0-----:R-:W-:-:S05]  /*1190*/  SHF.L.U32 R7, R2, 0x1, RZ ;  /* 0x0000000102077819 */ /* 0x001fca00000006ff */
[----:B-1----:R-:W-:-:S05]  /*11a0*/  IMAD.WIDE.U32 R4, R7, 0x4, R4 ;  /* 0x0000000407047825 */ /* 0x002fca00078e0004 */
[----:B------:R-:W2:Y:S04]  /*11b0*/  LDG.E.64.CONSTANT R14, desc[UR6][R4.64] ;  /* 0x00000006040e7981 */ /* 0x000ea8000c1e9b00 */
[----:B------:R-:W3:Y:S04]  /*11c0*/  LDG.E.64.CONSTANT R16, desc[UR6][R4.64+0x1000] ;  /* 0x0010000604107981 */ /* 0x000ee8000c1e9b00 */
[----:B------:R-:W4:Y:S04]  /*11d0*/  LDG.E.64.CONSTANT R18, desc[UR6][R4.64+0x2000] ;  /* 0x0020000604127981 */ /* 0x000f28000c1e9b00 */
[----:B------:R-:W5:Y:S04]  /*11e0*/  LDG.E.64.CONSTANT R20, desc[UR6][R4.64+0x3000] ;  /* 0x0030000604147981 */ /* 0x000f68000c1e9b00 */
[----:B------:R-:W5:Y:S04]  /*11f0*/  LDG.E.64.CONSTANT R12, desc[UR6][R4.64+0x4000] ;  /* 0x00400006040c7981 */ /* 0x000f68000c1e9b00 */
[----:B------:R-:W5:Y:S04]  /*1200*/  LDG.E.64.CONSTANT R10, desc[UR6][R4.64+0x5000] ;  /* 0x00500006040a7981 */ /* 0x000f68000c1e9b00 */
[----:B------:R-:W5:Y:S04]  /*1210*/  LDG.E.64.CONSTANT R6, desc[UR6][R4.64+0x6000] ;  /* 0x0060000604067981 */ /* 0x000f68000c1e9b00 */
[----:B------:R-:W5:Y:S01]  /*1220*/  LDG.E.64.CONSTANT R8, desc[UR6][R4.64+0x7000] ;  /* 0x0070000604087981 */ /* 0x000f62000c1e9b00 */
[----:B------:R-:W-:Y:S01]  /*1230*/  ISETP.GE.U32.AND P0, PT, R3, 0x4000, PT ;  /* 0x000040000300780c */ /* 0x000fe20003f06070 */
[----:B--2---:R-:W-:Y:S01]  /*1240*/  FADD R14, R14, R15 ;  /* 0x0000000f0e0e7221 */ /* 0x004fe20000000000 */
[----:B---3--:R-:W-:Y:S01]  /*1250*/  FADD R17, R16, R17 ;  /* 0x0000001110117221 */ /* 0x008fe20000000000 */
[----:B----4-:R-:W-:-:S03]  /*1260*/  FADD R18, R18, R19 ;  /* 0x0000001312127221 */ /* 0x010fc60000000000 */
[----:B------:R-:W-:Y:S01]  /*1270*/  FADD R14, R14, R17 ;  /* 0x000000110e0e7221 */ /* 0x000fe20000000000 */
[----:B-----5:R-:W-:Y:S01]  /*1280*/  FADD R21, R20, R21 ;  /* 0x0000001514157221 */ /* 0x020fe20000000000 */
[----:B------:R-:W-:Y:S02]  /*1290*/  HFMA2 R20, -RZ, RZ, 0, 0.0078125 ;  /* 0x00002000ff147431 */ /* 0x000fe400000001ff */
[----:B------:R-:W-:Y:S01]  /*12a0*/  FADD R12, R12, R13 ;  /* 0x0000000d0c0c7221 */ /* 0x000fe20000000000 */
[----:B------:R-:W-:Y:S01]  /*12b0*/  FADD R21, R18, R21 ;  /* 0x0000001512157221 */ /* 0x000fe20000000000 */
[----:B------:R-:W-:-:S03]  /*12c0*/  FADD R11, R10, R11 ;  /* 0x0000000b0a0b7221 */ /* 0x000fc60000000000 */
[----:B------:R-:W-:Y:S01]  /*12d0*/  FADD R14, R14, R21 ;  /* 0x000000150e0e7221 */ /* 0x000fe20000000000 */
[----:B------:R-:W-:Y:S01]  /*12e0*/  FADD R6, R6, R7 ;  /* 0x0000000706067221 */ /* 0x000fe20000000000 */
[----:B------:R-:W-:Y:S01]  /*12f0*/  FADD R11, R12, R11 ;  /* 0x0000000b0c0b7221 */ /* 0x000fe20000000000 */
[----:B------:R-:W-:-:S04]  /*1300*/  FADD R9, R8, R9 ;  /* 0x0000000908097221 */ /* 0x000fc80000000000 */
[----:B------:R-:W-:-:S04]  /*1310*/  FADD R6, R6, R9 ;  /* 0x0000000906067221 */ /* 0x000fc80000000000 */
[----:B------:R-:W-:-:S04]  /*1320*/  FADD R11, R11, R6 ;  /* 0x000000060b0b7221 */ /* 0x000fc80000000000 */
[----:B------:R-:W-:Y:S01]  /*1330*/  FADD R0, R14, R11 ;  /* 0x0000000b0e007221 */ /* 0x000fe20000000000 */
[----:B------:R-:W-:Y:S06]  /*1340*/  @!P0 BRA `(.L_x_545) ;  /* 0x00000000008c8947 */ /* 0x000fec0003800000 */
[----:B------:R-:W0:Y:S01]  /*1350*/  LDC R24, c[0x0][0x390] ;  /* 0x0000e400ff187b82 */ /* 0x000e220000000800 */
[----:B------:R-:W-:Y:S02]  /*1360*/  IADD3 R21, PT, PT, R3, -0x2000, RZ ;  /* 0xffffe00003157810 */ /* 0x000fe40007ffe0ff */
[----:B------:R-:W-:-:S07]  /*1370*/  MOV R20, 0x2000 ;  /* 0x0000200000147802 */ /* 0x000fce0000000f00 */
.L_x_547:
[----:B------:R-:W-:-:S05]  /*1380*/  IMAD.WIDE R26, R20, 0x4, R4 ;  /* 0x00000004141a7825 */ /* 0x000fca00078e0204 */
[----:B------:R-:W2:Y:S04]  /*1390*/  LDG.E.64.CONSTANT R14, desc[UR6][R26.64+0x6000] ;  /* 0x006000061a0e7981 */ /* 0x000ea8000c1e9b00 */
[----:B------:R-:W2:Y:S04]  /*13a0*/  LDG.E.64.CONSTANT R6, desc[UR6][R26.64+0x7000] ;  /* 0x007000061a067981 */ /* 0x000ea8000c1e9b00 */
[----:B------:R-:W3:Y:S04]  /*13b0*/  LDG.E.64.CONSTANT R22, desc[UR6][R26.64] ;  /* 0x000000061a167981 */ /* 0x000ee8000c1e9b00 */
[----:B------:R-:W4:Y:S04]  /*13c0*/  LDG.E.64.CONSTANT R18, desc[UR6][R26.64+0x1000] ;  /* 0x001000061a127981 */ /* 0x000f28000c1e9b00 */
[----:B------:R-:W5:Y:S04]  /*13d0*/  LDG.E.64.CONSTANT R16, desc[UR6][R26.64+0x2000] ;  /* 0x002000061a107981 */ /* 0x000f68000c1e9b00 */
[----:B------:R-:W5:Y:S04]  /*13e0*/  LDG.E.64.CONSTANT R12, desc[UR6][R26.64+0x3000] ;  /* 0x003000061a0c7981 */ /* 0x000f68000c1e9b00 */
[----:B------:R-:W5:Y:S04]  /*13f0*/  LDG.E.64.CONSTANT R10, desc[UR6][R26.64+0x4000] ;  /* 0x004000061a0a7981 */ /* 0x000f68000c1e9b00 */
[----:B------:R-:W5:Y:S01]  /*1400*/  LDG.E.64.CONSTANT R8, desc[UR6][R26.64+0x5000] ;  /* 0x005000061a087981 */ /* 0x000f62000c1e9b00 */
[----:B0-----:R-:W-:Y:S01]  /*1410*/  MOV R3, R24 ;  /* 0x0000001800037202 */ /* 0x001fe20000000f00 */
[----:B--2---:R-:W-:-:S03]  /*1420*/  FADD R15, R15, R6 ;  /* 0x000000060f0f7221 */ /* 0x004fc60000000000 */
[----:B------:R-:W-:Y:S01]  /*1430*/  IADD3 R6, PT, PT, -R20, R3, RZ ;  /* 0x0000000314067210 */ /* 0x000fe20007ffe1ff */
[----:B---3--:R-:W-:-:S03]  /*1440*/  FADD R0, R22, R0 ;  /* 0x0000000016007221 */ /* 0x008fc60000000000 */
[----:B------:R-:W-:Y:S01]  /*1450*/  ISETP.GE.AND P0, PT, R6, 0x2000, PT ;  /* 0x000020000600780c */ /* 0x000fe20003f06270 */
[----:B----4-:R-:W-:Y:S01]  /*1460*/  FADD R23, R23, R18 ;  /* 0x0000001217177221 */ /* 0x010fe20000000000 */
[----:B-----5:R-:W-:Y:S01]  /*1470*/  FADD R18, R19, R16 ;  /* 0x0000001013127221 */ /* 0x020fe20000000000 */
[----:B------:R-:W-:Y:S01]  /*1480*/  FADD R17, R17, R12 ;  /* 0x0000000c11117221 */ /* 0x000fe20000000000 */
[----:B------:R-:W-:Y:S01]  /*1490*/  FADD R12, R13, R10 ;  /* 0x0000000a0d0c7221 */ /* 0x000fe20000000000 */
[----:B------:R-:W-:Y:S01]  /*14a0*/  FADD R11, R11, R8 ;  /* 0x000000080b0b7221 */ /* 0x000fe20000000000 */
[----:B------:R-:W-:Y:S01]  /*14b0*/  FADD R8, R9, R14 ;  /* 0x0000000e09087221 */ /* 0x000fe20000000000 */
[----:B------:R-:W-:Y:S01]  /*14c0*/  FADD R0, R0, R23 ;  /* 0x0000001700007221 */ /* 0x000fe20000000000 */
[----:B------:R-:W-:Y:S01]  /*14d0*/  FADD R17, R18, R17 ;  /* 0x0000001112117221 */ /* 0x000fe20000000000 */
[----:B------:R-:W-:Y:S01]  /*14e0*/  FADD R11, R12, R11 ;  /* 0x0000000b0c0b7221 */ /* 0x000fe20000000000 */
[----:B------:R-:W-:-:S02]  /*14f0*/  FADD R8, R8, R15 ;  /* 0x0000000f08087221 */ /* 0x000fc40000000000 */
[----:B------:R-:W-:Y:S02]  /*1500*/  FADD R0, R0, R17 ;  /* 0x0000001100007221 */ /* 0x000fe40000000000 */
[----:B------:R-:W-:-:S04]  /*1510*/  FADD R11, R11, R8 ;  /* 0x000000080b0b7221 */ /* 0x000fc80000000000 */
[----:B------:R-:W-:-:S04]  /*1520*/  FADD R11, R0, R11 ;  /* 0x0000000b000b7221 */ /* 0x000fc80000000000 */
[----:B------:R-:W-:Y:S01]  /*1530*/  FADD R0, R7, R11 ;  /* 0x0000000b07007221 */ /* 0x000fe20000000000 */
[----:B------:R-:W-:Y:S06]  /*1540*/  @!P0 BRA `(.L_x_546) ;  /* 0x0000000800308947 */ /* 0x000fec0003800000 */
[----:B------:R-:W-:-:S04]  /*1550*/  IADD3 R20, PT, PT, R20, 0x2000, RZ ;  /* 0x0000200014147810 */ /* 0x000fc80007ffe0ff */
[----:B------:R-:W-:-:S13]  /*1560*/  ISETP.GT.AND P0, PT, R20, R21, PT ;  /* 0x000000151400720c */ /* 0x000fda0003f04270 */
[----:B------:R-:W-:Y:S05]  /*1570*/  @!P0 BRA `(.L_x_547) ;  /* 0xfffffffc00808947 */ /* 0x000fea000383ffff */
.L_x_545:
        /* <DEDUP_REMOVED lines=20> */
.L_x_551:
        /* <DEDUP_REMOVED lines=8> */
.L_x_550:
[----:B------:R-:W-:Y:S05]  /*1740*/  BSYNC.RECONVERGENT B2 ;  /* 0x0000000000027941 */ /* 0x000fea0003800200 */
.L_x_549:
[----:B------:R-:W-:Y:S05]  /*1750*/  @!P1 BRA `(.L_x_548) ;  /* 0x0000000400a89947 */ /* 0x000fea0003800000 */
[----:B------:R-:W0:Y:S01]  /*1760*/  LDCU.64 UR4, c[0x0][0x380] ;  /* 0x00007000ff0477ac */ /* 0x000e220008000a00 */
[----:B------:R-:W-:Y:S01]  /*1770*/  IADD3 R5, PT, PT, R11, -R10, RZ ;  /* 0x8000000a0b057210 */ /* 0x000fe20007ffe0ff */
[----:B------:R-:W-:Y:S01]  /*1780*/  BSSY.RECONVERGENT B2, `(.L_x_552) ;  /* 0x000003b000027945 */ /* 0x000fe20003800200 */
[----:B------:R-:W-:Y:S02]  /*1790*/  IADD3 R3, P0, PT, R10, R20, RZ ;  /* 0x000000140a037210 */ /* 0x000fe40007f1e0ff */
[----:B------:R-:W-:Y:S02]  /*17a0*/  ISETP.GT.AND P1, PT, R5, 0x1800, PT ;  /* 0x000018000500780c */ /* 0x000fe40003f24270 */
[----:B------:R-:W-:Y:S02]  /*17b0*/  IADD3.X R6, PT, PT, RZ, RZ, RZ, P0, !PT ;  /* 0x000000ffff067210 */ /* 0x000fe400007fe4ff */
[----:B0-----:R-:W-:-:S04]  /*17c0*/  LEA R4, P0, R3, UR4, 0x2 ;  /* 0x0000000403047c11 */ /* 0x001fc8000f8010ff */
[----:B------:R-:W-:Y:S02]  /*17d0*/  LEA.HI.X R3, R3, UR5, R6, 0x2, P0 ;  /* 0x0000000503037c11 */ /* 0x000fe400080f1406 */
[----:B------:R-:W-:-:S04]  /*17e0*/  IADD3 R4, P0, PT, R4, 0x1000, RZ ;  /* 0x0000100004047810 */ /* 0x000fc80007f1e0ff */
[----:B------:R-:W-:Y:S02]  /*17f0*/  IADD3.X R5, PT, PT, RZ, R3, RZ, P0, !PT ;  /* 0x00000003ff057210 */ /* 0x000fe400007fe4ff */
[----:B------:R-:W-:Y:S02]  /*1800*/  PLOP3.LUT P0, PT, PT, PT, PT, 0x80, 0x8 ;  /* 0x000000000008781c */ /* 0x000fe40003f0f070 */
[----:B------:R-:W-:Y:S01]  /*1810*/  IADD3 R3, PT, PT, R10, R20, RZ ;  /* 0x000000140a037210 */ /* 0x000fe20007ffe0ff */
[----:B------:R-:W-:Y:S10]  /*1820*/  @!P1 BRA `(.L_x_553) ;  /* 0x0000000000c09947 */ /* 0x000ff40003800000 */
[----:B------:R-:W-:Y:S02]  /*1830*/  PLOP3.LUT P0, PT, PT, PT, PT, 0x8, 0x80 ;  /* 0x000000000080781c */ /* 0x000fe40003f0e170 */
[----:B------:R-:W-:-:S11]  /*1840*/  IADD3 R13, PT, PT, R11, -0x1800, RZ ;  /* 0xffffe8000b0d7810 */ /* 0x000fd60007ffe0ff */
.L_x_554:
        /* <DEDUP_REMOVED lines=46> */
.L_x_553:
[----:B------:R-:W-:Y:S05]  /*1b30*/  BSYNC.RECONVERGENT B2 ;  /* 0x0000000000027941 */ /* 0x000fea0003800200 */
.L_x_552:
        /* <DEDUP_REMOVED lines=31> */
.L_x_556:
[----:B------:R-:W-:Y:S05]  /*1d30*/  BSYNC.RECONVERGENT B2 ;  /* 0x0000000000027941 */ /* 0x000fea0003800200 */
.L_x_555:
        /* <DEDUP_REMOVED lines=9> */
[----:B----4-:R-:W-:-:S04]  /*1dd0*/  FADD R0, R0, R3 ;  /* 0x0000000300007221 */ /* 0x010fc80000000000 */
[----:B--2---:R-:W-:-:S04]  /*1de0*/  FADD R0, R0, R9 ;  /* 0x0000000900007221 */ /* 0x004fc80000000000 */
[----:B---3--:R-:W-:-:S07]  /*1df0*/  FADD R0, R0, R11 ;  /* 0x0000000b00007221 */ /* 0x008fce0000000000 */
.L_x_548:
[----:B------:R-:W-:Y:S05]  /*1e00*/  BSYNC.RECONVERGENT B1 ;  /* 0x0000000000017941 */ /* 0x000fea0003800200 */
.L_x_546:
        /* <DEDUP_REMOVED lines=32> */
[----:B---3--:R-:W0:Y:S04]  /*2010*/  LDS.128 R4, [UR4+0x10] ;  /* 0x00001004ff047984 */ /* 0x008e280008000c00 */
        /* <DEDUP_REMOVED lines=19> */
.L_x_529:
        /* <DEDUP_REMOVED lines=12> */
.L_x_559:
[----:B------:R-:W-:Y:S05]  /*2210*/  BSYNC.RECONVERGENT B1 ;  /* 0x0000000000017941 */ /* 0x000fea0003800200 */
.L_x_558:
        /* <DEDUP_REMOVED lines=16> */
.L_x_564:
        /* <DEDUP_REMOVED lines=9> */
.L_x_563:
[----:B------:R-:W-:Y:S05]  /*23b0*/  BSYNC.RECONVERGENT B2 ;  /* 0x0000000000027941 */ /* 0x000fea0003800200 */
.L_x_562:
        /* <DEDUP_REMOVED lines=8> */
.L_x_567:
        /* <DEDUP_REMOVED lines=43> */
.L_x_566:
[----:B------:R-:W-:Y:S05]  /*26f0*/  BSYNC.RECONVERGENT B2 ;  /* 0x0000000000027941 */ /* 0x000fea0003800200 */
.L_x_565:
        /* <DEDUP_REMOVED lines=26> */
.L_x_569:
[----:B------:R-:W-:Y:S05]  /*28a0*/  BSYNC.RECONVERGENT B2 ;  /* 0x0000000000027941 */ /* 0x000fea0003800200 */
.L_x_568:
        /* <DEDUP_REMOVED lines=12> */
.L_x_561:
[----:B------:R-:W-:Y:S05]  /*2970*/  BSYNC.RECONVERGENT B1 ;  /* 0x0000000000017941 */ /* 0x000fea0003800200 */
.L_x_560:
[----:B------:R-:W-:Y:S02]  /*2980*/  ISETP.GE.AND P0, PT, R3, 0x200, PT ;  /* 0x000002000300780c */ /* 0x000fe40003f06270 */
[----:B0----5:R-:W-:-:S11]  /*2990*/  MOV R5, R0 ;  /* 0x0000000000057202 */ /* 0x021fd60000000f00 */
[----:B------:R-:W-:Y:S05]  /*29a0*/  @!P0 BRA `(.L_x_570) ;  /* 0x0000000000d08947 */ /* 0x000fea0003800000 */
[----:B------:R-:W0:Y:S01]  /*29b0*/  S2R R7, SR_LANEID ;  /* 0x0000000000077919 */ /* 0x000e220000000000 */
[----:B------:R-:W1:Y:S02]  /*29c0*/  SHFL.DOWN PT, R0, R5, 0x1, 0x1f ;  /* 0x08201f0005007f89 */ /* 0x000e6400000e0000 */
[----:B-1----:R-:W-:Y:S01]  /*29d0*/  FADD R0, R0, R5 ;  /* 0x0000000500007221 */ /* 0x002fe20000000000 */
[C---:B0-----:R-:W-:Y:S02]  /*29e0*/  ISETP.GT.AND P0, PT, R7.reuse, 0x1e, PT ;  /* 0x0000001e0700780c */ /* 0x041fe40003f04270 */
[----:B------:R-:W-:Y:S02]  /*29f0*/  ISETP.NE.AND P1, PT, R7, RZ, PT ;  /* 0x000000ff0700720c */ /* 0x000fe40003f25270 */
[----:B------:R-:W-:Y:S02]  /*2a00*/  FSEL R0, R5, R0, P0 ;  /* 0x0000000005007208 */ /* 0x000fe40000000000 */
[----:B------:R-:W-:-:S03]  /*2a10*/  ISETP.GT.AND P0, PT, R7, 0x1d, PT ;  /* 0x0000001d0700780c */ /* 0x000fc60003f04270 */
[----:B------:R-:W0:Y:S06]  /*2a20*/  SHFL.DOWN PT, R3, R0, 0x2, 0x1f ;  /* 0x08401f0000037f89 */ /* 0x000e2c00000e0000 */
        /* <DEDUP_REMOVED lines=24> */
[----:B--2---:R-:W0:Y:S04]  /*2bb0*/  LDS.128 R4, [UR4+0x10] ;  /* 0x00001004ff047984 */ /* 0x004e280008000c00 */
        /* <DEDUP_REMOVED lines=19> */
.L_x_570:
[----:B------:R-:W0:Y:S01]  /*2cf0*/  S2R R4, SR_LANEID ;  /* 0x0000000000047919 */ /* 0x000e220000000000 */
[----:B------:R-:W-:-:S04]  /*2d00*/  LOP3.LUT R0, R2, 0x3e0, RZ, 0xc0, !PT ;  /* 0x000003e002007812 */ /* 0x000fc800078ec0ff */
[----:B------:R-:W-:Y:S02]  /*2d10*/  IADD3 R6, PT, PT, R0, 0x20, RZ ;  /* 0x0000002000067810 */ /* 0x000fe40007ffe0ff */
[----:B------:R-:W-:Y:S02]  /*2d20*/  LOP3.LUT R0, RZ, R0, RZ, 0x33, !PT ;  /* 0x00000000ff007212 */ /* 0x000fe400078e33ff */
[-C--:B------:R-:W-:Y:S02]  /*2d30*/  ISETP.GT.AND P0, PT, R6, R3.reuse, PT ;  /* 0x000000030600720c */ /* 0x080fe40003f04270 */
[----:B------:R-:W-:-:S04]  /*2d40*/  IADD3 R0, PT, PT, R0, R3, RZ ;  /* 0x0000000300007210 */ /* 0x000fc80007ffe0ff */
[----:B------:R-:W-:-:S05]  /*2d50*/  SEL R6, R0, 0x1f, P0 ;  /* 0x0000001f00067807 */ /* 0x000fca0000000000 */
[----:B------:R-:W1:Y:S01]  /*2d60*/  SHFL.DOWN PT, R0, R5, 0x1, R6 ;  /* 0x0820000005007989 */ /* 0x000e6200000e0006 */
[C---:B0-----:R-:W-:Y:S02]  /*2d70*/  ISETP.GE.AND P0, PT, R4.reuse, R6, PT ;  /* 0x000000060400720c */ /* 0x041fe40003f06270 */
[C---:B------:R-:W-:Y:S02]  /*2d80*/  IADD3 R7, PT, PT, R4.reuse, 0x2, RZ ;  /* 0x0000000204077810 */ /* 0x040fe40007ffe0ff */
[----:B------:R-:W-:-:S09]  /*2d90*/  ISETP.NE.AND P1, PT, R4, RZ, PT ;  /* 0x000000ff0400720c */ /* 0x000fd20003f25270 */
[----:B-1----:R-:W-:Y:S01]  /*2da0*/  @!P0 FADD R5, R0, R5 ;  /* 0x0000000500058221 */ /* 0x002fe20000000000 */
[-C--:B------:R-:W-:Y:S02]  /*2db0*/  ISETP.GT.AND P0, PT, R7, R6.reuse, PT ;  /* 0x000000060700720c */ /* 0x080fe40003f04270 */
[----:B------:R-:W-:Y:S01]  /*2dc0*/  IADD3 R7, PT, PT, R4, 0x4, RZ ;  /* 0x0000000404077810 */ /* 0x000fe20007ffe0ff */
[----:B------:R-:W0:Y:S01]  /*2dd0*/  @!P1 S2R R8, SR_CgaCtaId ;  /* 0x0000000000089919 */ /* 0x000e220000008800 */
        /* <DEDUP_REMOVED lines=31> */
[----:B-1----:R-:W1:Y:S04]  /*2fd0*/  LDS.128 R4, [UR4+0x20] ;  /* 0x00002004ff047984 */ /* 0x002e680008000c00 */
        /* <DEDUP_REMOVED lines=29> */
.L_x_557:
        /* <DEDUP_REMOVED lines=28> */
[----:B------:R-:W-:Y:S02]  /*3370*/  HFMA2 R11, -RZ, RZ, 0, 0.0078125 ;  /* 0x00002000ff0b7431 */ /* 0x000fe400000001ff */
        /* <DEDUP_REMOVED lines=11> */
.L_x_573:
[----:B------:R-:W-:-:S05]  /*3430*/  IMAD.WIDE R2, R11, 0x4, R4 ;  /* 0x000000040b027825 */ /* 0x000fca00078e0204 */
        /* <DEDUP_REMOVED lines=15> */
[----:B------:R0:W5:Y:S02]  /*3530*/  LDG.E.CONSTANT R18, desc[UR6][R2.64+0x7800] ;  /* 0x0078000602127981 */ /* 0x000164000c1e9900 */
[----:B0-----:R-:W-:-:S04]  /*3540*/  MOV R3, R7 ;  /* 0x0000000700037202 */ /* 0x001fc80000000f00 */
[----:B------:R-:W-:-:S04]  /*3550*/  IADD3 R2, PT, PT, -R11, R3, RZ ;  /* 0x000000030b027210 */ /* 0x000fc80007ffe1ff */
[----:B------:R-:W-:Y:S01]  /*3560*/  ISETP.GE.AND P0, PT, R2, 0x2000, PT ;  /* 0x000020000200780c */ /* 0x000fe20003f06270 */
        /* <DEDUP_REMOVED lines=17> */
[----:B------:R-:W-:-:S04]  /*3680*/  IADD3 R11, PT, PT, R11, 0x2000, RZ ;  /* 0x000020000b0b7810 */ /* 0x000fc80007ffe0ff */
[----:B------:R-:W-:-:S13]  /*3690*/  ISETP.GT.AND P0, PT, R11, R6, PT ;  /* 0x000000060b00720c */ /* 0x000fda0003f04270 */
[----:B------:R-:W-:Y:S05]  /*36a0*/  @!P0 BRA `(.L_x_573) ;  /* 0xfffffffc00608947 */ /* 0x000fea000383ffff */
.L_x_571:
        /* <DEDUP_REMOVED lines=20> */
.L_x_577:
        /* <DEDUP_REMOVED lines=8> */
.L_x_576:
[----:B------:R-:W-:Y:S05]  /*3870*/  BSYNC.RECONVERGENT B2 ;  /* 0x0000000000027941 */ /* 0x000fea0003800200 */
.L_x_575:
        /* <DEDUP_REMOVED lines=16> */
.L_x_580:
        /* <DEDUP_REMOVED lines=46> */
.L_x_579:
[----:B------:R-:W-:Y:S05]  /*3c60*/  BSYNC.RECONVERGENT B2 ;  /* 0x0000000000027941 */ /* 0x000fea0003800200 */
.L_x_578:
        /* <DEDUP_REMOVED lines=31> */
.L_x_582:
[----:B------:R-:W-:Y:S05]  /*3e60*/  BSYNC.RECONVERGENT B2 ;  /* 0x0000000000027941 */ /* 0x000fea0003800200 */
.L_x_581:
        /* <DEDUP_REMOVED lines=12> */
.L_x_574:
[----:B------:R-:W-:Y:S05]  /*3f30*/  BSYNC.RECONVERGENT B1 ;  /* 0x0000000000017941 */ /* 0x000fea0003800200 */
.L_x_572:
        /* <DEDUP_REMOVED lines=50> */
[----:B------:R-:W-:-:S07]  /*4260*/  FADD R0, R18, R19 ;  /* 0x0000001312007221 */ /* 0x000fce0000000000 */
.L_x_544:
[----:B------:R-:W-:Y:S05]  /*4270*/  BSYNC.RECONVERGENT B0 ;  /* 0x0000000000007941 */ /* 0x000fea0003800200 */
.L_x_528:
[----:B------:R-:W-:Y:S05]  /*4280*/  @P0 EXIT ;  /* 0x000000000000094d */ /* 0x000fea0003800000 */
[----:B0-23--:R-:W0:Y:S01]  /*4290*/  LDC.64 R2, c[0x0][0x388] ;  /* 0x0000e200ff027b82 */ /* 0x00de220000000a00 */
[----:B------:R-:W4:Y:S02]  /*42a0*/  LDCU UR4, c[0x0][0x398] ;  /* 0x00007300ff0477ac */ /* 0x000f240008000800 */
[----:B----4-:R-:W-:-:S05]  /*42b0*/  FADD R5, R0, UR4 ;  /* 0x0000000400057e21 */ /* 0x010fca0008000000 */
[----:B0-----:R-:W-:Y:S01]  /*42c0*/  STG.E desc[UR6][R2.64], R5 ;  /* 0x0000000502007986 */ /* 0x001fe2000c101906 */
[----:B------:R-:W-:Y:S05]  /*42d0*/  EXIT ;  /* 0x000000000000794d */ /* 0x000fea0003800000 */
.L_x_583:
        /* <DEDUP_REMOVED lines=10> */
.L_x_720:


//--------------------- .text._ZN3cub18CUB_300001_SM_10006detail6reduce18DeviceReduceKernelINS2_10policy_hubIfjN4cuda3std3__44plusIfEEE10Policy1000EN6thrust24THRUST_300001_SM_1000_NS6detail15normal_iteratorINSD_10device_ptrIfEEEEjS9_fNS7_10__identityEEEvT0_PT3_T1_NS0_13GridEvenShareISN_EET2_T4_ --------------------------
	.section	.text._ZN3cub18CUB_300001_SM_10006detail6reduce18DeviceReduceKernelINS2_10policy_hubIfjN4cuda3std3__44plusIfEEE10Policy1000EN6thrust24THRUST_300001_SM_1000_NS6detail15normal_iteratorINSD_10device_ptrIfEEEEjS9_fNS7_10__identityEEEvT0_PT3_T1_NS0_13GridEvenShareISN_EET2_T4_,"ax",@progbits
	.align	128
        .global         _ZN3cub18CUB_300001_SM_10006detail6reduce18DeviceReduceKernelINS2_10policy_hubIfjN4cuda3std3__44plusIfEEE10Policy1000EN6thrust24THRUST_300001_SM_1000_NS6detail15normal_iteratorINSD_10device_ptrIfEEEEjS9_fNS7_10__identityEEEvT0_PT3_T1_NS0_13GridEvenShareISN_EET2_T4_
        .type           _ZN3cub18CUB_300001_SM_10006detail6reduce18DeviceReduceKernelINS2_10policy_hubIfjN4cuda3std3__44plusIfEEE10Policy1000EN6thrust24THRUST_300001_SM_1000_NS6detail15normal_iteratorINSD_10device_ptrIfEEEEjS9_fNS7_10__identityEEEvT0_PT3_T1_NS0_13GridEvenShareISN_EET2_T4_,@function
        .size           _ZN3cub18CUB_300001_SM_10006detail6reduce18DeviceReduceKernelINS2_10policy_hubIfjN4cuda3std3__44plusIfEEE10Policy1000EN6thrust24THRUST_300001_SM_1000_NS6detail15normal_iteratorINSD_10device_ptrIfEEEEjS9_fNS7_10__identityEEEvT0_PT3_T1_NS0_13GridEvenShareISN_EET2_T4_,(.L_x_721 - _ZN3cub18CUB_300001_SM_10006detail6reduce18DeviceReduceKernelINS2_10policy_hubIfjN4cuda3std3__44plusIfEEE10Policy1000EN6thrust24THRUST_300001_SM_1000_NS6detail15normal_iteratorINSD_10device_ptrIfEEEEjS9_fNS7_10__identityEEEvT0_PT3_T1_NS0_13GridEvenShareISN_EET2_T4_)
        .other          _ZN3cub18CUB_300001_SM_10006detail6reduce18DeviceReduceKernelINS2_10policy_hubIfjN4cuda3std3__44plusIfEEE10Policy1000EN6thrust24THRUST_300001_SM_1000_NS6detail15normal_iteratorINSD_10device_ptrIfEEEEjS9_fNS7_10__identityEEEvT0_PT3_T1_NS0_13GridEvenShareISN_EET2_T4_,@"STO_CUDA_ENTRY STV_DEFAULT"
_ZN3cub18CUB_300001_SM_10006detail6reduce18DeviceReduceKernelINS2_10policy_hubIfjN4cuda3std3__44plusIfEEE10Policy1000EN6thrust24THRUST_300001_SM_1000_NS6detail15normal_iteratorINSD_10device_ptrIfEEEEjS9_fNS7_10__identityEEEvT0_PT3_T1_NS0_13GridEvenShareISN_EET2_T4_:
.text._ZN3cub18CUB_300001_SM_10006detail6reduce18DeviceReduceKernelINS2_10policy_hubIfjN4cuda3std3__44plusIfEEE10Policy1000EN6thrust24THRUST_300001_SM_1000_NS6detail15normal_iteratorINSD_10device_ptrIfEEEEjS9_fNS7_10__identityEEEvT0_PT3_T1_NS0_13GridEvenShareISN_EET2_T4_:
[----:B------:R-:W-:Y:S01]  /*0000*/  LDC R1, c[0x0][0x37c] ;  /* 0x0000df00ff017b82 */ /* 0x000fe20000000800 */
[----:B------:R-:W0:Y:S07]  /*0010*/  S2R R3, SR_CTAID.X ;  /* 0x0000000000037919 */ /* 0x000e2e0000002500 */
[----:B------:R-:W1:Y:S01]  /*0020*/  LDC.64 R6, c[0x0][0x3a8] ;  /* 0x0000ea00ff067b82 */ /* 0x000e620000000a00 */
[----:B------:R-:W2:Y:S01]  /*0030*/  LDCU.64 UR6, c[0x0][0x358] ;  /* 0x00006b00ff0677ac */ /* 0x000ea20008000a00 */
[----:B------:R-:W-:Y:S01]  /*0040*/  BSSY.RECONVERGENT B0, `(.L_x_584) ;  /* 0x000027a000007945 */ /* 0x000fe20003800200 */
[----:B-1----:R-:W-:Y:S01]  /*0050*/  SHF.L.U32 R13, R7, 0xd, RZ ;  /* 0x0000000d070d7819 */ /* 0x002fe200000006ff */
[----:B0-----:R-:W-:-:S05]  /*0060*/  IMAD R0, R3, -0x2000, R6 ;  /* 0xffffe00003007824 */ /* 0x001fca00078e0206 */
[----:B------:R-:W-:-:S13]  /*0070*/  ISETP.GT.U32.AND P0, PT, R0, 0x1fff, PT ;  /* 0x00001fff0000780c */ /* 0x000fda0003f04070 */
[----:B--2---:R-:W-:Y:S05]  /*0080*/  @P0 BRA `(.L_x_585) ;  /* 0x0000001000d40947 */ /* 0x004fea0003800000 */
[----:B------:R-:W0:Y:S01]  /*0090*/  S2R R2, SR_TID.X ;  /* 0x0000000000027919 */ /* 0x000e220000002100 */
[----:B------:R-:W-:Y:S01]  /*00a0*/  BSSY.RECONVERGENT B1, `(.L_x_586) ;  /* 0x000000a000017945 */ /* 0x000fe20003800200 */
[----:B------:R-:W-:Y:S01]  /*00b0*/  HFMA2 R15, -RZ, RZ, 0, 0 ;  /* 0x00000000ff0f7431 */ /* 0x000fe200000001ff */
[----:B0-----:R-:W-:Y:S02]  /*00c0*/  ISETP.GE.U32.AND P0, PT, R2, R0, PT ;  /* 0x000000000200720c */ /* 0x001fe40003f06070 */
[----:B------:R-:W-:-:S11]  /*00d0*/  MOV R4, R2 ;  /* 0x0000000200047202 */ /* 0x000fd60000000f00 */
[----:B------:R-:W-:Y:S05]  /*00e0*/  @P0 BRA `(.L_x_587) ;  /* 0x0000000000140947 */ /* 0x000fea0003800000 */
[----:B------:R-:W0:Y:S01]  /*00f0*/  LDC.64 R8, c[0x0][0x380] ;  /* 0x0000e000ff087b82 */ /* 0x000e220000000a00 */
[----:B------:R-:W-:-:S05]  /*0100*/  LEA R5, R3, R2, 0xd ;  /* 0x0000000203057211 */ /* 0x000fca00078e68ff */
[----:B0-----:R-:W-:-:S05]  /*0110*/  IMAD.WIDE.U32 R8, R5, 0x4, R8 ;  /* 0x0000000405087825 */ /* 0x001fca00078e0008 */
[----:B------:R0:W5:Y:S01]  /*0120*/  LDG.E R15, desc[UR6][R8.64] ;  /* 0x00000006080f7981 */ /* 0x000162000c1e1900 */
[----:B------:R-:W-:-:S07]  /*0130*/  IADD3 R4, PT, PT, R2, 0x200, RZ ;  /* 0x0000020002047810 */ /* 0x000fce0007ffe0ff */
.L_x_587:
[----:B------:R-:W-:Y:S05]  /*0140*/  BSYNC.RECONVERGENT B1 ;  /* 0x0000000000017941 */ /* 0x000fea0003800200 */
.L_x_586:
[----:B------:R-:W-:Y:S01]  /*0150*/  ISETP.GE.U32.AND P0, PT, R4, R0, PT ;  /* 0x000000000400720c */ /* 0x000fe20003f06070 */
[----:B------:R-:W-:-:S12]  /*0160*/  BSSY.RECONVERGENT B1, `(.L_x_588) ;  /* 0x00000a5000017945 */ /* 0x000fd80003800200 */
[----:B------:R-:W-:Y:S05]  /*0170*/  @P0 BRA `(.L_x_589) ;  /* 0x00000008008c0947 */ /* 0x000fea0003800000 */
[----:B------:R-:W-:Y:S01]  /*0180*/  LOP3.LUT R5, RZ, R4, RZ, 0x33, !PT ;  /* 0x00000004ff057212 */ /* 0x000fe200078e33ff */
[----:B------:R-:W-:Y:S03]  /*0190*/  BSSY.RECONVERGENT B2, `(.L_x_590) ;  /* 0x0000053000027945 */ /* 0x000fe60003800200 */
[----:B------:R-:W-:-:S05]  /*01a0*/  IADD3 R6, PT, PT, R5, R6, RZ ;  /* 0x0000000605067210 */ /* 0x000fca0007ffe0ff */
[----:B------:R-:W-:-:S05]  /*01b0*/  IMAD R6, R3, -0x2000, R6 ;  /* 0xffffe00003067824 */ /* 0x000fca00078e0206 */
[C---:B------:R-:W-:Y:S02]  /*01c0*/  ISETP.GE.U32.AND P0, PT, R6.reuse, 0x1e00, PT ;  /* 0x00001e000600780c */ /* 0x040fe40003f06070 */
[----:B------:R-:W-:-:S04]  /*01d0*/  LEA.HI R5, R6, 0x1, RZ, 0x17 ;  /* 0x0000000106057811 */ /* 0x000fc800078fb8ff */
[----:B------:R-:W-:-:S07]  /*01e0*/  LOP3.LUT R6, R5, 0xf, RZ, 0xc0, !PT ;  /* 0x0000000f05067812 */ /* 0x000fce00078ec0ff */
[----:B------:R-:W-:Y:S05]  /*01f0*/  @!P0 BRA `(.L_x_591) ;  /* 0x0000000400308947 */ /* 0x000fea0003800000 */
[----:B------:R-:W-:Y:S01]  /*0200*/  LOP3.LUT R10, R5, 0xfffff0, RZ, 0xc0, !PT ;  /* 0x00fffff0050a7812 */ /* 0x000fe200078ec0ff */
[----:B------:R-:W-:Y:S01]  /*0210*/  BSSY.RECONVERGENT B3, `(.L_x_592) ;  /* 0x0000049000037945 */ /* 0x000fe20003800200 */
[----:B0-----:R-:W-:Y:S02]  /*0220*/  LOP3.LUT R9, R4, 0x1000, RZ, 0xfc, !PT ;  /* 0x0000100004097812 */ /* 0x001fe400078efcff */
[----:B------:R-:W-:Y:S02]  /*0230*/  LEA R4, R3, R4, 0xd ;  /* 0x0000000403047211 */ /* 0x000fe400078e68ff */
[----:B------:R-:W-:-:S07]  /*0240*/  IADD3 R10, PT, PT, -R10, RZ, RZ ;  /* 0x000000ff0a0a7210 */ /* 0x000fce0007ffe1ff */
.L_x_593:
[----:B------:R-:W0:Y:S02]  /*0250*/  LDC.64 R12, c[0x0][0x380] ;  /* 0x0000e000ff0c7b82 */ /* 0x000e240000000a00 */
[----:B0-----:R-:W-:-:S05]  /*0260*/  IMAD.WIDE.U32 R22, R4, 0x4, R12 ;  /* 0x0000000404167825 */ /* 0x001fca00078e000c */
[----:B------:R0:W2:Y:S01]  /*0270*/  LDG.E R8, desc[UR6][R22.64] ;  /* 0x0000000616087981 */ /* 0x0000a2000c1e1900 */
[C---:B------:R-:W-:Y:S02]  /*0280*/  IADD3 R25, PT, PT, R4.reuse, 0x200, RZ ;  /* 0x0000020004197810 */ /* 0x040fe40007ffe0ff */
[C---:B------:R-:W-:Y:S02]  /*0290*/  IADD3 R21, PT, PT, R4.reuse, 0x400, RZ ;  /* 0x0000040004157810 */ /* 0x040fe40007ffe0ff */
[C---:B------:R-:W-:Y:S01]  /*02a0*/  IADD3 R17, PT, PT, R4.reuse, 0x600, RZ ;  /* 0x0000060004117810 */ /* 0x040fe20007ffe0ff */
[----:B------:R-:W-:Y:S01]  /*02b0*/  IMAD.WIDE.U32 R24, R25, 0x4, R12 ;  /* 0x0000000419187825 */ /* 0x000fe200078e000c */
[----:B------:R-:W-:-:S03]  /*02c0*/  IADD3 R19, PT, PT, R4, 0x800, RZ ;  /* 0x0000080004137810 */ /* 0x000fc60007ffe0ff */
[--C-:B------:R-:W-:Y:S01]  /*02d0*/  IMAD.WIDE.U32 R20, R21, 0x4, R12.reuse ;  /* 0x0000000415147825 */ /* 0x100fe200078e000c */
[----:B------:R-:W3:Y:S01]  /*02e0*/  LDG.E R7, desc[UR6][R24.64] ;  /* 0x0000000618077981 */ /* 0x000ee2000c1e1900 */
[C---:B------:R-:W-:Y:S02]  /*02f0*/  IADD3 R11, PT, PT, R4.reuse, 0xa00, RZ ;  /* 0x00000a00040b7810 */ /* 0x040fe40007ffe0ff */
[--C-:B------:R-:W-:Y:S01]  /*0300*/  IMAD.WIDE.U32 R16, R17, 0x4, R12.reuse ;  /* 0x0000000411107825 */ /* 0x100fe200078e000c */
[----:B------:R1:W4:Y:S01]  /*0310*/  LDG.E R29, desc[UR6][R20.64] ;  /* 0x00000006141d7981 */ /* 0x000322000c1e1900 */
[C---:B------:R-:W-:Y:S02]  /*0320*/  IADD3 R14, PT, PT, R4.reuse, 0xc00, RZ ;  /* 0x00000c00040e7810 */ /* 0x040fe40007ffe0ff */
[--C-:B------:R-:W-:Y:S01]  /*0330*/  IMAD.WIDE.U32 R18, R19, 0x4, R12.reuse ;  /* 0x0000000413127825 */ /* 0x100fe200078e000c */
[----:B------:R1:W4:Y:S03]  /*0340*/  LDG.E R28, desc[UR6][R16.64] ;  /* 0x00000006101c7981 */ /* 0x000326000c1e1900 */
[----:B0-----:R-:W-:Y:S01]  /*0350*/  IMAD.WIDE.U32 R22, R11, 0x4, R12 ;  /* 0x000000040b167825 */ /* 0x001fe200078e000c */
[----:B------:R-:W4:Y:S01]  /*0360*/  LDG.E R27, desc[UR6][R18.64] ;  /* 0x00000006121b7981 */ /* 0x000f22000c1e1900 */
[----:B------:R-:W-:-:S02]  /*0370*/  IADD3 R11, PT, PT, R4, 0xe00, RZ ;  /* 0x00000e00040b7810 */ /* 0x000fc40007ffe0ff */
[--C-:B-1----:R-:W-:Y:S01]  /*0380*/  IMAD.WIDE.U32 R20, R14, 0x4, R12.reuse ;  /* 0x000000040e147825 */ /* 0x102fe200078e000c */
[----:B------:R0:W4:Y:S01]  /*0390*/  LDG.E R26, desc[UR6][R22.64] ;  /* 0x00000006161a7981 */ /* 0x000122000c1e1900 */
[C---:B------:R-:W-:Y:S02]  /*03a0*/  IADD3 R14, PT, PT, R4.reuse, 0x1000, RZ ;  /* 0x00001000040e7810 */ /* 0x040fe40007ffe0ff */
[C---:B------:R-:W-:Y:S01]  /*03b0*/  IADD3 R24, PT, PT, R4.reuse, 0x1200, RZ ;  /* 0x0000120004187810 */ /* 0x040fe20007ffe0ff */
[--C-:B------:R-:W-:Y:S01]  /*03c0*/  IMAD.WIDE.U32 R16, R11, 0x4, R12.reuse ;  /* 0x000000040b107825 */ /* 0x100fe200078e000c */
[----:B------:R1:W4:Y:S01]  /*03d0*/  LDG.E R25, desc[UR6][R20.64] ;  /* 0x0000000614197981 */ /* 0x000322000c1e1900 */
[----:B------:R-:W-:Y:S02]  /*03e0*/  IADD3 R11, PT, PT, R4, 0x1400, RZ ;  /* 0x00001400040b7810 */ /* 0x000fe40007ffe0ff */
[--C-:B0-----:R-:W-:Y:S02]  /*03f0*/  IMAD.WIDE.U32 R22, R24, 0x4, R12.reuse ;  /* 0x0000000418167825 */ /* 0x101fe400078e000c */
[----:B------:R0:W4:Y:S02]  /*0400*/  LDG.E R24, desc[UR6][R16.64] ;  /* 0x0000000610187981 */ /* 0x000124000c1e1900 */
[--C-:B-1----:R-:W-:Y:S01]  /*0410*/  IMAD.WIDE.U32 R20, R14, 0x4, R12.reuse ;  /* 0x000000040e147825 */ /* 0x102fe200078e000c */
[C---:B------:R-:W-:Y:S01]  /*0420*/  IADD3 R14, PT, PT, R4.reuse, 0x1600, RZ ;  /* 0x00001600040e7810 */ /* 0x040fe20007ffe0ff */
[----:B------:R1:W4:Y:S04]  /*0430*/  LDG.E R18, desc[UR6][R22.64] ;  /* 0x0000000616127981 */ /* 0x000328000c1e1900 */
[----:B------:R1:W4:Y:S01]  /*0440*/  LDG.E R19, desc[UR6][R20.64] ;  /* 0x0000000614137981 */ /* 0x000322000c1e1900 */
[----:B0-----:R-:W-:Y:S01]  /*0450*/  IMAD.WIDE.U32 R16, R11, 0x4, R12 ;  /* 0x000000040b107825 */ /* 0x001fe200078e000c */
[----:B-1----:R-:W-:-:S04]  /*0460*/  IADD3 R23, PT, PT, R4, 0x1800, RZ ;  /* 0x0000180004177810 */ /* 0x002fc80007ffe0ff */
[----:B------:R0:W4:Y:S01]  /*0470*/  LDG.E R11, desc[UR6][R16.64] ;  /* 0x00000006100b7981 */ /* 0x000122000c1e1900 */
[C---:B------:R-:W-:Y:S01]  /*0480*/  IADD3 R21, PT, PT, R4.reuse, 0x1a00, RZ ;  /* 0x00001a0004157810 */ /* 0x040fe20007ffe0ff */
[----:B0-----:R-:W-:Y:S01]  /*0490*/  IMAD.WIDE.U32 R16, R23, 0x4, R12 ;  /* 0x0000000417107825 */ /* 0x001fe200078e000c */
[----:B------:R-:W-:-:S03]  /*04a0*/  IADD3 R23, PT, PT, R4, 0x1c00, RZ ;  /* 0x00001c0004177810 */ /* 0x000fc60007ffe0ff */
[--C-:B------:R-:W-:Y:S02]  /*04b0*/  IMAD.WIDE.U32 R20, R21, 0x4, R12.reuse ;  /* 0x0000000415147825 */ /* 0x100fe400078e000c */
[----:B------:R-:W4:Y:S02]  /*04c0*/  LDG.E R16, desc[UR6][R16.64] ;  /* 0x0000000610107981 */ /* 0x000f24000c1e1900 */
[----:B------:R-:W-:Y:S02]  /*04d0*/  IMAD.WIDE.U32 R22, R23, 0x4, R12 ;  /* 0x0000000417167825 */ /* 0x000fe400078e000c */
[----:B------:R-:W4:Y:S04]  /*04e0*/  LDG.E R20, desc[UR6][R20.64] ;  /* 0x0000000614147981 */ /* 0x000f28000c1e1900 */
[----:B------:R-:W4:Y:S01]  /*04f0*/  LDG.E R22, desc[UR6][R22.64] ;  /* 0x0000000616167981 */ /* 0x000f22000c1e1900 */
[----:B--2--5:R-:W-:Y:S01]  /*0500*/  FADD R8, R8, R15 ;  /* 0x0000000f08087221 */ /* 0x024fe20000000000 */
[----:B------:R-:W-:-:S06]  /*0510*/  IMAD.WIDE.U32 R14, R14, 0x4, R12 ;  /* 0x000000040e0e7825 */ /* 0x000fcc00078e000c */
[----:B------:R0:W2:Y:S02]  /*0520*/  LDG.E R14, desc[UR6][R14.64] ;  /* 0x000000060e0e7981 */ /* 0x0000a4000c1e1900 */
[----:B0-----:R-:W-:-:S05]  /*0530*/  IADD3 R15, PT, PT, R4, 0x1e00, RZ ;  /* 0x00001e00040f7810 */ /* 0x001fca0007ffe0ff */
[----:B------:R-:W-:-:S06]  /*0540*/  IMAD.WIDE.U32 R12, R15, 0x4, R12 ;  /* 0x000000040f0c7825 */ /* 0x000fcc00078e000c */
[----:B------:R-:W2:Y:S01]  /*0550*/  LDG.E R12, desc[UR6][R12.64] ;  /* 0x000000060c0c7981 */ /* 0x000ea2000c1e1900 */
        /* <DEDUP_REMOVED lines=8> */
[----:B------:R-:W-:Y:S01]  /*05e0*/  FADD R18, R19, R18 ;  /* 0x0000001213127221 */ /* 0x000fe20000000000 */
[----:B------:R-:W-:-:S03]  /*05f0*/  IADD3 R10, PT, PT, R10, 0x10, RZ ;  /* 0x000000100a0a7810 */ /* 0x000fc60007ffe0ff */
[----:B------:R-:W-:Y:S01]  /*0600*/  FADD R11, R18, R11 ;  /* 0x0000000b120b7221 */ /* 0x000fe20000000000 */
[----:B------:R-:W-:Y:S02]  /*0610*/  ISETP.NE.AND P0, PT, R10, RZ, PT ;  /* 0x000000ff0a00720c */ /* 0x000fe40003f05270 */
[----:B------:R-:W-:Y:S02]  /*0620*/  IADD3 R9, PT, PT, R9, 0x2000, RZ ;  /* 0x0000200009097810 */ /* 0x000fe40007ffe0ff */
[----:B------:R-:W-:Y:S01]  /*0630*/  IADD3 R4, PT, PT, R4, 0x2000, RZ ;  /* 0x0000200004047810 */ /* 0x000fe20007ffe0ff */
[----:B--2---:R-:W-:-:S04]  /*0640*/  FADD R11, R11, R14 ;  /* 0x0000000e0b0b7221 */ /* 0x004fc80000000000 */
[----:B------:R-:W-:-:S04]  /*0650*/  FADD R11, R11, R16 ;  /* 0x000000100b0b7221 */ /* 0x000fc80000000000 */
[----:B------:R-:W-:-:S04]  /*0660*/  FADD R11, R11, R20 ;  /* 0x000000140b0b7221 */ /* 0x000fc80000000000 */
[----:B------:R-:W-:-:S04]  /*0670*/  FADD R11, R11, R22 ;  /* 0x000000160b0b7221 */ /* 0x000fc80000000000 */
[----:B------:R-:W-:Y:S01]  /*0680*/  FADD R15, R11, R12 ;  /* 0x0000000c0b0f7221 */ /* 0x000fe20000000000 */
[----:B------:R-:W-:Y:S06]  /*0690*/  @P0 BRA `(.L_x_593) ;  /* 0xfffffff800ec0947 */ /* 0x000fec000383ffff */
[----:B------:R-:W-:Y:S05]  /*06a0*/  BSYNC.RECONVERGENT B3 ;  /* 0x0000000000037941 */ /* 0x000fea0003800200 */
.L_x_592:
[----:B------:R-:W-:-:S07]  /*06b0*/  IADD3 R4, PT, PT, R9, -0x1000, RZ ;  /* 0xfffff00009047810 */ /* 0x000fce0007ffe0ff */
.L_x_591:
[----:B------:R-:W-:Y:S05]  /*06c0*/  BSYNC.RECONVERGENT B2 ;  /* 0x0000000000027941 */ /* 0x000fea0003800200 */
.L_x_590:
[----:B------:R-:W-:-:S13]  /*06d0*/  ISETP.NE.AND P0, PT, R6, RZ, PT ;  /* 0x000000ff0600720c */ /* 0x000fda0003f05270 */
[----:B------:R-:W-:Y:S05]  /*06e0*/  @!P0 BRA `(.L_x_589) ;  /* 0x0000000400308947 */ /* 0x000fea0003800000 */
[----:B------:R-:W-:Y:S01]  /*06f0*/  ISETP.GE.U32.AND P0, PT, R6, 0x8, PT ;  /* 0x000000080600780c */ /* 0x000fe20003f06070 */
[----:B------:R-:W-:Y:S01]  /*0700*/  BSSY.RECONVERGENT B2, `(.L_x_594) ;  /* 0x0000026000027945 */ /* 0x000fe20003800200 */
[----:B------:R-:W-:-:S04]  /*0710*/  LOP3.LUT R22, R5, 0x7, RZ, 0xc0, !PT ;  /* 0x0000000705167812 */ /* 0x000fc800078ec0ff */
[----:B------:R-:W-:-:S07]  /*0720*/  ISETP.NE.AND P1, PT, R22, RZ, PT ;  /* 0x000000ff1600720c */ /* 0x000fce0003f25270 */
[----:B------:R-:W-:Y:S06]  /*0730*/  @!P0 BRA `(.L_x_595) ;  /* 0x0000000000888947 */ /* 0x000fec0003800000 */
[----:B------:R-:W1:Y:S01]  /*0740*/  LDC.64 R6, c[0x0][0x380] ;  /* 0x0000e000ff067b82 */ /* 0x000e620000000a00 */
[----:B------:R-:W-:-:S04]  /*0750*/  LEA R19, R3, R4, 0xd ;  /* 0x0000000403137211 */ /* 0x000fc800078e68ff */
[C---:B------:R-:W-:Y:S02]  /*0760*/  IADD3 R17, PT, PT, R19.reuse, 0x200, RZ ;  /* 0x0000020013117810 */ /* 0x040fe40007ffe0ff */
[C---:B------:R-:W-:Y:S02]  /*0770*/  IADD3 R21, PT, PT, R19.reuse, 0x400, RZ ;  /* 0x0000040013157810 */ /* 0x040fe40007ffe0ff */
[C---:B------:R-:W-:Y:S02]  /*0780*/  IADD3 R13, PT, PT, R19.reuse, 0x600, RZ ;  /* 0x00000600130d7810 */ /* 0x040fe40007ffe0ff */
[C---:B0-----:R-:W-:Y:S01]  /*0790*/  IADD3 R9, PT, PT, R19.reuse, 0x800, RZ ;  /* 0x0000080013097810 */ /* 0x041fe20007ffe0ff */
[----:B-1----:R-:W-:-:S04]  /*07a0*/  IMAD.WIDE.U32 R10, R19, 0x4, R6 ;  /* 0x00000004130a7825 */ /* 0x002fc800078e0006 */
[--C-:B------:R-:W-:Y:S01]  /*07b0*/  IMAD.WIDE.U32 R16, R17, 0x4, R6.reuse ;  /* 0x0000000411107825 */ /* 0x100fe200078e0006 */
[----:B------:R0:W2:Y:S03]  /*07c0*/  LDG.E R14, desc[UR6][R10.64] ;  /* 0x000000060a0e7981 */ /* 0x0000a6000c1e1900 */
[--C-:B------:R-:W-:Y:S01]  /*07d0*/  IMAD.WIDE.U32 R20, R21, 0x4, R6.reuse ;  /* 0x0000000415147825 */ /* 0x100fe200078e0006 */
[----:B------:R1:W3:Y:S03]  /*07e0*/  LDG.E R18, desc[UR6][R16.64] ;  /* 0x0000000610127981 */ /* 0x0002e6000c1e1900 */
[--C-:B------:R-:W-:Y:S01]  /*07f0*/  IMAD.WIDE.U32 R12, R13, 0x4, R6.reuse ;  /* 0x000000040d0c7825 */ /* 0x100fe200078e0006 */
[----:B------:R-:W-:Y:S01]  /*0800*/  IADD3 R23, PT, PT, R19, 0xa00, RZ ;  /* 0x00000a0013177810 */ /* 0x000fe20007ffe0ff */
[----:B------:R-:W4:Y:S02]  /*0810*/  LDG.E R20, desc[UR6][R20.64] ;  /* 0x0000000614147981 */ /* 0x000f24000c1e1900 */
[--C-:B------:R-:W-:Y:S01]  /*0820*/  IMAD.WIDE.U32 R8, R9, 0x4, R6.reuse ;  /* 0x0000000409087825 */ /* 0x100fe200078e0006 */
[----:B------:R-:W-:Y:S01]  /*0830*/  IADD3 R25, PT, PT, R19, 0xc00, RZ ;  /* 0x00000c0013197810 */ /* 0x000fe20007ffe0ff */
[----:B------:R-:W4:Y:S02]  /*0840*/  LDG.E R12, desc[UR6][R12.64] ;  /* 0x000000060c0c7981 */ /* 0x000f24000c1e1900 */
[--C-:B0-----:R-:W-:Y:S01]  /*0850*/  IMAD.WIDE.U32 R10, R23, 0x4, R6.reuse ;  /* 0x00000004170a7825 */ /* 0x101fe200078e0006 */
[----:B------:R-:W-:Y:S01]  /*0860*/  IADD3 R19, PT, PT, R19, 0xe00, RZ ;  /* 0x00000e0013137810 */ /* 0x000fe20007ffe0ff */
[----:B------:R-:W4:Y:S02]  /*0870*/  LDG.E R8, desc[UR6][R8.64] ;  /* 0x0000000608087981 */ /* 0x000f24000c1e1900 */
[----:B-1----:R-:W-:-:S02]  /*0880*/  IMAD.WIDE.U32 R16, R25, 0x4, R6 ;  /* 0x0000000419107825 */ /* 0x002fc400078e0006 */
[----:B------:R-:W4:Y:S02]  /*0890*/  LDG.E R11, desc[UR6][R10.64] ;  /* 0x000000060a0b7981 */ /* 0x000f24000c1e1900 */
[----:B------:R-:W-:Y:S02]  /*08a0*/  IMAD.WIDE.U32 R6, R19, 0x4, R6 ;  /* 0x0000000413067825 */ /* 0x000fe400078e0006 */
[----:B------:R-:W4:Y:S04]  /*08b0*/  LDG.E R17, desc[UR6][R16.64] ;  /* 0x0000000610117981 */ /* 0x000f28000c1e1900 */
[----:B------:R-:W4:Y:S01]  /*08c0*/  LDG.E R7, desc[UR6][R6.64] ;  /* 0x0000000606077981 */ /* 0x000f22000c1e1900 */
        /* <DEDUP_REMOVED lines=9> */
.L_x_595:
[----:B------:R-:W-:Y:S05]  /*0960*/  BSYNC.RECONVERGENT B2 ;  /* 0x0000000000027941 */ /* 0x000fea0003800200 */
.L_x_594:
[----:B------:R-:W-:Y:S05]  /*0970*/  @!P1 BRA `(.L_x_589) ;  /* 0x00000000008c9947 */ /* 0x000fea0003800000 */
[----:B------:R-:W-:Y:S01]  /*0980*/  ISETP.GE.U32.AND P0, PT, R22, 0x4, PT ;  /* 0x000000041600780c */ /* 0x000fe20003f06070 */
[----:B------:R-:W-:Y:S01]  /*0990*/  BSSY.RECONVERGENT B2, `(.L_x_596) ;  /* 0x0000016000027945 */ /* 0x000fe20003800200 */
[----:B------:R-:W-:-:S04]  /*09a0*/  LOP3.LUT R5, R5, 0x3, RZ, 0xc0, !PT ;  /* 0x0000000305057812 */ /* 0x000fc800078ec0ff */
[----:B------:R-:W-:-:S07]  /*09b0*/  ISETP.NE.AND P1, PT, R5, RZ, PT ;  /* 0x000000ff0500720c */ /* 0x000fce0003f25270 */
[----:B------:R-:W-:Y:S06]  /*09c0*/  @!P0 BRA `(.L_x_597) ;  /* 0x0000000000488947 */ /* 0x000fec0003800000 */
[----:B------:R-:W0:Y:S01]  /*09d0*/  LDC.64 R6, c[0x0][0x380] ;  /* 0x0000e000ff067b82 */ /* 0x000e220000000a00 */
[----:B------:R-:W-:-:S04]  /*09e0*/  LEA R13, R3, R4, 0xd ;  /* 0x00000004030d7211 */ /* 0x000fc800078e68ff */
[C---:B------:R-:W-:Y:S02]  /*09f0*/  IADD3 R11, PT, PT, R13.reuse, 0x200, RZ ;  /* 0x000002000d0b7810 */ /* 0x040fe40007ffe0ff */
[C---:B------:R-:W-:Y:S02]  /*0a00*/  IADD3 R17, PT, PT, R13.reuse, 0x400, RZ ;  /* 0x000004000d117810 */ /* 0x040fe40007ffe0ff */
[C---:B------:R-:W-:Y:S01]  /*0a10*/  IADD3 R19, PT, PT, R13.reuse, 0x600, RZ ;  /* 0x000006000d137810 */ /* 0x040fe20007ffe0ff */
[----:B0-----:R-:W-:-:S04]  /*0a20*/  IMAD.WIDE.U32 R8, R13, 0x4, R6 ;  /* 0x000000040d087825 */ /* 0x001fc800078e0006 */
[--C-:B------:R-:W-:Y:S02]  /*0a30*/  IMAD.WIDE.U32 R10, R11, 0x4, R6.reuse ;  /* 0x000000040b0a7825 */ /* 0x100fe400078e0006 */
[----:B------:R-:W2:Y:S02]  /*0a40*/  LDG.E R8, desc[UR6][R8.64] ;  /* 0x0000000608087981 */ /* 0x000ea4000c1e1900 */
[--C-:B------:R-:W-:Y:S02]  /*0a50*/  IMAD.WIDE.U32 R12, R17, 0x4, R6.reuse ;  /* 0x00000004110c7825 */ /* 0x100fe400078e0006 */
[----:B------:R-:W3:Y:S02]  /*0a60*/  LDG.E R10, desc[UR6][R10.64] ;  /* 0x000000060a0a7981 */ /* 0x000ee4000c1e1900 */
[----:B------:R-:W-:Y:S02]  /*0a70*/  IMAD.WIDE.U32 R6, R19, 0x4, R6 ;  /* 0x0000000413067825 */ /* 0x000fe400078e0006 */
[----:B------:R-:W4:Y:S04]  /*0a80*/  LDG.E R12, desc[UR6][R12.64] ;  /* 0x000000060c0c7981 */ /* 0x000f28000c1e1900 */
[----:B------:R-:W4:Y:S01]  /*0a90*/  LDG.E R6, desc[UR6][R6.64] ;  /* 0x0000000606067981 */ /* 0x000f22000c1e1900 */
[----:B------:R-:W-:Y:S01]  /*0aa0*/  IADD3 R4, PT, PT, R4, 0x800, RZ ;  /* 0x0000080004047810 */ /* 0x000fe20007ffe0ff */
[----:B--2--5:R-:W-:-:S04]  /*0ab0*/  FADD R15, R15, R8 ;  /* 0x000000080f0f7221 */ /* 0x024fc80000000000 */
[----:B---3--:R-:W-:-:S04]  /*0ac0*/  FADD R15, R15, R10 ;  /* 0x0000000a0f0f7221 */ /* 0x008fc80000000000 */
[----:B----4-:R-:W-:-:S04]  /*0ad0*/  FADD R15, R15, R12 ;  /* 0x0000000c0f0f7221 */ /* 0x010fc80000000000 */
[----:B------:R-:W-:-:S07]  /*0ae0*/  FADD R15, R15, R6 ;  /* 0x000000060f0f7221 */ /* 0x000fce0000000000 */
.L_x_597:
[----:B------:R-:W-:Y:S05]  /*0af0*/  BSYNC.RECONVERGENT B2 ;  /* 0x0000000000027941 */ /* 0x000fea0003800200 */
.L_x_596:
[----:B------:R-:W-:Y:S05]  /*0b00*/  @!P1 BRA `(.L_x_589) ;  /* 0x0000000000289947 */ /* 0x000fea0003800000 */
[----:B------:R-:W1:Y:S01]  /*0b10*/  LDC.64 R6, c[0x0][0x380] ;  /* 0x0000e000ff067b82 */ /* 0x000e620000000a00 */
[----:B0-----:R-:W-:Y:S02]  /*0b20*/  LEA R9, R3, R4, 0xd ;  /* 0x0000000403097211 */ /* 0x001fe400078e68ff */
[----:B------:R-:W-:-:S07]  /*0b30*/  IADD3 R8, PT, PT, -R5, RZ, RZ ;  /* 0x000000ff05087210 */ /* 0x000fce0007ffe1ff */
.L_x_598:
[----:B-1----:R-:W-:-:S06]  /*0b40*/  IMAD.WIDE.U32 R4, R9, 0x4, R6 ;  /* 0x0000000409047825 */ /* 0x002fcc00078e0006 */
[----:B------:R-:W2:Y:S01]  /*0b50*/  LDG.E R4, desc[UR6][R4.64] ;  /* 0x0000000604047981 */ /* 0x000ea2000c1e1900 */
[----:B------:R-:W-:Y:S02]  /*0b60*/  IADD3 R8, PT, PT, R8, 0x1, RZ ;  /* 0x0000000108087810 */ /* 0x000fe40007ffe0ff */
[----:B------:R-:W-:Y:S02]  /*0b70*/  IADD3 R9, PT, PT, R9, 0x200, RZ ;  /* 0x0000020009097810 */ /* 0x000fe40007ffe0ff */
[----:B------:R-:W-:Y:S01]  /*0b80*/  ISETP.NE.AND P0, PT, R8, RZ, PT ;  /* 0x000000ff0800720c */ /* 0x000fe20003f05270 */
[----:B--2--5:R-:W-:-:S12]  /*0b90*/  FADD R15, R4, R15 ;  /* 0x0000000f040f7221 */ /* 0x024fd80000000000 */
[----:B------:R-:W-:Y:S05]  /*0ba0*/  @P0 BRA `(.L_x_598) ;  /* 0xfffffffc00e40947 */ /* 0x000fea000383ffff */
.L_x_589:
[----:B------:R-:W-:Y:S05]  /*0bb0*/  BSYNC.RECONVERGENT B1 ;  /* 0x0000000000017941 */ /* 0x000fea0003800200 */
.L_x_588:
[----:B------:R-:W-:-:S13]  /*0bc0*/  ISETP.GE.U32.AND P0, PT, R0, 0x200, PT ;  /* 0x000002000000780c */ /* 0x000fda0003f06070 */
[----:B------:R-:W-:Y:S05]  /*0bd0*/  @!P0 BRA `(.L_x_599) ;  /* 0x0000000000d08947 */ /* 0x000fea0003800000 */
[----:B0-----:R-:W0:Y:S01]  /*0be0*/  S2R R8, SR_LANEID ;  /* 0x0000000000087919 */ /* 0x001e220000000000 */
[----:B-----5:R-:W1:Y:S02]  /*0bf0*/  SHFL.DOWN PT, R0, R15, 0x1, 0x1f ;  /* 0x08201f000f007f89 */ /* 0x020e6400000e0000 */
[----:B-1----:R-:W-:Y:S01]  /*0c00*/  FADD R0, R0, R15 ;  /* 0x0000000f00007221 */ /* 0x002fe20000000000 */
[C---:B0-----:R-:W-:Y:S02]  /*0c10*/  ISETP.GT.AND P0, PT, R8.reuse, 0x1e, PT ;  /* 0x0000001e0800780c */ /* 0x041fe40003f04270 */
[C---:B------:R-:W-:Y:S02]  /*0c20*/  ISETP.NE.AND P1, PT, R8.reuse, RZ, PT ;  /* 0x000000ff0800720c */ /* 0x040fe40003f25270 */
        /* <DEDUP_REMOVED lines=27> */
[----:B------:R-:W0:Y:S04]  /*0de0*/  LDS.128 R12, [UR4+0x10] ;  /* 0x00001004ff0c7984 */ /* 0x000e280008000c00 */
[----:B------:R-:W2:Y:S04]  /*0df0*/  LDS.128 R8, [UR4+0x20] ;  /* 0x00002004ff087984 */ /* 0x000ea80008000c00 */
[----:B-1----:R-:W1:Y:S04]  /*0e00*/  LDS.128 R4, [UR4+0x30] ;  /* 0x00003004ff047984 */ /* 0x002e680008000c00 */
[----:B------:R-:W3:Y:S01]  /*0e10*/  LDS.128 R16, [UR4+0x40] ;  /* 0x00004004ff107984 */ /* 0x000ee20008000c00 */
[----:B0-----:R-:W-:-:S04]  /*0e20*/  FADD R13, R20, R13 ;  /* 0x0000000d140d7221 */ /* 0x001fc80000000000 */
[----:B------:R-:W-:-:S04]  /*0e30*/  FADD R14, R13, R14 ;  /* 0x0000000e0d0e7221 */ /* 0x000fc80000000000 */
[----:B------:R-:W-:-:S04]  /*0e40*/  FADD R15, R14, R15 ;  /* 0x0000000f0e0f7221 */ /* 0x000fc80000000000 */
[----:B--2---:R-:W-:-:S04]  /*0e50*/  FADD R8, R15, R8 ;  /* 0x000000080f087221 */ /* 0x004fc80000000000 */
[----:B------:R-:W-:-:S04]  /*0e60*/  FADD R9, R8, R9 ;  /* 0x0000000908097221 */ /* 0x000fc80000000000 */
[----:B------:R-:W-:-:S04]  /*0e70*/  FADD R10, R9, R10 ;  /* 0x0000000a090a7221 */ /* 0x000fc80000000000 */
[----:B------:R-:W-:-:S04]  /*0e80*/  FADD R11, R10, R11 ;  /* 0x0000000b0a0b7221 */ /* 0x000fc80000000000 */
[----:B-1----:R-:W-:-:S04]  /*0e90*/  FADD R4, R11, R4 ;  /* 0x000000040b047221 */ /* 0x002fc80000000000 */
        /* <DEDUP_REMOVED lines=8> */
.L_x_599:
[----:B0-----:R-:W0:Y:S01]  /*0f20*/  S2R R8, SR_LANEID ;  /* 0x0000000000087919 */ /* 0x001e220000000000 */
[----:B------:R-:W-:-:S04]  /*0f30*/  LOP3.LUT R4, R2, 0x3e0, RZ, 0xc0, !PT ;  /* 0x000003e002047812 */ /* 0x000fc800078ec0ff */
[----:B------:R-:W-:Y:S02]  /*0f40*/  IADD3 R5, PT, PT, R4, 0x20, RZ ;  /* 0x0000002004057810 */ /* 0x000fe40007ffe0ff */
[----:B------:R-:W-:Y:S02]  /*0f50*/  LOP3.LUT R7, RZ, R4, RZ, 0x33, !PT ;  /* 0x00000004ff077212 */ /* 0x000fe400078e33ff */
[----:B------:R-:W-:Y:S02]  /*0f60*/  ISETP.GT.U32.AND P0, PT, R5, R0, PT ;  /* 0x000000000500720c */ /* 0x000fe40003f04070 */
[----:B------:R-:W-:-:S04]  /*0f70*/  IADD3 R7, PT, PT, R0, R7, RZ ;  /* 0x0000000700077210 */ /* 0x000fc80007ffe0ff */
[----:B------:R-:W-:-:S05]  /*0f80*/  SEL R7, R7, 0x1f, P0 ;  /* 0x0000001f07077807 */ /* 0x000fca0000000000 */
[----:B-----5:R-:W1:Y:S01]  /*0f90*/  SHFL.DOWN PT, R4, R15, 0x1, R7 ;  /* 0x082000000f047989 */ /* 0x020e6200000e0007 */
[C---:B0-----:R-:W-:Y:S02]  /*0fa0*/  ISETP.GE.AND P0, PT, R8.reuse, R7, PT ;  /* 0x000000070800720c */ /* 0x041fe40003f06270 */
[C---:B------:R-:W-:Y:S02]  /*0fb0*/  IADD3 R6, PT, PT, R8.reuse, 0x2, RZ ;  /* 0x0000000208067810 */ /* 0x040fe40007ffe0ff */
[----:B------:R-:W-:-:S09]  /*0fc0*/  ISETP.NE.AND P1, PT, R8, RZ, PT ;  /* 0x000000ff0800720c */ /* 0x000fd20003f25270 */
[----:B-1----:R-:W-:Y:S01]  /*0fd0*/  @!P0 FADD R15, R4, R15 ;  /* 0x0000000f040f8221 */ /* 0x002fe20000000000 */
[----:B------:R-:W-:Y:S02]  /*0fe0*/  ISETP.GT.AND P0, PT, R6, R7, PT ;  /* 0x000000070600720c */ /* 0x000fe40003f04270 */
[----:B------:R-:W-:Y:S01]  /*0ff0*/  IADD3 R6, PT, PT, R8, 0x4, RZ ;  /* 0x0000000408067810 */ /* 0x000fe20007ffe0ff */
        /* <DEDUP_REMOVED lines=24> */
[----:B------:R-:W1:Y:S01]  /*1180*/  S2UR UR5, SR_CgaCtaId ;  /* 0x00000000000579c3 */ /* 0x000e620000008800 */
[----:B------:R-:W-:Y:S01]  /*1190*/  UMOV UR4, 0x400 ;  /* 0x0000040000047882 */ /* 0x000fe20000000000 */
[C---:B------:R-:W-:Y:S02]  /*11a0*/  ISETP.GT.U32.AND P2, PT, R0.reuse, 0x20, PT ;  /* 0x000000200000780c */ /* 0x040fe40003f44070 */
[C---:B------:R-:W-:Y:S02]  /*11b0*/  ISETP.GT.U32.AND P3, PT, R0.reuse, 0x40, PT ;  /* 0x000000400000780c */ /* 0x040fe40003f64070 */
[C---:B------:R-:W-:Y:S02]  /*11c0*/  ISETP.GT.U32.AND P1, PT, R0.reuse, 0x60, PT ;  /* 0x000000600000780c */ /* 0x040fe40003f24070 */
[----:B------:R-:W-:Y:S01]  /*11d0*/  ISETP.GT.U32.AND P4, PT, R0, 0xc0, PT ;  /* 0x000000c00000780c */ /* 0x000fe20003f84070 */
[----:B-1----:R-:W-:-:S09]  /*11e0*/  ULEA UR4, UR5, UR4, 0x18 ;  /* 0x0000000405047291 */ /* 0x002fd2000f8ec0ff */
[----:B0-----:R-:W0:Y:S04]  /*11f0*/  LDS.128 R4, [UR4+0x10] ;  /* 0x00001004ff047984 */ /* 0x001e280008000c00 */
[----:B------:R-:W1:Y:S04]  /*1200*/  LDS.128 R8, [UR4+0x20] ;  /* 0x00002004ff087984 */ /* 0x000e680008000c00 */
[----:B------:R-:W2:Y:S04]  /*1210*/  LDS.128 R12, [UR4+0x30] ;  /* 0x00003004ff0c7984 */ /* 0x000ea80008000c00 */
[----:B------:R-:W3:Y:S01]  /*1220*/  LDS.128 R16, [UR4+0x40] ;  /* 0x00004004ff107984 */ /* 0x000ee20008000c00 */
[----:B0-----:R-:W-:Y:S01]  /*1230*/  @P2 FADD R20, R20, R5 ;  /* 0x0000000514142221 */ /* 0x001fe20000000000 */
[----:B------:R-:W-:-:S03]  /*1240*/  ISETP.GT.U32.AND P2, PT, R0, 0x80, PT ;  /* 0x000000800000780c */ /* 0x000fc60003f44070 */
[----:B------:R-:W-:Y:S01]  /*1250*/  @P3 FADD R20, R20, R6 ;  /* 0x0000000614143221 */ /* 0x000fe20000000000 */
[----:B------:R-:W-:-:S03]  /*1260*/  ISETP.GT.U32.AND P3, PT, R0, 0xa0, PT ;  /* 0x000000a00000780c */ /* 0x000fc60003f64070 */
[----:B------:R-:W-:Y:S01]  /*1270*/  @P1 FADD R20, R20, R7 ;  /* 0x0000000714141221 */ /* 0x000fe20000000000 */
[----:B------:R-:W-:-:S05]  /*1280*/  ISETP.GT.U32.AND P1, PT, R0, 0xe0, PT ;  /* 0x000000e00000780c */ /* 0x000fca0003f24070 */
[----:B-1----:R-:W-:Y:S01]  /*1290*/  @P2 FADD R20, R20, R8 ;  /* 0x0000000814142221 */ /* 0x002fe20000000000 */
[----:B------:R-:W-:-:S03]  /*12a0*/  ISETP.GT.U32.AND P2, PT, R0, 0x100, PT ;  /* 0x000001000000780c */ /* 0x000fc60003f44070 */
[----:B------:R-:W-:Y:S01]  /*12b0*/  @P3 FADD R20, R20, R9 ;  /* 0x0000000914143221 */ /* 0x000fe20000000000 */
[----:B------:R-:W-:-:S03]  /*12c0*/  ISETP.GT.U32.AND P3, PT, R0, 0x120, PT ;  /* 0x000001200000780c */ /* 0x000fc60003f64070 */
[----:B------:R-:W-:Y:S01]  /*12d0*/  @P4 FADD R20, R20, R10 ;  /* 0x0000000a14144221 */ /* 0x000fe20000000000 */
[----:B------:R-:W-:-:S03]  /*12e0*/  ISETP.GT.U32.AND P4, PT, R0, 0x140, PT ;  /* 0x000001400000780c */ /* 0x000fc60003f84070 */
[----:B------:R-:W-:Y:S01]  /*12f0*/  @P1 FADD R20, R20, R11 ;  /* 0x0000000b14141221 */ /* 0x000fe20000000000 */
[----:B------:R-:W-:-:S03]  /*1300*/  ISETP.GT.U32.AND P1, PT, R0, 0x160, PT ;  /* 0x000001600000780c */ /* 0x000fc60003f24070 */
[----:B--2---:R-:W-:Y:S01]  /*1310*/  @P2 FADD R20, R20, R12 ;  /* 0x0000000c14142221 */ /* 0x004fe20000000000 */
[----:B------:R-:W-:-:S03]  /*1320*/  ISETP.GT.U32.AND P2, PT, R0, 0x180, PT ;  /* 0x000001800000780c */ /* 0x000fc60003f44070 */
[----:B------:R-:W-:Y:S01]  /*1330*/  @P3 FADD R20, R20, R13 ;  /* 0x0000000d14143221 */ /* 0x000fe20000000000 */
[----:B------:R-:W-:-:S03]  /*1340*/  ISETP.GT.U32.AND P3, PT, R0, 0x1a0, PT ;  /* 0x000001a00000780c */ /* 0x000fc60003f64070 */
[----:B------:R-:W-:Y:S01]  /*1350*/  @P4 FADD R20, R20, R14 ;  /* 0x0000000e14144221 */ /* 0x000fe20000000000 */
[----:B------:R-:W-:-:S03]  /*1360*/  ISETP.GT.U32.AND P4, PT, R0, 0x1c0, PT ;  /* 0x000001c00000780c */ /* 0x000fc60003f84070 */
[----:B------:R-:W-:Y:S01]  /*1370*/  @P1 FADD R20, R20, R15 ;  /* 0x0000000f14141221 */ /* 0x000fe20000000000 */
[----:B------:R-:W-:-:S03]  /*1380*/  ISETP.GT.U32.AND P1, PT, R0, 0x1e0, PT ;  /* 0x000001e00000780c */ /* 0x000fc60003f24070 */
[----:B---3--:R-:W-:-:S04]  /*1390*/  @P2 FADD R20, R20, R16 ;  /* 0x0000001014142221 */ /* 0x008fc80000000000 */
[----:B------:R-:W-:-:S04]  /*13a0*/  @P3 FADD R20, R20, R17 ;  /* 0x0000001114143221 */ /* 0x000fc80000000000 */
[----:B------:R-:W-:-:S04]  /*13b0*/  @P4 FADD R20, R20, R18 ;  /* 0x0000001214144221 */ /* 0x000fc80000000000 */
[----:B------:R-:W-:Y:S01]  /*13c0*/  @P1 FADD R20, R20, R19 ;  /* 0x0000001314141221 */ /* 0x000fe20000000000 */
[----:B------:R-:W-:Y:S06]  /*13d0*/  BRA `(.L_x_600) ;  /* 0x0000001400007947 */ /* 0x000fec0003800000 */
.L_x_585:
[----:B------:R-:W0:Y:S01]  /*13e0*/  S2R R2, SR_TID.X ;  /* 0x0000000000027919 */ /* 0x000e220000002100 */
[----:B------:R-:W1:Y:S02]  /*13f0*/  LDCU.64 UR4, c[0x0][0x380] ;  /* 0x00007000ff0477ac */ /* 0x000e640008000a00 */
[----:B-1----:R-:W-:Y:S02]  /*1400*/  MOV R4, UR4 ;  /* 0x0000000400047c02 */ /* 0x002fe40008000f00 */
[----:B------:R-:W-:Y:S02]  /*1410*/  MOV R5, UR5 ;  /* 0x0000000500057c02 */ /* 0x000fe40008000f00 */
[----:B0-----:R-:W-:-:S05]  /*1420*/  LEA R9, R3, R2, 0xd ;  /* 0x0000000203097211 */ /* 0x001fca00078e68ff */
[----:B------:R-:W-:-:S05]  /*1430*/  IMAD.WIDE.U32 R8, R9, 0x4, R4 ;  /* 0x0000000409087825 */ /* 0x000fca00078e0004 */
        /* <DEDUP_REMOVED lines=16> */
[----:B------:R-:W-:Y:S01]  /*1540*/  ISETP.GE.U32.AND P0, PT, R0, R13, PT ;  /* 0x0000000d0000720c */ /* 0x000fe20003f06070 */
        /* <DEDUP_REMOVED lines=16> */
[----:B------:R-:W-:Y:S01]  /*1650*/  LEA R9, R3, R13, 0xd ;  /* 0x0000000d03097211 */ /* 0x000fe200078e68ff */
[----:B------:R-:W-:Y:S01]  /*1660*/  UMOV UR4, URZ ;  /* 0x000000ff00047c82 */ /* 0x000fe20008000000 */
[----:B------:R-:W-:Y:S02]  /*1670*/  IADD3 R8, PT, PT, R6, -0x2000, RZ ;  /* 0xffffe00006087810 */ /* 0x000fe40007ffe0ff */
[----:B------:R-:W-:Y:S02]  /*1680*/  LOP3.LUT R0, RZ, R2, RZ, 0x33, !PT ;  /* 0x00000002ff007212 */ /* 0x000fe400078e33ff */
[----:B------:R-:W-:Y:S02]  /*1690*/  ISETP.GT.U32.AND P0, PT, R9, R8, PT ;  /* 0x000000080900720c */ /* 0x000fe40003f04070 */
[----:B------:R-:W-:Y:S02]  /*16a0*/  IADD3 R10, PT, PT, -R13, R6, R0 ;  /* 0x000000060d0a7210 */ /* 0x000fe40007ffe100 */
[----:B------:R-:W-:-:S02]  /*16b0*/  IADD3 R7, PT, PT, R9, 0x1000, R2 ;  /* 0x0000100009077810 */ /* 0x000fc40007ffe002 */
[----:B------:R-:W-:Y:S01]  /*16c0*/  MOV R0, R9 ;  /* 0x0000000900007202 */ /* 0x000fe20000000f00 */
[----:B------:R-:W-:-:S06]  /*16d0*/  IMAD R2, R3, -0x2000, R10 ;  /* 0xffffe00003027824 */ /* 0x000fcc00078e020a */
[----:B------:R-:W-:Y:S05]  /*16e0*/  @P0 BRA `(.L_x_602) ;  /* 0x0000000000bc0947 */ /* 0x000fea0003800000 */
[----:B------:R-:W0:Y:S08]  /*16f0*/  LDC R6, c[0x0][0x3a8] ;  /* 0x0000ea00ff067b82 */ /* 0x000e300000000800 */
[----:B------:R-:W1:Y:S02]  /*1700*/  LDC.64 R4, c[0x0][0x380] ;  /* 0x0000e000ff047b82 */ /* 0x000e640000000a00 */
.L_x_603:
[----:B------:R-:W2:Y:S02]  /*1710*/  S2R R10, SR_TID.X ;  /* 0x00000000000a7919 */ /* 0x000ea40000002100 */
[----:B--2---:R-:W-:-:S05]  /*1720*/  IADD3 R11, PT, PT, R10, R9, RZ ;  /* 0x000000090a0b7210 */ /* 0x004fca0007ffe0ff */
[----:B-1----:R-:W-:-:S05]  /*1730*/  IMAD.WIDE.U32 R10, R11, 0x4, R4 ;  /* 0x000000040b0a7825 */ /* 0x002fca00078e0004 */
        /* <DEDUP_REMOVED lines=13> */
[----:B---3--:R-:W-:-:S02]  /*1810*/  FADD R14, R14, R15 ;  /* 0x0000000f0e0e7221 */ /* 0x008fc40000000000 */
[----:B------:R-:W2:Y:S01]  /*1820*/  LDG.E R15, desc[UR6][R10.64+0x7000] ;  /* 0x007000060a0f7981 */ /* 0x000ea2000c1e1900 */
[----:B----4-:R-:W-:-:S03]  /*1830*/  FADD R12, R16, R17 ;  /* 0x00000011100c7221 */ /* 0x010fc60000000000 */
[----:B------:R-:W3:Y:S04]  /*1840*/  LDG.E R17, desc[UR6][R10.64+0x5800] ;  /* 0x005800060a117981 */ /* 0x000ee8000c1e1900 */
[----:B------:R-:W2:Y:S01]  /*1850*/  LDG.E R16, desc[UR6][R10.64+0x6800] ;  /* 0x006800060a107981 */ /* 0x000ea2000c1e1900 */
[----:B------:R-:W-:-:S03]  /*1860*/  FADD R14, R23, R14 ;  /* 0x0000000e170e7221 */ /* 0x000fc60000000000 */
[----:B------:R-:W4:Y:S01]  /*1870*/  LDG.E R23, desc[UR6][R10.64+0x7800] ;  /* 0x007800060a177981 */ /* 0x000f22000c1e1900 */
[----:B-----5:R-:W-:-:S04]  /*1880*/  FADD R19, R19, R20 ;  /* 0x0000001413137221 */ /* 0x020fc80000000000 */
[----:B------:R-:W-:Y:S01]  /*1890*/  FADD R19, R12, R19 ;  /* 0x000000130c137221 */ /* 0x000fe20000000000 */
[----:B0-----:R-:W-:Y:S01]  /*18a0*/  IADD3 R12, PT, PT, -R9, R6, RZ ;  /* 0x00000006090c7210 */ /* 0x001fe20007ffe1ff */
[----:B------:R-:W-:-:S03]  /*18b0*/  FADD R21, R21, R22 ;  /* 0x0000001615157221 */ /* 0x000fc60000000000 */
[----:B------:R-:W-:Y:S01]  /*18c0*/  ISETP.GE.U32.AND P0, PT, R12, R13, PT ;  /* 0x0000000d0c00720c */ /* 0x000fe20003f06070 */
[----:B------:R-:W-:-:S04]  /*18d0*/  FADD R24, R24, R25 ;  /* 0x0000001918187221 */ /* 0x000fc80000000000 */
[----:B------:R-:W-:Y:S01]  /*18e0*/  FADD R21, R21, R24 ;  /* 0x0000001815157221 */ /* 0x000fe20000000000 */
[----:B------:R-:W-:Y:S01]  /*18f0*/  FADD R14, R14, R19 ;  /* 0x000000130e0e7221 */ /* 0x000fe20000000000 */
[----:B---3--:R-:W-:Y:S01]  /*1900*/  FADD R17, R17, R18 ;  /* 0x0000001211117221 */ /* 0x008fe20000000000 */
[----:B--2---:R-:W-:-:S04]  /*1910*/  FADD R16, R16, R15 ;  /* 0x0000000f10107221 */ /* 0x004fc80000000000 */
[----:B------:R-:W-:-:S04]  /*1920*/  FADD R16, R17, R16 ;  /* 0x0000001011107221 */ /* 0x000fc80000000000 */
[----:B------:R-:W-:-:S04]  /*1930*/  FADD R21, R21, R16 ;  /* 0x0000001015157221 */ /* 0x000fc80000000000 */
[----:B------:R-:W-:-:S04]  /*1940*/  FADD R14, R14, R21 ;  /* 0x000000150e0e7221 */ /* 0x000fc80000000000 */
[----:B----4-:R-:W-:Y:S01]  /*1950*/  FADD R23, R23, R14 ;  /* 0x0000000e17177221 */ /* 0x010fe20000000000 */
[----:B------:R-:W-:Y:S06]  /*1960*/  @!P0 BRA `(.L_x_601) ;  /* 0x0000000800d08947 */ /* 0x000fec0003800000 */
[C---:B------:R-:W-:Y:S01]  /*1970*/  IADD3 R9, PT, PT, R13.reuse, R9, RZ ;  /* 0x000000090d097210 */ /* 0x040fe20007ffe0ff */
[----:B------:R-:W-:Y:S01]  /*1980*/  UIADD3 UR4, UPT, UPT, UR4, 0x1, URZ ;  /* 0x0000000104047890 */ /* 0x000fe2000fffe0ff */
[----:B------:R-:W-:Y:S02]  /*1990*/  IADD3 R0, PT, PT, R13, R0, RZ ;  /* 0x000000000d007210 */ /* 0x000fe40007ffe0ff */
[----:B------:R-:W-:Y:S02]  /*19a0*/  ISETP.GT.U32.AND P0, PT, R9, R8, PT ;  /* 0x000000080900720c */ /* 0x000fe40003f04070 */
[C---:B------:R-:W-:Y:S02]  /*19b0*/  IADD3 R2, PT, PT, -R13.reuse, R2, RZ ;  /* 0x000000020d027210 */ /* 0x040fe40007ffe1ff */
[----:B------:R-:W-:-:S09]  /*19c0*/  IADD3 R7, PT, PT, R13, R7, RZ ;  /* 0x000000070d077210 */ /* 0x000fd20007ffe0ff */
[----:B------:R-:W-:Y:S05]  /*19d0*/  @!P0 BRA `(.L_x_603) ;  /* 0xfffffffc004c8947 */ /* 0x000fea000383ffff */
.L_x_602:
[----:B------:R-:W0:Y:S01]  /*19e0*/  S2R R16, SR_TID.X ;  /* 0x0000000000107919 */ /* 0x000e220000002100 */
[----:B------:R-:W-:Y:S01]  /*19f0*/  IADD3 R8, PT, PT, -R9, R6, RZ ;  /* 0x0000000609087210 */ /* 0x000fe20007ffe1ff */
[----:B------:R-:W-:Y:S03]  /*1a00*/  BSSY.RECONVERGENT B1, `(.L_x_601) ;  /* 0x00000aa000017945 */ /* 0x000fe60003800200 */
[----:B0-----:R-:W-:-:S04]  /*1a10*/  ISETP.GE.AND P0, PT, R16, R8, PT ;  /* 0x000000081000720c */ /* 0x001fc80003f06270 */
[----:B------:R-:W-:-:S13]  /*1a20*/  ISETP.GE.U32.OR P0, PT, R9, R6, P0 ;  /* 0x000000060900720c */ /* 0x000fda0000706470 */
[----:B------:R-:W-:Y:S05]  /*1a30*/  @P0 BRA `(.L_x_604) ;  /* 0x0000000800980947 */ /* 0x000fea0003800000 */
[----:B------:R-:W0:Y:S01]  /*1a40*/  LDC R10, c[0x0][0x3ac] ;  /* 0x0000eb00ff0a7b82 */ /* 0x000e220000000800 */
[----:B------:R-:W-:Y:S01]  /*1a50*/  LOP3.LUT R11, RZ, R16, RZ, 0x33, !PT ;  /* 0x00000010ff0b7212 */ /* 0x000fe200078e33ff */
[----:B------:R-:W-:Y:S06]  /*1a60*/  BSSY.RECONVERGENT B2, `(.L_x_605) ;  /* 0x0000056000027945 */ /* 0x000fec0003800200 */
[----:B------:R-:W1:Y:S01]  /*1a70*/  LDC R8, c[0x0][0x3ac] ;  /* 0x0000eb00ff087b82 */ /* 0x000e620000000800 */
[----:B0-----:R-:W-:-:S04]  /*1a80*/  SHF.L.U32 R10, R10, 0xd, RZ ;  /* 0x0000000d0a0a7819 */ /* 0x001fc800000006ff */
[----:B------:R-:W-:-:S04]  /*1a90*/  LEA R10, R3, R10, 0xd ;  /* 0x0000000a030a7211 */ /* 0x000fc800078e68ff */
[----:B------:R-:W-:Y:S01]  /*1aa0*/  IADD3 R6, PT, PT, -R10, R6, R11 ;  /* 0x000000060a067210 */ /* 0x000fe20007ffe10b */
[----:B-1----:R-:W-:-:S04]  /*1ab0*/  IMAD R11, R8, UR4, RZ ;  /* 0x00000004080b7c24 */ /* 0x002fc8000f8e02ff */
[----:B------:R-:W-:-:S05]  /*1ac0*/  IMAD R6, R11, -0x2000, R6 ;  /* 0xffffe0000b067824 */ /* 0x000fca00078e0206 */
[C---:B------:R-:W-:Y:S02]  /*1ad0*/  ISETP.GE.U32.AND P0, PT, R6.reuse, 0x1e00, PT ;  /* 0x00001e000600780c */ /* 0x040fe40003f06070 */
[----:B------:R-:W-:-:S04]  /*1ae0*/  LEA.HI R6, R6, 0x1, RZ, 0x17 ;  /* 0x0000000106067811 */ /* 0x000fc800078fb8ff */
[----:B------:R-:W-:-:S07]  /*1af0*/  LOP3.LUT R8, R6, 0xf, RZ, 0xc0, !PT ;  /* 0x0000000f06087812 */ /* 0x000fce00078ec0ff */
[----:B------:R-:W-:Y:S05]  /*1b00*/  @!P0 BRA `(.L_x_606) ;  /* 0x00000004002c8947 */ /* 0x000fea0003800000 */
[----:B------:R-:W-:Y:S01]  /*1b10*/  LEA.HI R10, R2, 0x1, RZ, 0x17 ;  /* 0x00000001020a7811 */ /* 0x000fe200078fb8ff */
[----:B------:R-:W-:Y:S01]  /*1b20*/  BSSY.RECONVERGENT B3, `(.L_x_607) ;  /* 0x0000048000037945 */ /* 0x000fe20003800200 */
[----:B------:R-:W-:Y:S02]  /*1b30*/  LOP3.LUT R11, R16, 0x1000, RZ, 0xfc, !PT ;  /* 0x00001000100b7812 */ /* 0x000fe400078efcff */
[----:B------:R-:W-:-:S04]  /*1b40*/  LOP3.LUT R10, R10, 0xfffff0, RZ, 0xc0, !PT ;  /* 0x00fffff00a0a7812 */ /* 0x000fc800078ec0ff */
[----:B------:R-:W-:-:S07]  /*1b50*/  IADD3 R13, PT, PT, -R10, RZ, RZ ;  /* 0x000000ff0a0d7210 */ /* 0x000fce0007ffe1ff */
.L_x_608:
[C---:B------:R-:W-:Y:S02]  /*1b60*/  IADD3 R15, PT, PT, R7.reuse, -0x1000, RZ ;  /* 0xfffff000070f7810 */ /* 0x040fe40007ffe0ff */
[----:B------:R-:W-:-:S03]  /*1b70*/  IADD3 R25, PT, PT, R7, -0xe00, RZ ;  /* 0xfffff20007197810 */ /* 0x000fc60007ffe0ff */
[----:B------:R-:W-:Y:S01]  /*1b80*/  IMAD.WIDE.U32 R14, R15, 0x4, R4 ;  /* 0x000000040f0e7825 */ /* 0x000fe200078e0004 */
[----:B------:R-:W-:-:S04]  /*1b90*/  IADD3 R21, PT, PT, R7, -0xc00, RZ ;  /* 0xfffff40007157810 */ /* 0x000fc80007ffe0ff */
[----:B------:R0:W2:Y:S01]  /*1ba0*/  LDG.E R22, desc[UR6][R14.64] ;  /* 0x000000060e167981 */ /* 0x0000a2000c1e1900 */
[----:B------:R-:W-:-:S04]  /*1bb0*/  IMAD.WIDE.U32 R24, R25, 0x4, R4 ;  /* 0x0000000419187825 */ /* 0x000fc800078e0004 */
[--C-:B------:R-:W-:Y:S01]  /*1bc0*/  IMAD.WIDE.U32 R20, R21, 0x4, R4.reuse ;  /* 0x0000000415147825 */ /* 0x100fe200078e0004 */
[----:B------:R-:W3:Y:S04]  /*1bd0*/  LDG.E R16, desc[UR6][R24.64] ;  /* 0x0000000618107981 */ /* 0x000ee8000c1e1900 */
[----:B------:R1:W4:Y:S01]  /*1be0*/  LDG.E R17, desc[UR6][R20.64] ;  /* 0x0000000614117981 */ /* 0x000322000c1e1900 */
[C---:B------:R-:W-:Y:S02]  /*1bf0*/  IADD3 R19, PT, PT, R7.reuse, -0xa00, RZ ;  /* 0xfffff60007137810 */ /* 0x040fe40007ffe0ff */
[C---:B------:R-:W-:Y:S02]  /*1c00*/  IADD3 R29, PT, PT, R7.reuse, -0x800, RZ ;  /* 0xfffff800071d7810 */ /* 0x040fe40007ffe0ff */
[----:B------:R-:W-:Y:S01]  /*1c10*/  IADD3 R27, PT, PT, R7, -0x600, RZ ;  /* 0xfffffa00071b7810 */ /* 0x000fe20007ffe0ff */
[----:B------:R-:W-:Y:S01]  /*1c20*/  IMAD.WIDE.U32 R18, R19, 0x4, R4 ;  /* 0x0000000413127825 */ /* 0x000fe200078e0004 */
[----:B------:R-:W-:-:S03]  /*1c30*/  IADD3 R12, PT, PT, R7, -0x400, RZ ;  /* 0xfffffc00070c7810 */ /* 0x000fc60007ffe0ff */
[--C-:B------:R-:W-:Y:S01]  /*1c40*/  IMAD.WIDE.U32 R28, R29, 0x4, R4.reuse ;  /* 0x000000041d1c7825 */ /* 0x100fe200078e0004 */
[----:B------:R-:W5:Y:S03]  /*1c50*/  LDG.E R10, desc[UR6][R18.64] ;  /* 0x00000006120a7981 */ /* 0x000f66000c1e1900 */
[----:B0-----:R-:W-:Y:S01]  /*1c60*/  IMAD.WIDE.U32 R14, R27, 0x4, R4 ;  /* 0x000000041b0e7825 */ /* 0x001fe200078e0004 */
[----:B------:R-:W-:-:S03]  /*1c70*/  IADD3 R27, PT, PT, R7, -0x200, RZ ;  /* 0xfffffe00071b7810 */ /* 0x000fc60007ffe0ff */
[--C-:B-1----:R-:W-:Y:S02]  /*1c80*/  IMAD.WIDE.U32 R20, R12, 0x4, R4.reuse ;  /* 0x000000040c147825 */ /* 0x102fe400078e0004 */
[----:B------:R0:W5:Y:S04]  /*1c90*/  LDG.E R12, desc[UR6][R14.64] ;  /* 0x000000060e0c7981 */ /* 0x000168000c1e1900 */
[----:B------:R1:W5:Y:S01]  /*1ca0*/  LDG.E R18, desc[UR6][R28.64] ;  /* 0x000000061c127981 */ /* 0x000362000c1e1900 */
[----:B------:R-:W-:-:S04]  /*1cb0*/  IMAD.WIDE.U32 R24, R7, 0x4, R4 ;  /* 0x0000000407187825 */ /* 0x000fc800078e0004 */
[----:B0-----:R-:W-:Y:S01]  /*1cc0*/  IMAD.WIDE.U32 R14, R27, 0x4, R4 ;  /* 0x000000041b0e7825 */ /* 0x001fe200078e0004 */
[----:B------:R-:W5:Y:S04]  /*1cd0*/  LDG.E R19, desc[UR6][R24.64] ;  /* 0x0000000618137981 */ /* 0x000f68000c1e1900 */
[----:B------:R0:W5:Y:S01]  /*1ce0*/  LDG.E R27, desc[UR6][R20.64] ;  /* 0x00000006141b7981 */ /* 0x000162000c1e1900 */
[----:B-1----:R-:W-:-:S03]  /*1cf0*/  IADD3 R29, PT, PT, R7, 0x200, RZ ;  /* 0x00000200071d7810 */ /* 0x002fc60007ffe0ff */
[----:B------:R1:W5:Y:S01]  /*1d00*/  LDG.E R26, desc[UR6][R14.64] ;  /* 0x000000060e1a7981 */ /* 0x000362000c1e1900 */
[----:B0-----:R-:W-:Y:S01]  /*1d10*/  IADD3 R21, PT, PT, R7, 0x400, RZ ;  /* 0x0000040007157810 */ /* 0x001fe20007ffe0ff */
[----:B------:R-:W-:Y:S01]  /*1d20*/  IMAD.WIDE.U32 R28, R29, 0x4, R4 ;  /* 0x000000041d1c7825 */ /* 0x000fe200078e0004 */
[----:B-1----:R-:W-:-:S05]  /*1d30*/  IADD3 R15, PT, PT, R7, 0x800, RZ ;  /* 0x00000800070f7810 */ /* 0x002fca0007ffe0ff */
[----:B------:R-:W5:Y:S01]  /*1d40*/  LDG.E R28, desc[UR6][R28.64] ;  /* 0x000000061c1c7981 */ /* 0x000f62000c1e1900 */
[----:B------:R-:W-:-:S06]  /*1d50*/  IMAD.WIDE.U32 R14, R15, 0x4, R4 ;  /* 0x000000040f0e7825 */ /* 0x000fcc00078e0004 */
[----:B------:R-:W5:Y:S01]  /*1d60*/  LDG.E R14, desc[UR6][R14.64] ;  /* 0x000000060e0e7981 */ /* 0x000f62000c1e1900 */
[----:B--2---:R-:W-:Y:S01]  /*1d70*/  FADD R25, R22, R23 ;  /* 0x0000001716197221 */ /* 0x004fe20000000000 */
[----:B------:R-:W-:Y:S01]  /*1d80*/  IMAD.WIDE.U32 R22, R21, 0x4, R4 ;  /* 0x0000000415167825 */ /* 0x000fe200078e0004 */
[----:B------:R-:W-:-:S03]  /*1d90*/  IADD3 R21, PT, PT, R7, 0x600, RZ ;  /* 0x0000060007157810 */ /* 0x000fc60007ffe0ff */
[----:B---3--:R-:W-:Y:S02]  /*1da0*/  FADD R16, R25, R16 ;  /* 0x0000001019107221 */ /* 0x008fe40000000000 */
[----:B------:R-:W-:Y:S01]  /*1db0*/  IMAD.WIDE.U32 R20, R21, 0x4, R4 ;  /* 0x0000000415147825 */ /* 0x000fe200078e0004 */
[----:B------:R-:W-:Y:S01]  /*1dc0*/  IADD3 R25, PT, PT, R7, 0xa00, RZ ;  /* 0x00000a0007197810 */ /* 0x000fe20007ffe0ff */
[----:B------:R-:W2:Y:S04]  /*1dd0*/  LDG.E R29, desc[UR6][R22.64] ;  /* 0x00000006161d7981 */ /* 0x000ea8000c1e1900 */
[----:B------:R4:W3:Y:S02]  /*1de0*/  LDG.E R20, desc[UR6][R20.64] ;  /* 0x0000000614147981 */ /* 0x0008e4000c1e1900 */
[----:B----4-:R-:W-:Y:S01]  /*1df0*/  FADD R21, R16, R17 ;  /* 0x0000001110157221 */ /* 0x010fe20000000000 */
[----:B------:R-:W-:Y:S01]  /*1e00*/  IMAD.WIDE.U32 R16, R25, 0x4, R4 ;  /* 0x0000000419107825 */ /* 0x000fe200078e0004 */
[----:B------:R-:W-:-:S05]  /*1e10*/  IADD3 R25, PT, PT, R7, 0xc00, RZ ;  /* 0x00000c0007197810 */ /* 0x000fca0007ffe0ff */
[--C-:B------:R-:W-:Y:S01]  /*1e20*/  IMAD.WIDE.U32 R22, R25, 0x4, R4.reuse ;  /* 0x0000000419167825 */ /* 0x100fe200078e0004 */
[----:B------:R-:W-:Y:S01]  /*1e30*/  IADD3 R25, PT, PT, R7, 0xe00, RZ ;  /* 0x00000e0007197810 */ /* 0x000fe20007ffe0ff */
[----:B------:R-:W4:Y:S04]  /*1e40*/  LDG.E R16, desc[UR6][R16.64] ;  /* 0x0000000610107981 */ /* 0x000f28000c1e1900 */
[----:B------:R-:W-:Y:S01]  /*1e50*/  IMAD.WIDE.U32 R24, R25, 0x4, R4 ;  /* 0x0000000419187825 */ /* 0x000fe200078e0004 */
[----:B------:R-:W4:Y:S05]  /*1e60*/  LDG.E R22, desc[UR6][R22.64] ;  /* 0x0000000616167981 */ /* 0x000f2a000c1e1900 */
[----:B------:R-:W4:Y:S01]  /*1e70*/  LDG.E R24, desc[UR6][R24.64] ;  /* 0x0000000618187981 */ /* 0x000f22000c1e1900 */
[----:B-----5:R-:W-:-:S04]  /*1e80*/  FADD R21, R21, R10 ;  /* 0x0000000a15157221 */ /* 0x020fc80000000000 */
[----:B------:R-:W-:-:S04]  /*1e90*/  FADD R21, R21, R18 ;  /* 0x0000001215157221 */ /* 0x000fc80000000000 */
[----:B------:R-:W-:-:S04]  /*1ea0*/  FADD R12, R21, R12 ;  /* 0x0000000c150c7221 */ /* 0x000fc80000000000 */
[----:B------:R-:W-:-:S04]  /*1eb0*/  FADD R27, R12, R27 ;  /* 0x0000001b0c1b7221 */ /* 0x000fc80000000000 */
[----:B------:R-:W-:-:S04]  /*1ec0*/  FADD R26, R27, R26 ;  /* 0x0000001a1b1a7221 */ /* 0x000fc80000000000 */
[----:B------:R-:W-:-:S04]  /*1ed0*/  FADD R19, R26, R19 ;  /* 0x000000131a137221 */ /* 0x000fc80000000000 */
[----:B------:R-:W-:Y:S01]  /*1ee0*/  FADD R28, R19, R28 ;  /* 0x0000001c131c7221 */ /* 0x000fe20000000000 */
[----:B------:R-:W-:-:S04]  /*1ef0*/  IADD3 R13, PT, PT, R13, 0x10, RZ ;  /* 0x000000100d0d7810 */ /* 0x000fc80007ffe0ff */
[----:B------:R-:W-:Y:S02]  /*1f00*/  ISETP.NE.AND P0, PT, R13, RZ, PT ;  /* 0x000000ff0d00720c */ /* 0x000fe40003f05270 */
[----:B------:R-:W-:Y:S02]  /*1f10*/  IADD3 R11, PT, PT, R11, 0x2000, RZ ;  /* 0x000020000b0b7810 */ /* 0x000fe40007ffe0ff */
[----:B------:R-:W-:Y:S01]  /*1f20*/  IADD3 R7, PT, PT, R7, 0x2000, RZ ;  /* 0x0000200007077810 */ /* 0x000fe20007ffe0ff */
[----:B--2---:R-:W-:-:S04]  /*1f30*/  FADD R29, R28, R29 ;  /* 0x0000001d1c1d7221 */ /* 0x004fc80000000000 */
[----:B---3--:R-:W-:-:S04]  /*1f40*/  FADD R29, R29, R20 ;  /* 0x000000141d1d7221 */ /* 0x008fc80000000000 */
[----:B------:R-:W-:-:S04]  /*1f50*/  FADD R29, R29, R14 ;  /* 0x0000000e1d1d7221 */ /* 0x000fc80000000000 */
[----:B----4-:R-:W-:-:S04]  /*1f60*/  FADD R29, R29, R16 ;  /* 0x000000101d1d7221 */ /* 0x010fc80000000000 */
[----:B------:R-:W-:-:S04]  /*1f70*/  FADD R29, R29, R22 ;  /* 0x000000161d1d7221 */ /* 0x000fc80000000000 */
[----:B------:R-:W-:Y:S01]  /*1f80*/  FADD R23, R29, R24 ;  /* 0x000000181d177221 */ /* 0x000fe20000000000 */
[----:B------:R-:W-:Y:S06]  /*1f90*/  @P0 BRA `(.L_x_608) ;  /* 0xfffffff800f00947 */ /* 0x000fec000383ffff */
[----:B------:R-:W-:Y:S05]  /*1fa0*/  BSYNC.RECONVERGENT B3 ;  /* 0x0000000000037941 */ /* 0x000fea0003800200 */
.L_x_607:
[----:B------:R-:W-:-:S07]  /*1fb0*/  IADD3 R16, PT, PT, R11, -0x1000, RZ ;  /* 0xfffff0000b107810 */ /* 0x000fce0007ffe0ff */
.L_x_606:
[----:B------:R-:W-:Y:S05]  /*1fc0*/  BSYNC.RECONVERGENT B2 ;  /* 0x0000000000027941 */ /* 0x000fea0003800200 */
.L_x_605:
[----:B------:R-:W-:-:S13]  /*1fd0*/  ISETP.NE.AND P0, PT, R8, RZ, PT ;  /* 0x000000ff0800720c */ /* 0x000fda0003f05270 */
[----:B------:R-:W-:Y:S05]  /*1fe0*/  @!P0 BRA `(.L_x_604) ;  /* 0x00000004002c8947 */ /* 0x000fea0003800000 */
[----:B------:R-:W-:Y:S01]  /*1ff0*/  ISETP.GE.U32.AND P0, PT, R8, 0x8, PT ;  /* 0x000000080800780c */ /* 0x000fe20003f06070 */
[----:B------:R-:W-:Y:S01]  /*2000*/  BSSY.RECONVERGENT B2, `(.L_x_609) ;  /* 0x0000025000027945 */ /* 0x000fe20003800200 */
[----:B------:R-:W-:-:S04]  /*2010*/  LOP3.LUT R22, R6, 0x7, RZ, 0xc0, !PT ;  /* 0x0000000706167812 */ /* 0x000fc800078ec0ff */
[----:B------:R-:W-:-:S07]  /*2020*/  ISETP.NE.AND P1, PT, R22, RZ, PT ;  /* 0x000000ff1600720c */ /* 0x000fce0003f25270 */
[----:B------:R-:W-:Y:S06]  /*2030*/  @!P0 BRA `(.L_x_610) ;  /* 0x0000000000848947 */ /* 0x000fec0003800000 */
[----:B------:R-:W-:-:S04]  /*2040*/  IADD3 R7, PT, PT, R16, R9, RZ ;  /* 0x0000000910077210 */ /* 0x000fc80007ffe0ff */
[C---:B------:R-:W-:Y:S01]  /*2050*/  IADD3 R21, PT, PT, R7.reuse, 0x200, RZ ;  /* 0x0000020007157810 */ /* 0x040fe20007ffe0ff */
[C---:B------:R-:W-:Y:S01]  /*2060*/  IMAD.WIDE.U32 R14, R7.reuse, 0x4, R4 ;  /* 0x00000004070e7825 */ /* 0x040fe200078e0004 */
[----:B------:R-:W-:-:S03]  /*2070*/  IADD3 R19, PT, PT, R7, 0x400, RZ ;  /* 0x0000040007137810 */ /* 0x000fc60007ffe0ff */
[--C-:B------:R-:W-:Y:S01]  /*2080*/  IMAD.WIDE.U32 R20, R21, 0x4, R4.reuse ;  /* 0x0000000415147825 */ /* 0x100fe200078e0004 */
[----:B------:R0:W2:Y:S01]  /*2090*/  LDG.E R8, desc[UR6][R14.64] ;  /* 0x000000060e087981 */ /* 0x0000a2000c1e1900 */
[----:B------:R-:W-:Y:S02]  /*20a0*/  IADD3 R11, PT, PT, R7, 0x600, RZ ;  /* 0x00000600070b7810 */ /* 0x000fe40007ffe0ff */
[--C-:B------:R-:W-:Y:S01]  /*20b0*/  IMAD.WIDE.U32 R18, R19, 0x4, R4.reuse ;  /* 0x0000000413127825 */ /* 0x100fe200078e0004 */
[----:B------:R1:W3:Y:S01]  /*20c0*/  LDG.E R17, desc[UR6][R20.64] ;  /* 0x0000000614117981 */ /* 0x0002e2000c1e1900 */
[----:B------:R-:W-:Y:S02]  /*20d0*/  IADD3 R13, PT, PT, R7, 0x800, RZ ;  /* 0x00000800070d7810 */ /* 0x000fe40007ffe0ff */
[--C-:B------:R-:W-:Y:S01]  /*20e0*/  IMAD.WIDE.U32 R10, R11, 0x4, R4.reuse ;  /* 0x000000040b0a7825 */ /* 0x100fe200078e0004 */
[----:B------:R-:W-:Y:S01]  /*20f0*/  IADD3 R25, PT, PT, R7, 0xa00, RZ ;  /* 0x00000a0007197810 */ /* 0x000fe20007ffe0ff */
[----:B------:R-:W4:Y:S02]  /*2100*/  LDG.E R18, desc[UR6][R18.64] ;  /* 0x0000000612127981 */ /* 0x000f24000c1e1900 */
[--C-:B------:R-:W-:Y:S01]  /*2110*/  IMAD.WIDE.U32 R12, R13, 0x4, R4.reuse ;  /* 0x000000040d0c7825 */ /* 0x100fe200078e0004 */
[----:B------:R-:W-:Y:S01]  /*2120*/  IADD3 R27, PT, PT, R7, 0xc00, RZ ;  /* 0x00000c00071b7810 */ /* 0x000fe20007ffe0ff */
[----:B------:R-:W5:Y:S02]  /*2130*/  LDG.E R10, desc[UR6][R10.64] ;  /* 0x000000060a0a7981 */ /* 0x000f64000c1e1900 */
[--C-:B0-----:R-:W-:Y:S01]  /*2140*/  IMAD.WIDE.U32 R14, R25, 0x4, R4.reuse ;  /* 0x00000004190e7825 */ /* 0x101fe200078e0004 */
[----:B------:R-:W-:Y:S01]  /*2150*/  IADD3 R25, PT, PT, R7, 0xe00, RZ ;  /* 0x00000e0007197810 */ /* 0x000fe20007ffe0ff */
[----:B------:R-:W5:Y:S02]  /*2160*/  LDG.E R12, desc[UR6][R12.64] ;  /* 0x000000060c0c7981 */ /* 0x000f64000c1e1900 */
[----:B-1----:R-:W-:-:S02]  /*2170*/  IMAD.WIDE.U32 R20, R27, 0x4, R4 ;  /* 0x000000041b147825 */ /* 0x002fc400078e0004 */
[----:B------:R-:W5:Y:S02]  /*2180*/  LDG.E R15, desc[UR6][R14.64] ;  /* 0x000000060e0f7981 */ /* 0x000f64000c1e1900 */
[----:B------:R-:W-:Y:S02]  /*2190*/  IMAD.WIDE.U32 R24, R25, 0x4, R4 ;  /* 0x0000000419187825 */ /* 0x000fe400078e0004 */
        /* <DEDUP_REMOVED lines=11> */
.L_x_610:
[----:B------:R-:W-:Y:S05]  /*2250*/  BSYNC.RECONVERGENT B2 ;  /* 0x0000000000027941 */ /* 0x000fea0003800200 */
.L_x_609:
[----:B------:R-:W-:Y:S05]  /*2260*/  @!P1 BRA `(.L_x_604) ;  /* 0x00000000008c9947 */ /* 0x000fea0003800000 */
[----:B------:R-:W-:Y:S01]  /*2270*/  ISETP.GE.U32.AND P0, PT, R22, 0x4, PT ;  /* 0x000000041600780c */ /* 0x000fe20003f06070 */
[----:B------:R-:W-:Y:S01]  /*2280*/  BSSY.RECONVERGENT B2, `(.L_x_611) ;  /* 0x0000014000027945 */ /* 0x000fe20003800200 */
[----:B------:R-:W-:-:S11]  /*2290*/  LOP3.LUT P1, RZ, R6, 0x3, RZ, 0xc0, !PT ;  /* 0x0000000306ff7812 */ /* 0x000fd6000782c0ff */
[----:B------:R-:W-:Y:S05]  /*22a0*/  @!P0 BRA `(.L_x_612) ;  /* 0x0000000000448947 */ /* 0x000fea0003800000 */
[----:B------:R-:W-:-:S04]  /*22b0*/  IADD3 R11, PT, PT, R16, R9, RZ ;  /* 0x00000009100b7210 */ /* 0x000fc80007ffe0ff */
[C---:B------:R-:W-:Y:S01]  /*22c0*/  IADD3 R9, PT, PT, R11.reuse, 0x200, RZ ;  /* 0x000002000b097810 */ /* 0x040fe20007ffe0ff */
[C---:B------:R-:W-:Y:S01]  /*22d0*/  IMAD.WIDE.U32 R6, R11.reuse, 0x4, R4 ;  /* 0x000000040b067825 */ /* 0x040fe200078e0004 */
[----:B------:R-:W-:-:S03]  /*22e0*/  IADD3 R13, PT, PT, R11, 0x400, RZ ;  /* 0x000004000b0d7810 */ /* 0x000fc60007ffe0ff */
[--C-:B------:R-:W-:Y:S01]  /*22f0*/  IMAD.WIDE.U32 R8, R9, 0x4, R4.reuse ;  /* 0x0000000409087825 */ /* 0x100fe200078e0004 */
[----:B------:R-:W-:Y:S01]  /*2300*/  IADD3 R15, PT, PT, R11, 0x600, RZ ;  /* 0x000006000b0f7810 */ /* 0x000fe20007ffe0ff */
[----:B------:R-:W2:Y:S02]  /*2310*/  LDG.E R6, desc[UR6][R6.64] ;  /* 0x0000000606067981 */ /* 0x000ea4000c1e1900 */
[--C-:B------:R-:W-:Y:S02]  /*2320*/  IMAD.WIDE.U32 R10, R13, 0x4, R4.reuse ;  /* 0x000000040d0a7825 */ /* 0x100fe400078e0004 */
[----:B------:R-:W3:Y:S02]  /*2330*/  LDG.E R8, desc[UR6][R8.64] ;  /* 0x0000000608087981 */ /* 0x000ee4000c1e1900 */
[----:B------:R-:W-:Y:S02]  /*2340*/  IMAD.WIDE.U32 R12, R15, 0x4, R4 ;  /* 0x000000040f0c7825 */ /* 0x000fe400078e0004 */
[----:B------:R-:W4:Y:S04]  /*2350*/  LDG.E R10, desc[UR6][R10.64] ;  /* 0x000000060a0a7981 */ /* 0x000f28000c1e1900 */
[----:B------:R-:W5:Y:S01]  /*2360*/  LDG.E R12, desc[UR6][R12.64] ;  /* 0x000000060c0c7981 */ /* 0x000f62000c1e1900 */
[----:B------:R-:W-:Y:S01]  /*2370*/  IADD3 R16, PT, PT, R16, 0x800, RZ ;  /* 0x0000080010107810 */ /* 0x000fe20007ffe0ff */
[----:B--2---:R-:W-:-:S04]  /*2380*/  FADD R23, R23, R6 ;  /* 0x0000000617177221 */ /* 0x004fc80000000000 */
[----:B---3--:R-:W-:-:S04]  /*2390*/  FADD R23, R23, R8 ;  /* 0x0000000817177221 */ /* 0x008fc80000000000 */
[----:B----4-:R-:W-:-:S04]  /*23a0*/  FADD R23, R23, R10 ;  /* 0x0000000a17177221 */ /* 0x010fc80000000000 */
[----:B-----5:R-:W-:-:S07]  /*23b0*/  FADD R23, R23, R12 ;  /* 0x0000000c17177221 */ /* 0x020fce0000000000 */
.L_x_612:
[----:B------:R-:W-:Y:S05]  /*23c0*/  BSYNC.RECONVERGENT B2 ;  /* 0x0000000000027941 */ /* 0x000fea0003800200 */
.L_x_611:
[----:B------:R-:W-:Y:S05]  /*23d0*/  @!P1 BRA `(.L_x_604) ;  /* 0x0000000000309947 */ /* 0x000fea0003800000 */
[----:B------:R-:W-:Y:S02]  /*23e0*/  LOP3.LUT R2, R2, 0xffff, RZ, 0xc0, !PT ;  /* 0x0000ffff02027812 */ /* 0x000fe400078ec0ff */
[----:B------:R-:W-:Y:S02]  /*23f0*/  IADD3 R9, PT, PT, R16, R0, RZ ;  /* 0x0000000010097210 */ /* 0x000fe40007ffe0ff */
[----:B------:R-:W-:-:S04]  /*2400*/  LEA.HI R2, R2, 0x1, RZ, 0x17 ;  /* 0x0000000102027811 */ /* 0x000fc800078fb8ff */
[----:B------:R-:W-:-:S04]  /*2410*/  LOP3.LUT R2, R2, 0x3, RZ, 0xc0, !PT ;  /* 0x0000000302027812 */ /* 0x000fc800078ec0ff */
[----:B------:R-:W-:-:S07]  /*2420*/  IADD3 R2, PT, PT, -R2, RZ, RZ ;  /* 0x000000ff02027210 */ /* 0x000fce0007ffe1ff */
.L_x_613:
[----:B------:R-:W-:-:S06]  /*2430*/  IMAD.WIDE.U32 R6, R9, 0x4, R4 ;  /* 0x0000000409067825 */ /* 0x000fcc00078e0004 */
[----:B------:R-:W2:Y:S01]  /*2440*/  LDG.E R6, desc[UR6][R6.64] ;  /* 0x0000000606067981 */ /* 0x000ea2000c1e1900 */
[----:B------:R-:W-:Y:S02]  /*2450*/  IADD3 R2, PT, PT, R2, 0x1, RZ ;  /* 0x0000000102027810 */ /* 0x000fe40007ffe0ff */
[----:B------:R-:W-:Y:S02]  /*2460*/  IADD3 R9, PT, PT, R9, 0x200, RZ ;  /* 0x0000020009097810 */ /* 0x000fe40007ffe0ff */
[----:B------:R-:W-:Y:S01]  /*2470*/  ISETP.NE.AND P0, PT, R2, RZ, PT ;  /* 0x000000ff0200720c */ /* 0x000fe20003f05270 */
[----:B--2---:R-:W-:-:S12]  /*2480*/  FADD R23, R6, R23 ;  /* 0x0000001706177221 */ /* 0x004fd80000000000 */
[----:B------:R-:W-:Y:S05]  /*2490*/  @P0 BRA `(.L_x_613) ;  /* 0xfffffffc00e40947 */ /* 0x000fea000383ffff */
.L_x_604:
[----:B------:R-:W-:Y:S05]  /*24a0*/  BSYNC.RECONVERGENT B1 ;  /* 0x0000000000017941 */ /* 0x000fea0003800200 */
.L_x_601:
        /* <DEDUP_REMOVED lines=33> */
[----:B------:R-:W1:Y:S04]  /*26c0*/  LDS.128 R8, [UR4+0x20] ;  /* 0x00002004ff087984 */ /* 0x000e680008000c00 */
[----:B--2---:R-:W2:Y:S04]  /*26d0*/  LDS.128 R4, [UR4+0x30] ;  /* 0x00003004ff047984 */ /* 0x004ea80008000c00 */
        /* <DEDUP_REMOVED lines=16> */
.L_x_600:
[----:B------:R-:W-:Y:S05]  /*27e0*/  BSYNC.RECONVERGENT B0 ;  /* 0x0000000000007941 */ /* 0x000fea0003800200 */
.L_x_584:
[----:B------:R-:W-:Y:S05]  /*27f0*/  @P0 EXIT ;  /* 0x000000000000094d */ /* 0x000fea0003800000 */
[----:B012---:R-:W0:Y:S02]  /*2800*/  LDC.64 R4, c[0x0][0x388] ;  /* 0x0000e200ff047b82 */ /* 0x007e240000000a00 */
[----:B0-----:R-:W-:-:S05]  /*2810*/  IMAD.WIDE.U32 R2, R3, 0x4, R4 ;  /* 0x0000000403027825 */ /* 0x001fca00078e0004 */
[----:B------:R-:W-:Y:S01]  /*2820*/  STG.E desc[UR6][R2.64], R20 ;  /* 0x0000001402007986 */ /* 0x000fe2000c101906 */
[----:B------:R-:W-:Y:S05]  /*2830*/  EXIT ;  /* 0x000000000000794d */ /* 0x000fea0003800000 */
.L_x_614:
        /* <DEDUP_REMOVED lines=12> */
.L_x_721:


//--------------------- .text._ZN3cub18CUB_300001_SM_10006detail6reduce28DeviceReduceSingleTileKernelINS2_10policy_hubIfjN4cuda3std3__44plusIfEEE10Policy1000EN6thrust24THRUST_300001_SM_1000_NS6detail15normal_iteratorINSD_10device_ptrIfEEEEPfjS9_ffNS7_10__identityEEEvT0_T1_T2_T3_T4_T6_ --------------------------
	.section	.text._ZN3cub18CUB_300001_SM_10006detail6reduce28DeviceReduceSingleTileKernelINS2_10policy_hubIfjN4cuda3std3__44plusIfEEE10Policy1000EN6thrust24THRUST_300001_SM_1000_NS6detail15normal_iteratorINSD_10device_ptrIfEEEEPfjS9_ffNS7_10__identityEEEvT0_T1_T2_T3_T4_T6_,"ax",@progbits
	.align	128
        .global         _ZN3cub18CUB_300001_SM_10006detail6reduce28DeviceReduceSingleTileKernelINS2_10policy_hubIfjN4cuda3std3__44plusIfEEE10Policy1000EN6thrust24THRUST_300001_SM_1000_NS6detail15normal_iteratorINSD_10device_ptrIfEEEEPfjS9_ffNS7_10__identityEEEvT0_T1_T2_T3_T4_T6_
        .type           _ZN3cub18CUB_300001_SM_10006detail6reduce28DeviceReduceSingleTileKernelINS2_10policy_hubIfjN4cuda3std3__44plusIfEEE10Policy1000EN6thrust24THRUST_300001_SM_1000_NS6detail15normal_iteratorINSD_10device_ptrIfEEEEPfjS9_ffNS7_10__identityEEEvT0_T1_T2_T3_T4_T6_,@function
        .size           _ZN3cub18CUB_300001_SM_10006detail6reduce28DeviceReduceSingleTileKernelINS2_10policy_hubIfjN4cuda3std3__44plusIfEEE10Policy1000EN6thrust24THRUST_300001_SM_1000_NS6detail15normal_iteratorINSD_10device_ptrIfEEEEPfjS9_ffNS7_10__identityEEEvT0_T1_T2_T3_T4_T6_,(.L_x_722 - _ZN3cub18CUB_300001_SM_10006detail6reduce28DeviceReduceSingleTileKernelINS2_10policy_hubIfjN4cuda3std3__44plusIfEEE10Policy1000EN6thrust24THRUST_300001_SM_1000_NS6detail15normal_iteratorINSD_10device_ptrIfEEEEPfjS9_ffNS7_10__identityEEEvT0_T1_T2_T3_T4_T6_)
        .other          _ZN3cub18CUB_300001_SM_10006detail6reduce28DeviceReduceSingleTileKernelINS2_10policy_hubIfjN4cuda3std3__44plusIfEEE10Policy1000EN6thrust24THRUST_300001_SM_1000_NS6detail15normal_iteratorINSD_10device_ptrIfEEEEPfjS9_ffNS7_10__identityEEEvT0_T1_T2_T3_T4_T6_,@"STO_CUDA_ENTRY STV_DEFAULT"
_ZN3cub18CUB_300001_SM_10006detail6reduce28DeviceReduceSingleTileKernelINS2_10policy_hubIfjN4cuda3std3__44plusIfEEE10Policy1000EN6thrust24THRUST_300001_SM_1000_NS6detail15normal_iteratorINSD_10device_ptrIfEEEEPfjS9_ffNS7_10__identityEEEvT0_T1_T2_T3_T4_T6_:
.text._ZN3cub18CUB_300001_SM_10006detail6reduce28DeviceReduceSingleTileKernelINS2_10policy_hubIfjN4cuda3std3__44plusIfEEE10Policy1000EN6thrust24THRUST_300001_SM_1000_NS6detail15normal_iteratorINSD_10device_ptrIfEEEEPfjS9_ffNS7_10__identityEEEvT0_T1_T2_T3_T4_T6_:
        /* <DEDUP_REMOVED lines=13> */
.L_x_615:
[----:B------:R-:W-:Y:S01]  /*00d0*/  ISETP.GT.U32.AND P0, PT, R4, 0x1fff, PT ;  /* 0x00001fff0400780c */ /* 0x000fe20003f04070 */
[----:B------:R-:W-:-:S12]  /*00e0*/  BSSY.RECONVERGENT B0, `(.L_x_616) ;  /* 0x000022c000007945 */ /* 0x000fd80003800200 */
[----:B------:R-:W-:Y:S05]  /*00f0*/  @P0 BRA `(.L_x_617) ;  /* 0x0000001000000947 */ /* 0x000fea0003800000 */
[----:B------:R-:W0:Y:S01]  /*0100*/  S2R R5, SR_TID.X ;  /* 0x0000000000057919 */ /* 0x000e220000002100 */
[----:B------:R-:W-:Y:S01]  /*0110*/  BSSY.RECONVERGENT B1, `(.L_x_618) ;  /* 0x0000009000017945 */ /* 0x000fe20003800200 */
[----:B------:R-:W-:Y:S01]  /*0120*/  HFMA2 R0, -RZ, RZ, 0, 0 ;  /* 0x00000000ff007431 */ /* 0x000fe200000001ff */
[----:B0-----:R-:W-:Y:S02]  /*0130*/  ISETP.GE.U32.AND P0, PT, R5, R4, PT ;  /* 0x000000040500720c */ /* 0x001fe40003f06070 */
[----:B------:R-:W-:-:S11]  /*0140*/  MOV R7, R5 ;  /* 0x0000000500077202 */ /* 0x000fd60000000f00 */
[----:B------:R-:W-:Y:S05]  /*0150*/  @P0 BRA `(.L_x_619) ;  /* 0x0000000000100947 */ /* 0x000fea0003800000 */
[----:B------:R-:W0:Y:S02]  /*0160*/  LDC.64 R2, c[0x0][0x380] ;  /* 0x0000e000ff027b82 */ /* 0x000e240000000a00 */
[----:B0-----:R-:W-:-:S05]  /*0170*/  IMAD.WIDE.U32 R2, R5, 0x4, R2 ;  /* 0x0000000405027825 */ /* 0x001fca00078e0002 */
[----:B------:R0:W5:Y:S01]  /*0180*/  LDG.E R0, desc[UR6][R2.64] ;  /* 0x0000000602007981 */ /* 0x000162000c1e1900 */
[----:B------:R-:W-:-:S07]  /*0190*/  IADD3 R7, PT, PT, R5, 0x200, RZ ;  /* 0x0000020005077810 */ /* 0x000fce0007ffe0ff */
.L_x_619:
[----:B------:R-:W-:Y:S05]  /*01a0*/  BSYNC.RECONVERGENT B1 ;  /* 0x0000000000017941 */ /* 0x000fea0003800200 */
.L_x_618:
[----:B------:R-:W-:Y:S01]  /*01b0*/  ISETP.GE.U32.AND P0, PT, R7, R4, PT ;  /* 0x000000040700720c */ /* 0x000fe20003f06070 */
[----:B------:R-:W-:-:S12]  /*01c0*/  BSSY.RECONVERGENT B1, `(.L_x_620) ;  /* 0x0000070000017945 */ /* 0x000fd80003800200 */
[----:B------:R-:W-:Y:S05]  /*01d0*/  @P0 BRA `(.L_x_621) ;  /* 0x0000000400b80947 */ /* 0x000fea0003800000 */
[----:B0-----:R-:W-:Y:S01]  /*01e0*/  LOP3.LUT R3, RZ, R7, RZ, 0x33, !PT ;  /* 0x00000007ff037212 */ /* 0x001fe200078e33ff */
[----:B------:R-:W-:Y:S03]  /*01f0*/  BSSY.RECONVERGENT B2, `(.L_x_622) ;  /* 0x0000033000027945 */ /* 0x000fe60003800200 */
[----:B------:R-:W-:-:S04]  /*0200*/  IADD3 R3, PT, PT, R3, R4, RZ ;  /* 0x0000000403037210 */ /* 0x000fc80007ffe0ff */
        /* <DEDUP_REMOVED lines=9> */
[----:B------:R-:W-:-:S04]  /*02a0*/  IADD3 R2, P0, PT, R2, 0x4000, RZ ;  /* 0x0000400002027810 */ /* 0x000fc80007f1e0ff */
[----:B------:R-:W-:-:S09]  /*02b0*/  IADD3.X R3, PT, PT, RZ, R3, RZ, P0, !PT ;  /* 0x00000003ff037210 */ /* 0x000fd200007fe4ff */
.L_x_624:
        /* <DEDUP_REMOVED lines=19> */
[----:B0-----:R-:W-:-:S04]  /*03f0*/  IADD3 R2, P2, PT, R2, 0x8000, RZ ;  /* 0x0000800002027810 */ /* 0x001fc80007f5e0ff */
[----:B------:R-:W-:Y:S01]  /*0400*/  IADD3.X R3, PT, PT, RZ, R3, RZ, P2, !PT ;  /* 0x00000003ff037210 */ /* 0x000fe200017fe4ff */
        /* <DEDUP_REMOVED lines=17> */
.L_x_623:
[----:B------:R-:W-:Y:S05]  /*0520*/  BSYNC.RECONVERGENT B2 ;  /* 0x0000000000027941 */ /* 0x000fea0003800200 */
.L_x_622:
[----:B------:R-:W-:Y:S05]  /*0530*/  @!P1 BRA `(.L_x_621) ;  /* 0x0000000000e09947 */ /* 0x000fea0003800000 */
[----:B------:R-:W-:Y:S01]  /*0540*/  ISETP.GE.U32.AND P0, PT, R22, 0x8, PT ;  /* 0x000000081600780c */ /* 0x000fe20003f06070 */
[----:B------:R-:W-:Y:S01]  /*0550*/  BSSY.RECONVERGENT B2, `(.L_x_625) ;  /* 0x0000017000027945 */ /* 0x000fe20003800200 */
[----:B------:R-:W-:-:S04]  /*0560*/  LOP3.LUT R10, R6, 0x7, RZ, 0xc0, !PT ;  /* 0x00000007060a7812 */ /* 0x000fc800078ec0ff */
[----:B------:R-:W-:-:S07]  /*0570*/  ISETP.NE.AND P1, PT, R10, RZ, PT ;  /* 0x000000ff0a00720c */ /* 0x000fce0003f25270 */
[----:B------:R-:W-:Y:S06]  /*0580*/  @!P0 BRA `(.L_x_626) ;  /* 0x00000000004c8947 */ /* 0x000fec0003800000 */
[----:B------:R-:W0:Y:S02]  /*0590*/  LDC.64 R2, c[0x0][0x380] ;  /* 0x0000e000ff027b82 */ /* 0x000e240000000a00 */
[----:B0-----:R-:W-:-:S05]  /*05a0*/  IMAD.WIDE.U32 R2, R7, 0x4, R2 ;  /* 0x0000000407027825 */ /* 0x001fca00078e0002 */
        /* <DEDUP_REMOVED lines=17> */
.L_x_626:
[----:B------:R-:W-:Y:S05]  /*06c0*/  BSYNC.RECONVERGENT B2 ;  /* 0x0000000000027941 */ /* 0x000fea0003800200 */
.L_x_625:
        /* <DEDUP_REMOVED lines=17> */
.L_x_628:
[----:B------:R-:W-:Y:S05]  /*07e0*/  BSYNC.RECONVERGENT B2 ;  /* 0x0000000000027941 */ /* 0x000fea0003800200 */
.L_x_627:
[----:B------:R-:W-:Y:S05]  /*07f0*/  @!P1 BRA `(.L_x_621) ;  /* 0x0000000000309947 */ /* 0x000fea0003800000 */
[----:B------:R-:W0:Y:S01]  /*0800*/  LDC.64 R2, c[0x0][0x380] ;  /* 0x0000e000ff027b82 */ /* 0x000e220000000a00 */
[----:B------:R-:W-:Y:S01]  /*0810*/  IADD3 R6, PT, PT, -R6, RZ, RZ ;  /* 0x000000ff06067210 */ /* 0x000fe20007ffe1ff */
[----:B0-----:R-:W-:-:S05]  /*0820*/  IMAD.WIDE.U32 R2, R7, 0x4, R2 ;  /* 0x0000000407027825 */ /* 0x001fca00078e0002 */
[----:B------:R-:W-:-:S07]  /*0830*/  MOV R7, R3 ;  /* 0x0000000300077202 */ /* 0x000fce0000000f00 */
.L_x_629:
[----:B------:R-:W-:-:S06]  /*0840*/  MOV R3, R7 ;  /* 0x0000000700037202 */ /* 0x000fcc0000000f00 */
[----:B------:R0:W2:Y:S01]  /*0850*/  LDG.E R3, desc[UR6][R2.64] ;  /* 0x0000000602037981 */ /* 0x0000a2000c1e1900 */
[----:B------:R-:W-:-:S04]  /*0860*/  IADD3 R6, PT, PT, R6, 0x1, RZ ;  /* 0x0000000106067810 */ /* 0x000fc80007ffe0ff */
[----:B------:R-:W-:Y:S02]  /*0870*/  ISETP.NE.AND P0, PT, R6, RZ, PT ;  /* 0x000000ff0600720c */ /* 0x000fe40003f05270 */
[----:B0-----:R-:W-:-:S04]  /*0880*/  IADD3 R2, P1, PT, R2, 0x800, RZ ;  /* 0x0000080002027810 */ /* 0x001fc80007f3e0ff */
[----:B------:R-:W-:Y:S01]  /*0890*/  IADD3.X R7, PT, PT, RZ, R7, RZ, P1, !PT ;  /* 0x00000007ff077210 */ /* 0x000fe20000ffe4ff */
[----:B--2--5:R-:W-:-:S06]  /*08a0*/  FADD R0, R3, R0 ;  /* 0x0000000003007221 */ /* 0x024fcc0000000000 */
[----:B------:R-:W-:Y:S05]  /*08b0*/  @P0 BRA `(.L_x_629) ;  /* 0xfffffffc00e00947 */ /* 0x000fea000383ffff */
.L_x_621:
[----:B------:R-:W-:Y:S05]  /*08c0*/  BSYNC.RECONVERGENT B1 ;  /* 0x0000000000017941 */ /* 0x000fea0003800200 */
.L_x_620:
[----:B------:R-:W-:Y:S02]  /*08d0*/  ISETP.GE.U32.AND P0, PT, R4, 0x200, PT ;  /* 0x000002000400780c */ /* 0x000fe40003f06070 */
        /* <DEDUP_REMOVED lines=36> */
[----:B------:R-:W3:Y:S04]  /*0b20*/  LDS.128 R8, [UR4+0x30] ;  /* 0x00003004ff087984 */ /* 0x000ee80008000c00 */
[----:B------:R-:W4:Y:S01]  /*0b30*/  LDS.128 R16, [UR4+0x40] ;  /* 0x00004004ff107984 */ /* 0x000f220008000c00 */
[----:B0-----:R-:W-:-:S04]  /*0b40*/  FADD R5, R0, R5 ;  /* 0x0000000500057221 */ /* 0x001fc80000000000 */
        /* <DEDUP_REMOVED lines=9> */
[----:B------:R-:W-:-:S04]  /*0be0*/  FADD R11, R10, R11 ;  /* 0x0000000b0a0b7221 */ /* 0x000fc80000000000 */
[----:B----4-:R-:W-:-:S04]  /*0bf0*/  FADD R16, R11, R16 ;  /* 0x000000100b107221 */ /* 0x010fc80000000000 */
[----:B------:R-:W-:-:S04]  /*0c00*/  FADD R17, R16, R17 ;  /* 0x0000001110117221 */ /* 0x000fc80000000000 */
[----:B------:R-:W-:-:S04]  /*0c10*/  FADD R18, R17, R18 ;  /* 0x0000001211127221 */ /* 0x000fc80000000000 */
[----:B------:R-:W-:Y:S01]  /*0c20*/  FADD R0, R18, R19 ;  /* 0x0000001312007221 */ /* 0x000fe20000000000 */
[----:B------:R-:W-:Y:S06]  /*0c30*/  BRA `(.L_x_631) ;  /* 0x0000001400d87947 */ /* 0x000fec0003800000 */
.L_x_630:
[----:B------:R-:W1:Y:S01]  /*0c40*/  S2R R6, SR_LANEID ;  /* 0x0000000000067919 */ /* 0x000e620000000000 */
[----:B------:R-:W-:-:S04]  /*0c50*/  LOP3.LUT R0, R5, 0x3e0, RZ, 0xc0, !PT ;  /* 0x000003e005007812 */ /* 0x000fc800078ec0ff */
[----:B0-----:R-:W-:Y:S02]  /*0c60*/  IADD3 R3, PT, PT, R0, 0x20, RZ ;  /* 0x0000002000037810 */ /* 0x001fe40007ffe0ff */
[----:B------:R-:W-:Y:S02]  /*0c70*/  LOP3.LUT R7, RZ, R0, RZ, 0x33, !PT ;  /* 0x00000000ff077212 */ /* 0x000fe400078e33ff */
[-C--:B------:R-:W-:Y:S02]  /*0c80*/  ISETP.GT.U32.AND P0, PT, R3, R4.reuse, PT ;  /* 0x000000040300720c */ /* 0x080fe40003f04070 */
        /* <DEDUP_REMOVED lines=40> */
[----:B------:R-:W0:Y:S04]  /*0f10*/  LDS.128 R20, [UR4+0x10] ;  /* 0x00001004ff147984 */ /* 0x000e280008000c00 */
        /* <DEDUP_REMOVED lines=30> */
.L_x_617:
[----:B------:R-:W0:Y:S01]  /*1100*/  S2R R0, SR_TID.X ;  /* 0x0000000000007919 */ /* 0x000e220000002100 */
[----:B------:R-:W1:Y:S02]  /*1110*/  LDCU.64 UR4, c[0x0][0x380] ;  /* 0x00007000ff0477ac */ /* 0x000e640008000a00 */
[----:B-1----:R-:W-:Y:S02]  /*1120*/  MOV R12, UR4 ;  /* 0x00000004000c7c02 */ /* 0x002fe40008000f00 */
[----:B------:R-:W-:-:S03]  /*1130*/  MOV R13, UR5 ;  /* 0x00000005000d7c02 */ /* 0x000fc60008000f00 */
        /* <DEDUP_REMOVED lines=17> */
[----:B------:R-:W-:Y:S01]  /*1250*/  UMOV UR4, 0x2000 ;  /* 0x0000200000047882 */ /* 0x000fe20000000000 */
[----:B--2---:R-:W-:Y:S01]  /*1260*/  FADD R20, R20, R21 ;  /* 0x0000001514147221 */ /* 0x004fe20000000000 */
[----:B------:R-:W-:-:S04]  /*1270*/  IADD3 R21, PT, PT, R4, -0x2000, RZ ;  /* 0xffffe00004157810 */ /* 0x000fc80007ffe0ff */
[----:B------:R-:W-:Y:S01]  /*1280*/  ISETP.GE.U32.AND P0, PT, R21, 0x2000, PT ;  /* 0x000020001500780c */ /* 0x000fe20003f06070 */
[----:B---3--:R-:W-:Y:S01]  /*1290*/  FADD R6, R6, R7 ;  /* 0x0000000706067221 */ /* 0x008fe20000000000 */
[----:B----4-:R-:W-:-:S04]  /*12a0*/  FADD R9, R8, R9 ;  /* 0x0000000908097221 */ /* 0x010fc80000000000 */
[----:B------:R-:W-:Y:S01]  /*12b0*/  FADD R6, R6, R9 ;  /* 0x0000000906067221 */ /* 0x000fe20000000000 */
[----:B-----5:R-:W-:Y:S01]  /*12c0*/  FADD R10, R10, R11 ;  /* 0x0000000b0a0a7221 */ /* 0x020fe20000000000 */
[----:B------:R-:W-:-:S04]  /*12d0*/  FADD R15, R14, R15 ;  /* 0x0000000f0e0f7221 */ /* 0x000fc80000000000 */
[----:B------:R-:W-:Y:S01]  /*12e0*/  FADD R15, R10, R15 ;  /* 0x0000000f0a0f7221 */ /* 0x000fe20000000000 */
[----:B------:R-:W-:Y:S01]  /*12f0*/  FADD R16, R16, R17 ;  /* 0x0000001110107221 */ /* 0x000fe20000000000 */
[----:B------:R-:W-:-:S04]  /*1300*/  FADD R19, R18, R19 ;  /* 0x0000001312137221 */ /* 0x000fc80000000000 */
[----:B------:R-:W-:Y:S01]  /*1310*/  FADD R16, R16, R19 ;  /* 0x0000001310107221 */ /* 0x000fe20000000000 */
[----:B------:R-:W-:-:S04]  /*1320*/  FADD R5, R5, R22 ;  /* 0x0000001605057221 */ /* 0x000fc80000000000 */
[----:B------:R-:W-:Y:S01]  /*1330*/  FADD R5, R20, R5 ;  /* 0x0000000514057221 */ /* 0x000fe20000000000 */
[----:B------:R-:W-:-:S03]  /*1340*/  FADD R6, R6, R15 ;  /* 0x0000000f06067221 */ /* 0x000fc60000000000 */
[----:B------:R-:W-:-:S04]  /*1350*/  FADD R5, R16, R5 ;  /* 0x0000000510057221 */ /* 0x000fc80000000000 */
[----:B------:R-:W-:Y:S01]  /*1360*/  FADD R5, R6, R5 ;  /* 0x0000000506057221 */ /* 0x000fe20000000000 */
[----:B------:R-:W-:Y:S06]  /*1370*/  @!P0 BRA `(.L_x_632) ;  /* 0x0000000000ac8947 */ /* 0x000fec0003800000 */
[----:B------:R-:W0:Y:S01]  /*1380*/  LDC R4, c[0x0][0x390] ;  /* 0x0000e400ff047b82 */ /* 0x000e220000000800 */
[----:B------:R-:W-:-:S07]  /*1390*/  UMOV UR4, 0x2000 ;  /* 0x0000200000047882 */ /* 0x000fce0000000000 */
[----:B------:R-:W1:Y:S02]  /*13a0*/  LDC.64 R12, c[0x0][0x380] ;  /* 0x0000e000ff0c7b82 */ /* 0x000e640000000a00 */
.L_x_634:
[----:B------:R-:W-:-:S05]  /*13b0*/  IADD3 R3, PT, PT, R0, UR4, RZ ;  /* 0x0000000400037c10 */ /* 0x000fca000fffe0ff */
        /* <DEDUP_REMOVED lines=17> */
[----:B0-----:R-:W-:-:S04]  /*14d0*/  IADD3 R2, PT, PT, R4, -UR4, RZ ;  /* 0x8000000404027c10 */ /* 0x001fc8000fffe0ff */
        /* <DEDUP_REMOVED lines=18> */
[----:B------:R-:W-:-:S06]  /*1600*/  UIADD3 UR4, UPT, UPT, UR4, 0x2000, URZ ;  /* 0x0000200004047890 */ /* 0x000fcc000fffe0ff */
[----:B------:R-:W-:-:S13]  /*1610*/  ISETP.LT.U32.AND P0, PT, R21, UR4, PT ;  /* 0x0000000415007c0c */ /* 0x000fda000bf01070 */
[----:B------:R-:W-:Y:S05]  /*1620*/  @!P0 BRA `(.L_x_634) ;  /* 0xfffffffc00608947 */ /* 0x000fea000383ffff */
.L_x_632:
[----:B------:R-:W-:Y:S01]  /*1630*/  IADD3 R3, PT, PT, R4, -UR4, RZ ;  /* 0x8000000404037c10 */ /* 0x000fe2000fffe0ff */
[----:B------:R-:W-:Y:S03]  /*1640*/  BSSY.RECONVERGENT B1, `(.L_x_633) ;  /* 0x00000a3000017945 */ /* 0x000fe60003800200 */
[----:B------:R-:W-:-:S04]  /*1650*/  ISETP.GE.AND P0, PT, R0, R3, PT ;  /* 0x000000030000720c */ /* 0x000fc80003f06270 */
[----:B------:R-:W-:-:S13]  /*1660*/  ISETP.LE.U32.OR P0, PT, R4, UR4, P0 ;  /* 0x0000000404007c0c */ /* 0x000fda0008703470 */
[----:B------:R-:W-:Y:S05]  /*1670*/  @P0 BRA `(.L_x_635) ;  /* 0x00000008007c0947 */ /* 0x000fea0003800000 */
[-C--:B------:R-:W-:Y:S01]  /*1680*/  LOP3.LUT R3, RZ, R0.reuse, RZ, 0x33, !PT ;  /* 0x00000000ff037212 */ /* 0x080fe200078e33ff */
[----:B------:R-:W-:Y:S01]  /*1690*/  BSSY.RECONVERGENT B2, `(.L_x_636) ;  /* 0x0000052000027945 */ /* 0x000fe20003800200 */
[----:B------:R-:W-:Y:S02]  /*16a0*/  MOV R6, R0 ;  /* 0x0000000000067202 */ /* 0x000fe40000000f00 */
[----:B------:R-:W-:-:S04]  /*16b0*/  IADD3 R3, PT, PT, R4, -UR4, R3 ;  /* 0x8000000404037c10 */ /* 0x000fc8000fffe003 */
[C---:B------:R-:W-:Y:S02]  /*16c0*/  ISETP.GE.U32.AND P0, PT, R3.reuse, 0x1e00, PT ;  /* 0x00001e000300780c */ /* 0x040fe40003f06070 */
[----:B------:R-:W-:-:S04]  /*16d0*/  LEA.HI R3, R3, 0x1, RZ, 0x17 ;  /* 0x0000000103037811 */ /* 0x000fc800078fb8ff */
[----:B------:R-:W-:-:S07]  /*16e0*/  LOP3.LUT R4, R3, 0xf, RZ, 0xc0, !PT ;  /* 0x0000000f03047812 */ /* 0x000fce00078ec0ff */
[----:B------:R-:W-:Y:S05]  /*16f0*/  @!P0 BRA `(.L_x_637) ;  /* 0x00000004002c8947 */ /* 0x000fea0003800000 */
[----:B------:R-:W-:Y:S01]  /*1700*/  LOP3.LUT R7, R3, 0xfffff0, RZ, 0xc0, !PT ;  /* 0x00fffff003077812 */ /* 0x000fe200078ec0ff */
[----:B------:R-:W-:Y:S01]  /*1710*/  BSSY.RECONVERGENT B3, `(.L_x_638) ;  /* 0x0000048000037945 */ /* 0x000fe20003800200 */
[C---:B------:R-:W-:Y:S02]  /*1720*/  LOP3.LUT R6, R0.reuse, 0x1000, RZ, 0xfc, !PT ;  /* 0x0000100000067812 */ /* 0x040fe400078efcff */
[----:B------:R-:W-:Y:S02]  /*1730*/  IADD3 R2, PT, PT, R0, UR4, RZ ;  /* 0x0000000400027c10 */ /* 0x000fe4000fffe0ff */
[----:B------:R-:W-:-:S07]  /*1740*/  IADD3 R7, PT, PT, -R7, RZ, RZ ;  /* 0x000000ff07077210 */ /* 0x000fce0007ffe1ff */
.L_x_639:
[C---:B------:R-:W-:Y:S01]  /*1750*/  IADD3 R19, PT, PT, R2.reuse, 0x200, RZ ;  /* 0x0000020002137810 */ /* 0x040fe20007ffe0ff */
[C---:B------:R-:W-:Y:S01]  /*1760*/  IMAD.WIDE.U32 R14, R2.reuse, 0x4, R12 ;  /* 0x00000004020e7825 */ /* 0x040fe200078e000c */
[----:B------:R-:W-:-:S03]  /*1770*/  IADD3 R11, PT, PT, R2, 0x400, RZ ;  /* 0x00000400020b7810 */ /* 0x000fc60007ffe0ff */
[--C-:B------:R-:W-:Y:S01]  /*1780*/  IMAD.WIDE.U32 R18, R19, 0x4, R12.reuse ;  /* 0x0000000413127825 */ /* 0x100fe200078e000c */
[----:B------:R0:W2:Y:S01]  /*1790*/  LDG.E R8, desc[UR6][R14.64] ;  /* 0x000000060e087981 */ /* 0x0000a2000c1e1900 */
[C---:B------:R-:W-:Y:S02]  /*17a0*/  IADD3 R21, PT, PT, R2.reuse, 0x600, RZ ;  /* 0x0000060002157810 */ /* 0x040fe40007ffe0ff */
[--C-:B------:R-:W-:Y:S01]  /*17b0*/  IMAD.WIDE.U32 R10, R11, 0x4, R12.reuse ;  /* 0x000000040b0a7825 */ /* 0x100fe200078e000c */
[----:B------:R1:W3:Y:S01]  /*17c0*/  LDG.E R9, desc[UR6][R18.64] ;  /* 0x0000000612097981 */ /* 0x0002e2000c1e1900 */
[C---:B------:R-:W-:Y:S02]  /*17d0*/  IADD3 R17, PT, PT, R2.reuse, 0x800, RZ ;  /* 0x0000080002117810 */ /* 0x040fe40007ffe0ff */
[--C-:B------:R-:W-:Y:S02]  /*17e0*/  IMAD.WIDE.U32 R20, R21, 0x4, R12.reuse ;  /* 0x0000000415147825 */ /* 0x100fe400078e000c */
[----:B------:R4:W5:Y:S01]  /*17f0*/  LDG.E R10, desc[UR6][R10.64] ;  /* 0x000000060a0a7981 */ /* 0x000962000c1e1900 */
[----:B------:R-:W-:Y:S01]  /*1800*/  IADD3 R29, PT, PT, R2, 0xa00, RZ ;  /* 0x00000a00021d7810 */ /* 0x000fe20007ffe0ff */
[----:B------:R-:W-:-:S02]  /*1810*/  IMAD.WIDE.U32 R16, R17, 0x4, R12 ;  /* 0x0000000411107825 */ /* 0x000fc400078e000c */
[----:B------:R4:W5:Y:S01]  /*1820*/  LDG.E R27, desc[UR6][R20.64] ;  /* 0x00000006141b7981 */ /* 0x000962000c1e1900 */
[C---:B------:R-:W-:Y:S01]  /*1830*/  IADD3 R23, PT, PT, R2.reuse, 0xc00, RZ ;  /* 0x00000c0002177810 */ /* 0x040fe20007ffe0ff */
[--C-:B------:R-:W-:Y:S02]  /*1840*/  IMAD.WIDE.U32 R28, R29, 0x4, R12.reuse ;  /* 0x000000041d1c7825 */ /* 0x100fe400078e000c */
[----:B------:R-:W5:Y:S01]  /*1850*/  LDG.E R26, desc[UR6][R16.64] ;  /* 0x00000006101a7981 */ /* 0x000f62000c1e1900 */
[C---:B------:R-:W-:Y:S01]  /*1860*/  IADD3 R22, PT, PT, R2.reuse, 0xe00, RZ ;  /* 0x00000e0002167810 */ /* 0x040fe20007ffe0ff */
[--C-:B0-----:R-:W-:Y:S02]  /*1870*/  IMAD.WIDE.U32 R14, R23, 0x4, R12.reuse ;  /* 0x00000004170e7825 */ /* 0x101fe400078e000c */
[----:B------:R0:W5:Y:S01]  /*1880*/  LDG.E R25, desc[UR6][R28.64] ;  /* 0x000000061c197981 */ /* 0x000162000c1e1900 */
[----:B------:R-:W-:Y:S01]  /*1890*/  IADD3 R23, PT, PT, R2, 0x1000, RZ ;  /* 0x0000100002177810 */ /* 0x000fe20007ffe0ff */
[----:B-1----:R-:W-:-:S02]  /*18a0*/  IMAD.WIDE.U32 R18, R22, 0x4, R12 ;  /* 0x0000000416127825 */ /* 0x002fc400078e000c */
[----:B------:R1:W5:Y:S01]  /*18b0*/  LDG.E R24, desc[UR6][R14.64] ;  /* 0x000000060e187981 */ /* 0x000362000c1e1900 */
[C---:B----4-:R-:W-:Y:S01]  /*18c0*/  IADD3 R11, PT, PT, R2.reuse, 0x1200, RZ ;  /* 0x00001200020b7810 */ /* 0x050fe20007ffe0ff */
[--C-:B------:R-:W-:Y:S02]  /*18d0*/  IMAD.WIDE.U32 R20, R23, 0x4, R12.reuse ;  /* 0x0000000417147825 */ /* 0x100fe400078e000c */
[----:B------:R4:W5:Y:S01]  /*18e0*/  LDG.E R23, desc[UR6][R18.64] ;  /* 0x0000000612177981 */ /* 0x000962000c1e1900 */
[C---:B0-----:R-:W-:Y:S01]  /*18f0*/  IADD3 R29, PT, PT, R2.reuse, 0x1400, RZ ;  /* 0x00001400021d7810 */ /* 0x041fe20007ffe0ff */
[--C-:B------:R-:W-:Y:S02]  /*1900*/  IMAD.WIDE.U32 R16, R11, 0x4, R12.reuse ;  /* 0x000000040b107825 */ /* 0x100fe400078e000c */
[----:B------:R-:W5:Y:S01]  /*1910*/  LDG.E R22, desc[UR6][R20.64] ;  /* 0x0000000614167981 */ /* 0x000f62000c1e1900 */
[----:B-1----:R-:W-:Y:S01]  /*1920*/  IADD3 R15, PT, PT, R2, 0x1600, RZ ;  /* 0x00001600020f7810 */ /* 0x002fe20007ffe0ff */
[----:B------:R-:W-:-:S02]  /*1930*/  IMAD.WIDE.U32 R28, R29, 0x4, R12 ;  /* 0x000000041d1c7825 */ /* 0x000fc400078e000c */
[----:B------:R0:W5:Y:S01]  /*1940*/  LDG.E R11, desc[UR6][R16.64] ;  /* 0x00000006100b7981 */ /* 0x000162000c1e1900 */
[C---:B----4-:R-:W-:Y:S01]  /*1950*/  IADD3 R19, PT, PT, R2.reuse, 0x1800, RZ ;  /* 0x0000180002137810 */ /* 0x050fe20007ffe0ff */
[--C-:B------:R-:W-:Y:S02]  /*1960*/  IMAD.WIDE.U32 R14, R15, 0x4, R12.reuse ;  /* 0x000000040f0e7825 */ /* 0x100fe400078e000c */
[----:B------:R-:W4:Y:S02]  /*1970*/  LDG.E R28, desc[UR6][R28.64] ;  /* 0x000000061c1c7981 */ /* 0x000f24000c1e1900 */
[----:B------:R-:W-:Y:S01]  /*1980*/  IMAD.WIDE.U32 R18, R19, 0x4, R12 ;  /* 0x0000000413127825 */ /* 0x000fe200078e000c */
[C---:B0-----:R-:W-:Y:S02]  /*1990*/  IADD3 R17, PT, PT, R2.reuse, 0x1a00, RZ ;  /* 0x00001a0002117810 */ /* 0x041fe40007ffe0ff */
[----:B------:R-:W-:-:S03]  /*19a0*/  IADD3 R21, PT, PT, R2, 0x1c00, RZ ;  /* 0x00001c0002157810 */ /* 0x000fc60007ffe0ff */
[----:B------:R-:W4:Y:S04]  /*19b0*/  LDG.E R18, desc[UR6][R18.64] ;  /* 0x0000000612127981 */ /* 0x000f28000c1e1900 */
[----:B------:R0:W4:Y:S01]  /*19c0*/  LDG.E R29, desc[UR6][R14.64] ;  /* 0x000000060e1d7981 */ /* 0x000122000c1e1900 */
[----:B------:R-:W-:Y:S01]  /*19d0*/  IADD3 R20, PT, PT, R2, 0x1e00, RZ ;  /* 0x00001e0002147810 */ /* 0x000fe20007ffe0ff */
[----:B0-----:R-:W-:-:S04]  /*19e0*/  IMAD.WIDE.U32 R14, R17, 0x4, R12 ;  /* 0x00000004110e7825 */ /* 0x001fc800078e000c */
[--C-:B------:R-:W-:Y:S02]  /*19f0*/  IMAD.WIDE.U32 R16, R21, 0x4, R12.reuse ;  /* 0x0000000415107825 */ /* 0x100fe400078e000c */
[----:B------:R-:W4:Y:S02]  /*1a00*/  LDG.E R14, desc[UR6][R14.64] ;  /* 0x000000060e0e7981 */ /* 0x000f24000c1e1900 */
[----:B------:R-:W-:Y:S02]  /*1a10*/  IMAD.WIDE.U32 R20, R20, 0x4, R12 ;  /* 0x0000000414147825 */ /* 0x000fe400078e000c */
[----:B------:R-:W4:Y:S04]  /*1a20*/  LDG.E R16, desc[UR6][R16.64] ;  /* 0x0000000610107981 */ /* 0x000f28000c1e1900 */
[----:B------:R-:W4:Y:S01]  /*1a30*/  LDG.E R20, desc[UR6][R20.64] ;  /* 0x0000000614147981 */ /* 0x000f22000c1e1900 */
[----:B------:R-:W-:-:S04]  /*1a40*/  IADD3 R7, PT, PT, R7, 0x10, RZ ;  /* 0x0000001007077810 */ /* 0x000fc80007ffe0ff */
[----:B------:R-:W-:Y:S02]  /*1a50*/  ISETP.NE.AND P0, PT, R7, RZ, PT ;  /* 0x000000ff0700720c */ /* 0x000fe40003f05270 */
[----:B------:R-:W-:Y:S02]  /*1a60*/  IADD3 R6, PT, PT, R6, 0x2000, RZ ;  /* 0x0000200006067810 */ /* 0x000fe40007ffe0ff */
[----:B------:R-:W-:Y:S01]  /*1a70*/  IADD3 R2, PT, PT, R2, 0x2000, RZ ;  /* 0x0000200002027810 */ /* 0x000fe20007ffe0ff */
[----:B--2---:R-:W-:-:S04]  /*1a80*/  FADD R8, R8, R5 ;  /* 0x0000000508087221 */ /* 0x004fc80000000000 */
[----:B---3--:R-:W-:-:S04]  /*1a90*/  FADD R9, R8, R9 ;  /* 0x0000000908097221 */ /* 0x008fc80000000000 */
        /* <DEDUP_REMOVED lines=8> */
[----:B----4-:R-:W-:-:S04]  /*1b20*/  FADD R28, R11, R28 ;  /* 0x0000001c0b1c7221 */ /* 0x010fc80000000000 */
[----:B------:R-:W-:-:S04]  /*1b30*/  FADD R29, R28, R29 ;  /* 0x0000001d1c1d7221 */ /* 0x000fc80000000000 */
[----:B------:R-:W-:-:S04]  /*1b40*/  FADD R29, R29, R18 ;  /* 0x000000121d1d7221 */ /* 0x000fc80000000000 */
[----:B------:R-:W-:-:S04]  /*1b50*/  FADD R29, R29, R14 ;  /* 0x0000000e1d1d7221 */ /* 0x000fc80000000000 */
[----:B------:R-:W-:-:S04]  /*1b60*/  FADD R29, R29, R16 ;  /* 0x000000101d1d7221 */ /* 0x000fc80000000000 */
[----:B------:R-:W-:Y:S01]  /*1b70*/  FADD R5, R29, R20 ;  /* 0x000000141d057221 */ /* 0x000fe20000000000 */
[----:B------:R-:W-:Y:S06]  /*1b80*/  @P0 BRA `(.L_x_639) ;  /* 0xfffffff800f00947 */ /* 0x000fec000383ffff */
[----:B------:R-:W-:Y:S05]  /*1b90*/  BSYNC.RECONVERGENT B3 ;  /* 0x0000000000037941 */ /* 0x000fea0003800200 */
.L_x_638:
[----:B------:R-:W-:-:S07]  /*1ba0*/  IADD3 R6, PT, PT, R6, -0x1000, RZ ;  /* 0xfffff00006067810 */ /* 0x000fce0007ffe0ff */
.L_x_637:
[----:B------:R-:W-:Y:S05]  /*1bb0*/  BSYNC.RECONVERGENT B2 ;  /* 0x0000000000027941 */ /* 0x000fea0003800200 */
.L_x_636:
[----:B------:R-:W-:-:S13]  /*1bc0*/  ISETP.NE.AND P0, PT, R4, RZ, PT ;  /* 0x000000ff0400720c */ /* 0x000fda0003f05270 */
[----:B------:R-:W-:Y:S05]  /*1bd0*/  @!P0 BRA `(.L_x_635) ;  /* 0x0000000400248947 */ /* 0x000fea0003800000 */
[----:B------:R-:W-:Y:S01]  /*1be0*/  ISETP.GE.U32.AND P0, PT, R4, 0x8, PT ;  /* 0x000000080400780c */ /* 0x000fe20003f06070 */
[----:B------:R-:W-:Y:S01]  /*1bf0*/  BSSY.RECONVERGENT B2, `(.L_x_640) ;  /* 0x0000025000027945 */ /* 0x000fe20003800200 */
[----:B------:R-:W-:-:S04]  /*1c00*/  LOP3.LUT R22, R3, 0x7, RZ, 0xc0, !PT ;  /* 0x0000000703167812 */ /* 0x000fc800078ec0ff */
[----:B------:R-:W-:-:S07]  /*1c10*/  ISETP.NE.AND P1, PT, R22, RZ, PT ;  /* 0x000000ff1600720c */ /* 0x000fce0003f25270 */
[----:B------:R-:W-:Y:S06]  /*1c20*/  @!P0 BRA `(.L_x_641) ;  /* 0x0000000000848947 */ /* 0x000fec0003800000 */
[----:B------:R-:W-:-:S04]  /*1c30*/  IADD3 R7, PT, PT, R6, UR4, RZ ;  /* 0x0000000406077c10 */ /* 0x000fc8000fffe0ff */
        /* <DEDUP_REMOVED lines=32> */
.L_x_641:
[----:B------:R-:W-:Y:S05]  /*1e40*/  BSYNC.RECONVERGENT B2 ;  /* 0x0000000000027941 */ /* 0x000fea0003800200 */
.L_x_640:
        /* <DEDUP_REMOVED lines=23> */
.L_x_643:
[----:B------:R-:W-:Y:S05]  /*1fc0*/  BSYNC.RECONVERGENT B2 ;  /* 0x0000000000027941 */ /* 0x000fea0003800200 */
.L_x_642:
[----:B------:R-:W-:Y:S05]  /*1fd0*/  @!P1 BRA `(.L_x_635) ;  /* 0x0000000000249947 */ /* 0x000fea0003800000 */
[----:B------:R-:W-:Y:S02]  /*1fe0*/  IADD3 R7, PT, PT, R6, UR4, RZ ;  /* 0x0000000406077c10 */ /* 0x000fe4000fffe0ff */
[----:B------:R-:W-:-:S07]  /*1ff0*/  IADD3 R4, PT, PT, -R4, RZ, RZ ;  /* 0x000000ff04047210 */ /* 0x000fce0007ffe1ff */
.L_x_644:
[----:B------:R-:W-:-:S06]  /*2000*/  IMAD.WIDE.U32 R2, R7, 0x4, R12 ;  /* 0x0000000407027825 */ /* 0x000fcc00078e000c */
[----:B------:R-:W2:Y:S01]  /*2010*/  LDG.E R2, desc[UR6][R2.64] ;  /* 0x0000000602027981 */ /* 0x000ea2000c1e1900 */
[----:B------:R-:W-:Y:S02]  /*2020*/  IADD3 R4, PT, PT, R4, 0x1, RZ ;  /* 0x0000000104047810 */ /* 0x000fe40007ffe0ff */
[----:B------:R-:W-:Y:S02]  /*2030*/  IADD3 R7, PT, PT, R7, 0x200, RZ ;  /* 0x0000020007077810 */ /* 0x000fe40007ffe0ff */
[----:B------:R-:W-:Y:S01]  /*2040*/  ISETP.NE.AND P0, PT, R4, RZ, PT ;  /* 0x000000ff0400720c */ /* 0x000fe20003f05270 */
[----:B--2---:R-:W-:-:S12]  /*2050*/  FADD R5, R2, R5 ;  /* 0x0000000502057221 */ /* 0x004fd80000000000 */
[----:B------:R-:W-:Y:S05]  /*2060*/  @P0 BRA `(.L_x_644) ;  /* 0xfffffffc00e40947 */ /* 0x000fea000383ffff */
.L_x_635:
[----:B------:R-:W-:Y:S05]  /*2070*/  BSYNC.RECONVERGENT B1 ;  /* 0x0000000000017941 */ /* 0x000fea0003800200 */
.L_x_633:
        /* <DEDUP_REMOVED lines=33> */
[----:B------:R-:W3:Y:S04]  /*2290*/  LDS.128 R8, [UR4+0x30] ;  /* 0x00003004ff087984 */ /* 0x000ee80008000c00 */
[----:B------:R-:W4:Y:S01]  /*22a0*/  LDS.128 R16, [UR4+0x40] ;  /* 0x00004004ff107984 */ /* 0x000f220008000c00 */
[----:B0-----:R-:W-:-:S04]  /*22b0*/  FADD R5, R0, R5 ;  /* 0x0000000500057221 */ /* 0x001fc80000000000 */
        /* <DEDUP_REMOVED lines=13> */
[----:B------:R-:W-:-:S07]  /*2390*/  FADD R0, R18, R19 ;  /* 0x0000001312007221 */ /* 0x000fce0000000000 */
.L_x_631:
[----:B------:R-:W-:Y:S05]  /*23a0*/  BSYNC.RECONVERGENT B0 ;  /* 0x0000000000007941 */ /* 0x000fea0003800200 */
.L_x_616:
[----:B------:R-:W-:Y:S05]  /*23b0*/  @P0 EXIT ;  /* 0x000000000000094d */ /* 0x000fea0003800000 */
[----:B012---:R-:W0:Y:S01]  /*23c0*/  LDC.64 R2, c[0x0][0x388] ;  /* 0x0000e200ff027b82 */ /* 0x007e220000000a00 */
[----:B------:R-:W1:Y:S02]  /*23d0*/  LDCU UR4, c[0x0][0x398] ;  /* 0x00007300ff0477ac */ /* 0x000e640008000800 */
[----:B-1----:R-:W-:-:S05]  /*23e0*/  FADD R5, R0, UR4 ;  /* 0x0000000400057e21 */ /* 0x002fca0008000000 */
[----:B0-----:R-:W-:Y:S01]  /*23f0*/  STG.E desc[UR6][R2.64], R5 ;  /* 0x0000000502007986 */ /* 0x001fe2000c101906 */
[----:B------:R-:W-:Y:S05]  /*2400*/  EXIT ;  /* 0x000000000000794d */ /* 0x000fea0003800000 */
.L_x_645:
        /* <DEDUP_REMOVED lines=15> */
.L_x_722:


//--------------------- .text._ZN3cub18CUB_300001_SM_10006detail8for_each13static_kernelINS2_12policy_hub_t12policy_500_tEmN6thrust24THRUST_300001_SM_1000_NS8cuda_cub20__uninitialized_fill7functorINS7_10device_ptrIfEEfEEEEvT0_T1_ --------------------------
	.section	.text._ZN3cub18CUB_300001_SM_10006detail8for_each13static_kernelINS2_12policy_hub_t12policy_500_tEmN6thrust24THRUST_300001_SM_1000_NS8cuda_cub20__uninitialized_fill7functorINS7_10device_ptrIfEEfEEEEvT0_T1_,"ax",@progbits
	.align	128
        .global         _ZN3cub18CUB_300001_SM_10006detail8for_each13static_kernelINS2_12policy_hub_t12policy_500_tEmN6thrust24THRUST_300001_SM_1000_NS8cuda_cub20__uninitialized_fill7functorINS7_10device_ptrIfEEfEEEEvT0_T1_
        .type           _ZN3cub18CUB_300001_SM_10006detail8for_each13static_kernelINS2_12policy_hub_t12policy_500_tEmN6thrust24THRUST_300001_SM_1000_NS8cuda_cub20__uninitialized_fill7functorINS7_10device_ptrIfEEfEEEEvT0_T1_,@function
        .size           _ZN3cub18CUB_300001_SM_10006detail8for_each13static_kernelINS2_12policy_hub_t12policy_500_tEmN6thrust24THRUST_300001_SM_1000_NS8cuda_cub20__uninitialized_fill7functorINS7_10device_ptrIfEEfEEEEvT0_T1_,(.L_x_723 - _ZN3cub18CUB_300001_SM_10006detail8for_each13static_kernelINS2_12policy_hub_t12policy_500_tEmN6thrust24THRUST_300001_SM_1000_NS8cuda_cub20__uninitialized_fill7functorINS7_10device_ptrIfEEfEEEEvT0_T1_)
        .other          _ZN3cub18CUB_300001_SM_10006detail8for_each13static_kernelINS2_12policy_hub_t12policy_500_tEmN6thrust24THRUST_300001_SM_1000_NS8cuda_cub20__uninitialized_fill7functorINS7_10device_ptrIfEEfEEEEvT0_T1_,@"STO_CUDA_ENTRY STV_DEFAULT"
_ZN3cub18CUB_300001_SM_10006detail8for_each13static_kernelINS2_12policy_hub_t12policy_500_tEmN6thrust24THRUST_300001_SM_1000_NS8cuda_cub20__uninitialized_fill7functorINS7_10device_ptrIfEEfEEEEvT0_T1_:
.text._ZN3cub18CUB_300001_SM_10006detail8for_each13static_kernelINS2_12policy_hub_t12policy_500_tEmN6thrust24THRUST_300001_SM_1000_NS8cuda_cub20__uninitialized_fill7functorINS7_10device_ptrIfEEfEEEEvT0_T1_:
[----:B------:R-:W-:Y:S08]  /*0000*/  LDC R1, c[0x0][0x37c] ;  /* 0x0000df00ff017b82 */ /* 0x000ff00000000800 */
[----:B------:R-:W0:Y:S01]  /*0010*/  S2UR UR4, SR_CTAID.X ;  /* 0x00000000000479c3 */ /* 0x000e220000002500 */
[----:B------:R-:W1:Y:S01]  /*0020*/  LDCU.64 UR6, c[0x0][0x380] ;  /* 0x00007000ff0677ac */ /* 0x000e620008000a00 */
[----:B------:R-:W2:Y:S01]  /*0030*/  LDCU.64 UR8, c[0x0][0x358] ;  /* 0x00006b00ff0877ac */ /* 0x000ea20008000a00 */
[----:B0-----:R-:W-:-:S04]  /*0040*/  UIMAD.WIDE.U32 UR4, UR4, 0x200, URZ ;  /* 0x00000200040478a5 */ /* 0x001fc8000f8e00ff */
[----:B-1----:R-:W-:-:S04]  /*0050*/  UIADD3 UR6, UP0, UPT, -UR4, UR6, URZ ;  /* 0x0000000604067290 */ /* 0x002fc8000ff1e1ff */
[----:B------:R-:W-:Y:S02]  /*0060*/  UIADD3.X UR7, UPT, UPT, ~UR5, UR7, URZ, UP0, !UPT ;  /* 0x0000000705077290 */ /* 0x000fe400087fe5ff */
[----:B------:R-:W-:-:S04]  /*0070*/  UISETP.GE.U32.AND UP0, UPT, UR6, 0x200, UPT ;  /* 0x000002000600788c */ /* 0x000fc8000bf06070 */
[----:B------:R-:W-:-:S09]  /*0080*/  UISETP.GE.U32.AND.EX UP0, UPT, UR7, URZ, UPT, UP0 ;  /* 0x000000ff0700728c */ /* 0x000fd2000bf06100 */
[----:B--2---:R-:W-:Y:S05]  /*0090*/  BRA.U !UP0, `(.L_x_646) ;  /* 0x0000000108287547 */ /* 0x004fea000b800000 */
[----:B------:R-:W0:Y:S01]  /*00a0*/  S2R R0, SR_TID.X ;  /* 0x0000000000007919 */ /* 0x000e220000002100 */
[----:B------:R-:W1:Y:S01]  /*00b0*/  LDCU.64 UR6, c[0x0][0x388] ;  /* 0x00007100ff0677ac */ /* 0x000e620008000a00 */
[----:B------:R-:W2:Y:S01]  /*00c0*/  LDC R5, c[0x0][0x390] ;  /* 0x0000e400ff057b82 */ /* 0x000ea20000000800 */
[----:B0-----:R-:W-:-:S05]  /*00d0*/  IADD3 R0, P0, PT, R0, UR4, RZ ;  /* 0x0000000400007c10 */ /* 0x001fca000ff1e0ff */
[----:B------:R-:W-:Y:S01]  /*00e0*/  IMAD.X R3, RZ, RZ, UR5, P0 ;  /* 0x00000005ff037e24 */ /* 0x000fe200080e06ff */
[----:B-1----:R-:W-:-:S04]  /*00f0*/  LEA R2, P0, R0, UR6, 0x2 ;  /* 0x0000000600027c11 */ /* 0x002fc8000f8010ff */
[----:B------:R-:W-:-:S05]  /*0100*/  LEA.HI.X R3, R0, UR7, R3, 0x2, P0 ;  /* 0x0000000700037c11 */ /* 0x000fca00080f1403 */
[----:B--2---:R-:W-:Y:S04]  /*0110*/  STG.E desc[UR8][R2.64], R5 ;  /* 0x0000000502007986 */ /* 0x004fe8000c101908 */
[----:B------:R-:W-:Y:S01]  /*0120*/  STG.E desc[UR8][R2.64+0x400], R5 ;  /* 0x0004000502007986 */ /* 0x000fe2000c101908 */
[----:B------:R-:W-:Y:S05]  /*0130*/  EXIT ;  /* 0x000000000000794d */ /* 0x000fea0003800000 */
.L_x_646:
[----:B------:R-:W0:Y:S01]  /*0140*/  S2R R0, SR_TID.X ;  /* 0x0000000000007919 */ /* 0x000e220000002100 */
[----:B------:R-:W-:Y:S01]  /*0150*/  IMAD.U32 R2, RZ, RZ, UR7 ;  /* 0x00000007ff027e24 */ /* 0x000fe2000f8e00ff */
[----:B------:R-:W1:Y:S01]  /*0160*/  LDCU.64 UR10, c[0x0][0x388] ;  /* 0x00007100ff0a77ac */ /* 0x000e620008000a00 */
[----:B------:R-:W-:Y:S01]  /*0170*/  IMAD.U32 R4, RZ, RZ, UR7 ;  /* 0x00000007ff047e24 */ /* 0x000fe2000f8e00ff */
[----:B0-----:R-:W-:-:S04]  /*0180*/  ISETP.LT.U32.AND P0, PT, R0, UR6, PT ;  /* 0x0000000600007c0c */ /* 0x001fc8000bf01070 */
[----:B------:R-:W-:Y:S01]  /*0190*/  ISETP.GT.U32.AND.EX P0, PT, R2, RZ, PT, P0 ;  /* 0x000000ff0200720c */ /* 0x000fe20003f04100 */
[C---:B------:R-:W-:Y:S01]  /*01a0*/  VIADD R2, R0.reuse, 0x100 ;  /* 0x0000010000027836 */ /* 0x040fe20000000000 */
[----:B------:R-:W-:-:S04]  /*01b0*/  IADD3 R0, P2, PT, R0, UR4, RZ ;  /* 0x0000000400007c10 */ /* 0x000fc8000ff5e0ff */
[----:B------:R-:W-:Y:S01]  /*01c0*/  ISETP.LT.U32.AND P1, PT, R2, UR6, PT ;  /* 0x0000000602007c0c */ /* 0x000fe2000bf21070 */
[----:B------:R-:W-:Y:S01]  /*01d0*/  IMAD.X R3, RZ, RZ, UR5, P2 ;  /* 0x00000005ff037e24 */ /* 0x000fe200090e06ff */
[----:B-1----:R-:W-:Y:S02]  /*01e0*/  LEA R2, P2, R0, UR10, 0x2 ;  /* 0x0000000a00027c11 */ /* 0x002fe4000f8410ff */
[----:B------:R-:W-:Y:S02]  /*01f0*/  ISETP.GT.U32.AND.EX P1, PT, R4, RZ, PT, P1 ;  /* 0x000000ff0400720c */ /* 0x000fe40003f24110 */
[----:B------:R-:W-:Y:S01]  /*0200*/  LEA.HI.X R3, R0, UR11, R3, 0x2, P2 ;  /* 0x0000000b00037c11 */ /* 0x000fe200090f1403 */
[----:B------:R-:W0:Y:S04]  /*0210*/  @P0 LDC R5, c[0x0][0x390] ;  /* 0x0000e400ff050b82 */ /* 0x000e280000000800 */
[----:B0-----:R0:W-:Y:S06]  /*0220*/  @P0 STG.E desc[UR8][R2.64], R5 ;  /* 0x0000000502000986 */ /* 0x0011ec000c101908 */
[----:B------:R-:W-:Y:S05]  /*0230*/  @!P1 EXIT ;  /* 0x000000000000994d */ /* 0x000fea0003800000 */
[----:B0-----:R-:W0:Y:S02]  /*0240*/  LDC R5, c[0x0][0x390] ;  /* 0x0000e400ff057b82 */ /* 0x001e240000000800 */
[----:B0-----:R-:W-:Y:S01]  /*0250*/  STG.E desc[UR8][R2.64+0x400], R5 ;  /* 0x0004000502007986 */ /* 0x001fe2000c101908 */
[----:B------:R-:W-:Y:S05]  /*0260*/  EXIT ;  /* 0x000000000000794d */ /* 0x000fea0003800000 */
.L_x_647:
        /* <DEDUP_REMOVED lines=9> */
.L_x_723:


//--------------------- .text._ZN3cub18CUB_300001_SM_10006detail11EmptyKernelIvEEvv --------------------------
	.section	.text._ZN3cub18CUB_300001_SM_10006detail11EmptyKernelIvEEvv,"ax",@progbits
	.align	128
        .global         _ZN3cub18CUB_300001_SM_10006detail11EmptyKernelIvEEvv
        .type           _ZN3cub18CUB_300001_SM_10006detail11EmptyKernelIvEEvv,@function
        .size           _ZN3cub18CUB_300001_SM_10006detail11EmptyKernelIvEEvv,(.L_x_724 - _ZN3cub18CUB_300001_SM_10006detail11EmptyKernelIvEEvv)
        .other          _ZN3cub18CUB_300001_SM_10006detail11EmptyKernelIvEEvv,@"STO_CUDA_ENTRY STV_DEFAULT"
_ZN3cub18CUB_300001_SM_10006detail11EmptyKernelIvEEvv:
.text._ZN3cub18CUB_300001_SM_10006detail11EmptyKernelIvEEvv:
[----:B------:R-:W-:Y:S01]  /*0000*/  LDC R1, c[0x0][0x37c] ;  /* 0x0000df00ff017b82 */ /* 0x000fe20000000800 */
[----:B------:R-:W-:Y:S05]  /*0010*/  EXIT ;  /* 0x000000000000794d */ /* 0x000fea0003800000 */
.L_x_648:
        /* <DEDUP_REMOVED lines=14> */
.L_x_724:


//--------------------- .text._Z21insertion_sort_masterPfii --------------------------
	.section	.text._Z21insertion_sort_masterPfii,"ax",@progbits
	.align	128
        .global         _Z21insertion_sort_masterPfii
        .type           _Z21insertion_sort_masterPfii,@function
        .size           _Z21insertion_sort_masterPfii,(.L_x_725 - _Z21insertion_sort_masterPfii)
        .other          _Z21insertion_sort_masterPfii,@"STO_CUDA_ENTRY STV_DEFAULT"
_Z21insertion_sort_masterPfii:
.text._Z21insertion_sort_masterPfii:
[----:B------:R-:W-:Y:S08]  /*0000*/  LDC R1, c[0x0][0x37c] ;  /* 0x0000df00ff017b82 */ /* 0x000ff00000000800 */
[----:B------:R-:W0:Y:S08]  /*0010*/  S2UR UR4, SR_CTAID.X ;  /* 0x00000000000479c3 */ /* 0x000e300000002500 */
[----:B------:R-:W0:Y:S02]  /*0020*/  LDC R0, c[0x0][0x370] ;  /* 0x0000dc00ff007b82 */ /* 0x000e240000000800 */
[----:B0-----:R-:W-:-:S13]  /*0030*/  ISETP.LE.U32.AND P0, PT, R0, UR4, PT ;  /* 0x0000000400007c0c */ /* 0x001fda000bf03070 */
[----:B------:R-:W-:Y:S05]  /*0040*/  @P0 EXIT ;  /* 0x000000000000094d */ /* 0x000fea0003800000 */
[----:B------:R-:W0:Y:S08]  /*0050*/  LDC R5, c[0x0][0x38c] ;  /* 0x0000e300ff057b82 */ /* 0x000e300000000800 */
[----:B------:R-:W1:Y:S01]  /*0060*/  LDC.64 R2, c[0x0][0x380] ;  /* 0x0000e000ff027b82 */ /* 0x000e620000000a00 */
[----:B0-----:R-:W-:-:S13]  /*0070*/  ISETP.GE.AND P0, PT, R5, 0x2, PT ;  /* 0x000000020500780c */ /* 0x001fda0003f06270 */
[----:B-1----:R-:W-:Y:S05]  /*0080*/  @!P0 EXIT ;  /* 0x000000000000894d */ /* 0x002fea0003800000 */
[----:B------:R-:W-:Y:S01]  /*0090*/  IMAD R5, R5, UR4, RZ ;  /* 0x0000000405057c24 */ /* 0x000fe2000f8e02ff */
[----:B------:R-:W0:Y:S01]  /*00a0*/  LDCU.64 UR6, c[0x0][0x358] ;  /* 0x00006b00ff0677ac */ /* 0x000e220008000a00 */
[----:B------:R-:W-:Y:S02]  /*00b0*/  IMAD.MOV.U32 R7, RZ, RZ, 0x1 ;  /* 0x00000001ff077424 */ /* 0x000fe400078e00ff */
[----:B------:R-:W-:-:S07]  /*00c0*/  IMAD.WIDE R2, R5, 0x4, R2 ;  /* 0x0000000405027825 */ /* 0x000fce00078e0202 */
.L_x_651:
[C---:B-1----:R-:W-:Y:S01]  /*00d0*/  IMAD.WIDE.U32 R4, R7.reuse, 0x4, R2 ;  /* 0x0000000407047825 */ /* 0x042fe200078e0002 */
[----:B------:R-:W1:Y:S05]  /*00e0*/  LDCU UR4, c[0x0][0x38c] ;  /* 0x00007180ff0477ac */ /* 0x000e6a0008000800 */
[----:B0-----:R-:W2:Y:S01]  /*00f0*/  LDG.E R4, desc[UR6][R4.64] ;  /* 0x0000000604047981 */ /* 0x001ea2000c1e1900 */
[----:B------:R-:W-:Y:S01]  /*0100*/  IMAD.MOV.U32 R6, RZ, RZ, R7 ;  /* 0x000000ffff067224 */ /* 0x000fe200078e0007 */
[----:B------:R-:W-:-:S04]  /*0110*/  IADD3 R7, PT, PT, R7, 0x1, RZ ;  /* 0x0000000107077810 */ /* 0x000fc80007ffe0ff */
[----:B-1----:R-:W-:Y:S01]  /*0120*/  ISETP.NE.AND P0, PT, R7, UR4, PT ;  /* 0x0000000407007c0c */ /* 0x002fe2000bf05270 */
[----:B--2---:R-:W0:Y:S02]  /*0130*/  F2I.TRUNC.NTZ R0, R4 ;  /* 0x0000000400007305 */ /* 0x004e24000020f100 */
[----:B0-----:R-:W-:-:S10]  /*0140*/  I2FP.F32.S32 R9, R0 ;  /* 0x0000000000097245 */ /* 0x001fd40000201400 */
.L_x_650:
[----:B------:R-:W-:-:S04]  /*0150*/  VIADD R11, R6, 0xffffffff ;  /* 0xffffffff060b7836 */ /* 0x000fc80000000000 */
[----:B------:R-:W-:-:S05]  /*0160*/  IMAD.WIDE.U32 R4, R11, 0x4, R2 ;  /* 0x000000040b047825 */ /* 0x000fca00078e0002 */
[----:B------:R-:W2:Y:S02]  /*0170*/  LDG.E R0, desc[UR6][R4.64] ;  /* 0x0000000604007981 */ /* 0x000ea4000c1e1900 */
[----:B--2---:R-:W-:-:S13]  /*0180*/  FSETP.GT.AND P1, PT, R0, R9, PT ;  /* 0x000000090000720b */ /* 0x004fda0003f24000 */
[----:B------:R-:W-:Y:S05]  /*0190*/  @!P1 BRA `(.L_x_649) ;  /* 0x0000000000149947 */ /* 0x000fea0003800000 */
[----:B------:R-:W-:Y:S01]  /*01a0*/  ISETP.GT.AND P1, PT, R6, 0x1, PT ;  /* 0x000000010600780c */ /* 0x000fe20003f24270 */
[----:B------:R0:W-:Y:S01]  /*01b0*/  STG.E desc[UR6][R4.64+0x4], R0 ;  /* 0x0000040004007986 */ /* 0x0001e2000c101906 */
[----:B------:R-:W-:-:S11]  /*01c0*/  MOV R6, R11 ;  /* 0x0000000b00067202 */ /* 0x000fd60000000f00 */
[----:B0-----:R-:W-:Y:S05]  /*01d0*/  @P1 BRA `(.L_x_650) ;  /* 0xfffffffc00dc1947 */ /* 0x001fea000383ffff */
[----:B------:R-:W-:-:S07]  /*01e0*/  HFMA2 R6, -RZ, RZ, 0, 0 ;  /* 0x00000000ff067431 */ /* 0x000fce00000001ff */
.L_x_649:
[----:B------:R-:W-:-:S05]  /*01f0*/  IMAD.WIDE R4, R6, 0x4, R2 ;  /* 0x0000000406047825 */ /* 0x000fca00078e0202 */
[----:B------:R1:W-:Y:S01]  /*0200*/  STG.E desc[UR6][R4.64], R9 ;  /* 0x0000000904007986 */ /* 0x0003e2000c101906 */
[----:B------:R-:W-:Y:S05]  /*0210*/  @P0 BRA `(.L_x_651) ;  /* 0xfffffffc00ac0947 */ /* 0x000fea000383ffff */
[----:B------:R-:W-:Y:S05]  /*0220*/  EXIT ;  /* 0x000000000000794d */ /* 0x000fea0003800000 */
.L_x_652:
        /* <DEDUP_REMOVED lines=13> */
.L_x_725:


//--------------------- .text._Z13reduce_kernelPfiiS_S_S_S_S_ --------------------------
	.section	.text._Z13reduce_kernelPfiiS_S_S_S_S_,"ax",@progbits
	.align	128
        .global         _Z13reduce_kernelPfiiS_S_S_S_S_
        .type           _Z13reduce_kernelPfiiS_S_S_S_S_,@function
        .size           _Z13reduce_kernelPfiiS_S_S_S_S_,(.L_x_709 - _Z13reduce_kernelPfiiS_S_S_S_S_)
        .other          _Z13reduce_kernelPfiiS_S_S_S_S_,@"STO_CUDA_ENTRY STV_DEFAULT"
_Z13reduce_kernelPfiiS_S_S_S_S_:
.text._Z13reduce_kernelPfiiS_S_S_S_S_:
[----:B------:R-:W-:Y:S01]  /*0000*/  LDC R1, c[0x0][0x37c] ;  /* 0x0000df00ff017b82 */ /* 0x000fe20000000800 */
[----:B------:R-:W0:Y:S01]  /*0010*/  S2R R7, SR_CTAID.X ;  /* 0x0000000000077919 */ /* 0x000e220000002500 */
[----:B------:R-:W0:Y:S02]  /*0020*/  LDCU UR4, c[0x0][0x370] ;  /* 0x00006e00ff0477ac */ /* 0x000e240008000800 */
[----:B0-----:R-:W-:-:S13]  /*0030*/  ISETP.GE.U32.AND P0, PT, R7, UR4, PT ;  /* 0x0000000407007c0c */ /* 0x001fda000bf06070 */
[----:B------:R-:W-:Y:S05]  /*0040*/  @P0 EXIT ;  /* 0x000000000000094d */ /* 0x000fea0003800000 */
[----:B------:R-:W0:Y:S01]  /*0050*/  LDC.64 R2, c[0x0][0x3a8] ;  /* 0x0000ea00ff027b82 */ /* 0x000e220000000a00 */
[----:B------:R-:W1:Y:S01]  /*0060*/  LDCU.64 UR10, c[0x0][0x358] ;  /* 0x00006b00ff0a77ac */ /* 0x000e620008000a00 */
[----:B------:R-:W2:Y:S06]  /*0070*/  LDCU UR4, c[0x0][0x388] ;  /* 0x00007100ff0477ac */ /* 0x000eac0008000800 */
[----:B------:R-:W3:Y:S08]  /*0080*/  LDC.64 R8, c[0x0][0x3b0] ;  /* 0x0000ec00ff087b82 */ /* 0x000ef00000000a00 */
[----:B------:R-:W4:Y:S01]  /*0090*/  LDC.64 R20, c[0x0][0x380] ;  /* 0x0000e000ff147b82 */ /* 0x000f220000000a00 */
[----:B0-----:R-:W-:-:S06]  /*00a0*/  IMAD.WIDE.U32 R2, R7, 0x4, R2 ;  /* 0x0000000407027825 */ /* 0x001fcc00078e0002 */
[----:B-1----:R-:W4:Y:S01]  /*00b0*/  LDG.E R2, desc[UR10][R2.64] ;  /* 0x0000000a02027981 */ /* 0x002f22000c1e1900 */
[----:B---3--:R-:W-:-:S05]  /*00c0*/  IMAD.WIDE.U32 R8, R7, 0x4, R8 ;  /* 0x0000000407087825 */ /* 0x008fca00078e0008 */
[----:B------:R-:W3:Y:S01]  /*00d0*/  LDG.E R4, desc[UR10][R8.64] ;  /* 0x0000000a08047981 */ /* 0x000ee2000c1e1900 */
[----:B--2---:R-:W-:-:S04]  /*00e0*/  IMAD R6, R7, UR4, RZ ;  /* 0x0000000407067c24 */ /* 0x004fc8000f8e02ff */
[----:B----4-:R-:W-:-:S06]  /*00f0*/  IMAD.WIDE R20, R6, 0x4, R20 ;  /* 0x0000000406147825 */ /* 0x010fcc00078e0214 */
[----:B------:R0:W5:Y:S01]  /*0100*/  LDG.E R20, desc[UR10][R20.64] ;  /* 0x0000000a14147981 */ /* 0x000162000c1e1900 */
[----:B------:R-:W1:Y:S08]  /*0110*/  F2I.TRUNC.NTZ R5, R2 ;  /* 0x0000000200057305 */ /* 0x000e70000020f100 */
[----:B---3--:R-:W2:Y:S01]  /*0120*/  F2I.TRUNC.NTZ R4, R4 ;  /* 0x0000000400047305 */ /* 0x008ea2000020f100 */
[----:B-1----:R-:W-:-:S13]  /*0130*/  ISETP.GE.AND P0, PT, R5, 0x1, PT ;  /* 0x000000010500780c */ /* 0x002fda0003f06270 */
[----:B0-2---:R-:W-:Y:S05]  /*0140*/  @!P0 BRA `(.L_x_653) ;  /* 0x0000000000d88947 */ /* 0x005fea0003800000 */
[C---:B------:R-:W-:Y:S02]  /*0150*/  ISETP.GE.U32.AND P0, PT, R5.reuse, 0x8, PT ;  /* 0x000000080500780c */ /* 0x040fe40003f06070 */
[----:B------:R-:W-:Y:S02]  /*0160*/  LOP3.LUT R10, R5, 0x7, RZ, 0xc0, !PT ;  /* 0x00000007050a7812 */ /* 0x000fe400078ec0ff */
[----:B------:R-:W-:Y:S01]  /*0170*/  I2FP.F32.U32 R0, R7 ;  /* 0x0000000700007245 */ /* 0x000fe20000201000 */
[----:B------:R-:W-:Y:S01]  /*0180*/  HFMA2 R7, -RZ, RZ, 0, 0 ;  /* 0x00000000ff077431 */ /* 0x000fe200000001ff */
[----:B------:R-:W-:-:S07]  /*0190*/  ISETP.NE.AND P1, PT, R10, RZ, PT ;  /* 0x000000ff0a00720c */ /* 0x000fce0003f25270 */
[----:B------:R-:W-:Y:S06]  /*01a0*/  @!P0 BRA `(.L_x_654) ;  /* 0x0000000000548947 */ /* 0x000fec0003800000 */
[----:B------:R-:W0:Y:S01]  /*01b0*/  LDCU.64 UR4, c[0x0][0x390] ;  /* 0x00007200ff0477ac */ /* 0x000e220008000a00 */
[----:B------:R-:W-:Y:S02]  /*01c0*/  LOP3.LUT R7, R5, 0x7ffffff8, RZ, 0xc0, !PT ;  /* 0x7ffffff805077812 */ /* 0x000fe400078ec0ff */
[----:B------:R-:W-:Y:S02]  /*01d0*/  MOV R9, R4 ;  /* 0x0000000400097202 */ /* 0x000fe40000000f00 */
[----:B------:R-:W-:Y:S01]  /*01e0*/  IADD3 R8, PT, PT, -R7, RZ, RZ ;  /* 0x000000ff07087210 */ /* 0x000fe20007ffe1ff */
[----:B0-----:R-:W-:-:S04]  /*01f0*/  UIADD3 UR4, UP0, UPT, UR4, 0x10, URZ ;  /* 0x0000001004047890 */ /* 0x001fc8000ff1e0ff */
[----:B------:R-:W-:-:S12]  /*0200*/  UIADD3.X UR5, UPT, UPT, URZ, UR5, URZ, UP0, !UPT ;  /* 0x00000005ff057290 */ /* 0x000fd800087fe4ff */
.L_x_655:
[----:B0-----:R-:W-:Y:S01]  /*0210*/  MOV R3, UR5 ;  /* 0x0000000500037c02 */ /* 0x001fe20008000f00 */
[----:B------:R-:W-:Y:S01]  /*0220*/  IMAD.U32 R2, RZ, RZ, UR4 ;  /* 0x00000004ff027e24 */ /* 0x000fe2000f8e00ff */
[----:B------:R-:W-:-:S03]  /*0230*/  IADD3 R8, PT, PT, R8, 0x8, RZ ;  /* 0x0000000808087810 */ /* 0x000fc60007ffe0ff */
[C---:B------:R-:W-:Y:S01]  /*0240*/  IMAD.WIDE R2, R9.reuse, 0x4, R2 ;  /* 0x0000000409027825 */ /* 0x040fe200078e0202 */
[----:B------:R-:W-:Y:S02]  /*0250*/  ISETP.NE.AND P0, PT, R8, RZ, PT ;  /* 0x000000ff0800720c */ /* 0x000fe40003f05270 */
[----:B------:R-:W-:Y:S02]  /*0260*/  IADD3 R9, PT, PT, R9, 0x8, RZ ;  /* 0x0000000809097810 */ /* 0x000fe40007ffe0ff */
        /* <DEDUP_REMOVED lines=8> */
[----:B------:R-:W-:Y:S05]  /*02f0*/  @P0 BRA `(.L_x_655) ;  /* 0xfffffffc00c40947 */ /* 0x000fea000383ffff */
.L_x_654:
[----:B------:R-:W-:Y:S05]  /*0300*/  @!P1 BRA `(.L_x_653) ;  /* 0x0000000000689947 */ /* 0x000fea0003800000 */
[----:B------:R-:W-:Y:S02]  /*0310*/  ISETP.GE.U32.AND P0, PT, R10, 0x4, PT ;  /* 0x000000040a00780c */ /* 0x000fe40003f06070 */
[----:B------:R-:W-:-:S04]  /*0320*/  LOP3.LUT R8, R5, 0x3, RZ, 0xc0, !PT ;  /* 0x0000000305087812 */ /* 0x000fc800078ec0ff */
[----:B------:R-:W-:-:S07]  /*0330*/  ISETP.NE.AND P1, PT, R8, RZ, PT ;  /* 0x000000ff0800720c */ /* 0x000fce0003f25270 */
[----:B------:R-:W-:Y:S06]  /*0340*/  @!P0 BRA `(.L_x_656) ;  /* 0x0000000000208947 */ /* 0x000fec0003800000 */
[----:B0-----:R-:W0:Y:S01]  /*0350*/  LDC.64 R2, c[0x0][0x390] ;  /* 0x0000e400ff027b82 */ /* 0x001e220000000a00 */
[----:B------:R-:W-:Y:S01]  /*0360*/  IMAD.IADD R9, R4, 0x1, R7 ;  /* 0x0000000104097824 */ /* 0x000fe200078e0207 */
[----:B------:R-:W-:-:S03]  /*0370*/  IADD3 R7, PT, PT, R7, 0x4, RZ ;  /* 0x0000000407077810 */ /* 0x000fc60007ffe0ff */
[----:B0-----:R-:W-:-:S05]  /*0380*/  IMAD.WIDE R2, R9, 0x4, R2 ;  /* 0x0000000409027825 */ /* 0x001fca00078e0202 */
[----:B------:R1:W-:Y:S04]  /*0390*/  STG.E desc[UR10][R2.64], R0 ;  /* 0x0000000002007986 */ /* 0x0003e8000c10190a */
[----:B------:R1:W-:Y:S04]  /*03a0*/  STG.E desc[UR10][R2.64+0x4], R0 ;  /* 0x0000040002007986 */ /* 0x0003e8000c10190a */
[----:B------:R1:W-:Y:S04]  /*03b0*/  STG.E desc[UR10][R2.64+0x8], R0 ;  /* 0x0000080002007986 */ /* 0x0003e8000c10190a */
[----:B------:R1:W-:Y:S02]  /*03c0*/  STG.E desc[UR10][R2.64+0xc], R0 ;  /* 0x00000c0002007986 */ /* 0x0003e4000c10190a */
.L_x_656:
[----:B------:R-:W-:Y:S05]  /*03d0*/  @!P1 BRA `(.L_x_653) ;  /* 0x0000000000349947 */ /* 0x000fea0003800000 */
[----:B01----:R-:W-:Y:S02]  /*03e0*/  LOP3.LUT R2, R5, 0x1, RZ, 0xc0, !PT ;  /* 0x0000000105027812 */ /* 0x003fe400078ec0ff */
[----:B------:R-:W-:Y:S02]  /*03f0*/  ISETP.NE.AND P0, PT, R8, 0x1, PT ;  /* 0x000000010800780c */ /* 0x000fe40003f05270 */
[----:B------:R-:W-:-:S11]  /*0400*/  ISETP.NE.U32.AND P1, PT, R2, 0x1, PT ;  /* 0x000000010200780c */ /* 0x000fd60003f25070 */
[----:B------:R-:W0:Y:S01]  /*0410*/  @P0 LDC.64 R2, c[0x0][0x390] ;  /* 0x0000e400ff020b82 */ /* 0x000e220000000a00 */
[----:B------:R-:W-:Y:S02]  /*0420*/  @P0 IADD3 R9, PT, PT, R4, R7, RZ ;  /* 0x0000000704090210 */ /* 0x000fe40007ffe0ff */
[----:B------:R-:W-:-:S05]  /*0430*/  @P0 IADD3 R7, PT, PT, R7, 0x2, RZ ;  /* 0x0000000207070810 */ /* 0x000fca0007ffe0ff */
[----:B------:R-:W1:Y:S01]  /*0440*/  @!P1 LDC.64 R10, c[0x0][0x390] ;  /* 0x0000e400ff0a9b82 */ /* 0x000e620000000a00 */
[----:B------:R-:W-:Y:S02]  /*0450*/  @!P1 IMAD.IADD R7, R4, 0x1, R7 ;  /* 0x0000000104079824 */ /* 0x000fe400078e0207 */
[----:B0-----:R-:W-:-:S05]  /*0460*/  @P0 IMAD.WIDE R8, R9, 0x4, R2 ;  /* 0x0000000409080825 */ /* 0x001fca00078e0202 */
[----:B------:R2:W-:Y:S01]  /*0470*/  @P0 STG.E desc[UR10][R8.64], R0 ;  /* 0x0000000008000986 */ /* 0x0005e2000c10190a */
[----:B-1----:R-:W-:-:S03]  /*0480*/  @!P1 IMAD.WIDE R2, R7, 0x4, R10 ;  /* 0x0000000407029825 */ /* 0x002fc600078e020a */
[----:B------:R2:W-:Y:S04]  /*0490*/  @P0 STG.E desc[UR10][R8.64+0x4], R0 ;  /* 0x0000040008000986 */ /* 0x0005e8000c10190a */
[----:B------:R2:W-:Y:S02]  /*04a0*/  @!P1 STG.E desc[UR10][R2.64], R0 ;  /* 0x0000000002009986 */ /* 0x0005e4000c10190a */
.L_x_653:
[----:B------:R-:W3:Y:S01]  /*04b0*/  LDCU UR6, c[0x0][0x388] ;  /* 0x00007100ff0677ac */ /* 0x000ee20008000800 */
[----:B012---:R-:W-:Y:S01]  /*04c0*/  MOV R0, RZ ;  /* 0x000000ff00007202 */ /* 0x007fe20000000f00 */
[----:B------:R-:W-:Y:S01]  /*04d0*/  UMOV UR4, URZ ;  /* 0x000000ff00047c82 */ /* 0x000fe20008000000 */
[----:B---3--:R-:W-:-:S09]  /*04e0*/  UISETP.GE.AND UP0, UPT, UR6, 0x1, UPT ;  /* 0x000000010600788c */ /* 0x008fd2000bf06270 */
[----:B------:R-:W-:Y:S05]  /*04f0*/  BRA.U !UP0, `(.L_x_657) ;  /* 0x00000019085c7547 */ /* 0x000fea000b800000 */
[----:B------:R-:W-:Y:S01]  /*0500*/  UISETP.GE.U32.AND UP0, UPT, UR6, 0x8, UPT ;  /* 0x000000080600788c */ /* 0x000fe2000bf06070 */
[----:B------:R-:W-:Y:S01]  /*0510*/  HFMA2 R0, -RZ, RZ, 0, 0 ;  /* 0x00000000ff007431 */ /* 0x000fe200000001ff */
[----:B------:R-:W-:Y:S01]  /*0520*/  I2FP.F32.U32 R3, UR6 ;  /* 0x0000000600037c45 */ /* 0x000fe20008201000 */
[----:B------:R-:W-:Y:S01]  /*0530*/  ULOP3.LUT UR8, UR6, 0x7, URZ, 0xc0, !UPT ;  /* 0x0000000706087892 */ /* 0x000fe2000f8ec0ff */
[----:B------:R-:W-:Y:S01]  /*0540*/  UMOV UR5, URZ ;  /* 0x000000ff00057c82 */ /* 0x000fe20008000000 */
[----:B------:R-:W-:-:S04]  /*0550*/  UMOV UR4, URZ ;  /* 0x000000ff00047c82 */ /* 0x000fc80008000000 */
[----:B------:R-:W-:Y:S06]  /*0560*/  BRA.U !UP0, `(.L_x_658) ;  /* 0x0000000d08047547 */ /* 0x000fec000b800000 */
[----:B------:R-:W0:Y:S01]  /*0570*/  LDC.64 R8, c[0x0][0x380] ;  /* 0x0000e000ff087b82 */ /* 0x000e220000000a00 */
[----:B------:R-:W-:Y:S01]  /*0580*/  ULOP3.LUT UR5, UR6, 0x7ffffff8, URZ, 0xc0, !UPT ;  /* 0x7ffffff806057892 */ /* 0x000fe2000f8ec0ff */
[----:B------:R-:W-:Y:S01]  /*0590*/  IMAD.MOV.U32 R0, RZ, RZ, RZ ;  /* 0x000000ffff007224 */ /* 0x000fe200078e00ff */
[----:B------:R-:W-:Y:S02]  /*05a0*/  UMOV UR4, URZ ;  /* 0x000000ff00047c82 */ /* 0x000fe40008000000 */
[----:B------:R-:W-:-:S03]  /*05b0*/  UIADD3 UR6, UPT, UPT, -UR5, URZ, URZ ;  /* 0x000000ff05067290 */ /* 0x000fc6000fffe1ff */
[----:B------:R-:W1:Y:S08]  /*05c0*/  LDC.64 R14, c[0x0][0x398] ;  /* 0x0000e600ff0e7b82 */ /* 0x000e700000000a00 */
[----:B------:R-:W2:Y:S01]  /*05d0*/  LDC.64 R16, c[0x0][0x3a0] ;  /* 0x0000e800ff107b82 */ /* 0x000ea20000000a00 */
[----:B0-----:R-:W-:-:S03]  /*05e0*/  IMAD.WIDE.U32 R8, R6, 0x4, R8 ;  /* 0x0000000406087825 */ /* 0x001fc600078e0008 */
[----:B------:R-:W-:-:S04]  /*05f0*/  IADD3 R18, P0, PT, R8, 0x10, RZ ;  /* 0x0000001008127810 */ /* 0x000fc80007f1e0ff */
[----:B------:R-:W-:-:S09]  /*0600*/  IADD3.X R19, PT, PT, RZ, R9, RZ, P0, !PT ;  /* 0x00000009ff137210 */ /* 0x000fd200007fe4ff */
.L_x_676:
[----:B------:R-:W3:Y:S01]  /*0610*/  LDG.E R21, desc[UR10][R18.64+-0x10] ;  /* 0xfffff00a12157981 */ /* 0x000ee2000c1e1900 */
[----:B------:R-:W-:-:S04]  /*0620*/  UIADD3 UR6, UPT, UPT, UR6, 0x8, URZ ;  /* 0x0000000806067890 */ /* 0x000fc8000fffe0ff */
[----:B------:R-:W-:Y:S01]  /*0630*/  UISETP.NE.AND UP0, UPT, UR6, URZ, UPT ;  /* 0x000000ff0600728c */ /* 0x000fe2000bf05270 */
[----:B---3-5:R-:W-:-:S13]  /*0640*/  FSETP.NEU.AND P0, PT, R21, R20, PT ;  /* 0x000000141500720b */ /* 0x028fda0003f0d000 */
[----:B0-----:R-:W-:Y:S05]  /*0650*/  @!P0 BRA `(.L_x_659) ;  /* 0x00000000004c8947 */ /* 0x001fea0003800000 */
[----:B------:R-:W0:Y:S01]  /*0660*/  MUFU.RCP R2, R3 ;  /* 0x0000000300027308 */ /* 0x000e220000001000 */
[----:B------:R-:W-:-:S05]  /*0670*/  IADD3 R23, PT, PT, R4, UR4, RZ ;  /* 0x0000000404177c10 */ /* 0x000fca000fffe0ff */
[----:B-1----:R-:W-:Y:S02]  /*0680*/  IMAD.WIDE R8, R23, 0x4, R14 ;  /* 0x0000000417087825 */ /* 0x002fe400078e020e */
[----:B------:R-:W1:Y:S03]  /*0690*/  FCHK P0, R0, R3 ;  /* 0x0000000300007302 */ /* 0x000e660000000000 */
[----:B------:R3:W-:Y:S01]  /*06a0*/  STG.E desc[UR10][R8.64], R20 ;  /* 0x0000001408007986 */ /* 0x0007e2000c10190a */
[----:B0-----:R-:W-:-:S04]  /*06b0*/  FFMA R7, -R3, R2, 1 ;  /* 0x3f80000003077423 */ /* 0x001fc80000000102 */
[----:B------:R-:W-:-:S04]  /*06c0*/  FFMA R7, R2, R7, R2 ;  /* 0x0000000702077223 */ /* 0x000fc80000000002 */
[----:B------:R-:W-:-:S04]  /*06d0*/  FFMA R2, R7, R0, RZ ;  /* 0x0000000007027223 */ /* 0x000fc800000000ff */
[----:B------:R-:W-:-:S04]  /*06e0*/  FFMA R11, -R3, R2, R0 ;  /* 0x00000002030b7223 */ /* 0x000fc80000000100 */
[----:B------:R-:W-:Y:S01]  /*06f0*/  FFMA R7, R7, R11, R2 ;  /* 0x0000000b07077223 */ /* 0x000fe20000000002 */
[----:B-1-3--:R-:W-:Y:S06]  /*0700*/  @!P0 BRA `(.L_x_660) ;  /* 0x00000000000c8947 */ /* 0x00afec0003800000 */
[----:B------:R-:W-:-:S07]  /*0710*/  MOV R8, 0x730 ;  /* 0x0000073000087802 */ /* 0x000fce0000000f00 */
[----:B--2---:R-:W-:Y:S05]  /*0720*/  CALL.REL.NOINC `($__internal_0_$__cuda_sm3x_div_rn_noftz_f32_slowpath) ;  /* 0x0000001800307944 */ /* 0x004fea0003c00000 */
[----:B------:R-:W-:-:S07]  /*0730*/  MOV R7, R0 ;  /* 0x0000000000077202 */ /* 0x000fce0000000f00 */
.L_x_660:
[----:B--2---:R-:W-:-:S04]  /*0740*/  IMAD.WIDE R8, R23, 0x4, R16 ;  /* 0x0000000417087825 */ /* 0x004fc800078e0210 */
[----:B------:R-:W-:Y:S01]  /*0750*/  HFMA2 R2, -RZ, RZ, 1.875, 0 ;  /* 0x3f800000ff027431 */ /* 0x000fe200000001ff */
[----:B------:R-:W-:Y:S01]  /*0760*/  UIADD3 UR4, UPT, UPT, UR4, 0x1, URZ ;  /* 0x0000000104047890 */ /* 0x000fe2000fffe0ff */
[----:B------:R0:W-:Y:S01]  /*0770*/  STG.E desc[UR10][R8.64], R7 ;  /* 0x0000000708007986 */ /* 0x0001e2000c10190a */
[----:B------:R-:W-:Y:S10]  /*0780*/  BRA `(.L_x_661) ;  /* 0x0000000000047947 */ /* 0x000ff40003800000 */
.L_x_659:
[----:B------:R-:W-:-:S07]  /*0790*/  FADD R2, R0, 1 ;  /* 0x3f80000000027421 */ /* 0x000fce0000000000 */
.L_x_661:
[----:B------:R-:W3:Y:S02]  /*07a0*/  LDG.E R20, desc[UR10][R18.64+-0xc] ;  /* 0xfffff40a12147981 */ /* 0x000ee4000c1e1900 */
[----:B---3--:R-:W-:-:S13]  /*07b0*/  FSETP.NEU.AND P0, PT, R20, R21, PT ;  /* 0x000000151400720b */ /* 0x008fda0003f0d000 */
[----:B------:R-:W-:Y:S01]  /*07c0*/  @!P0 FADD R10, R2, 1 ;  /* 0x3f800000020a8421 */ /* 0x000fe20000000000 */
[----:B------:R-:W-:Y:S06]  /*07d0*/  @!P0 BRA `(.L_x_662) ;  /* 0x0000000000488947 */ /* 0x000fec0003800000 */
[----:B------:R-:W3:Y:S01]  /*07e0*/  MUFU.RCP R0, R3 ;  /* 0x0000000300007308 */ /* 0x000ee20000001000 */
[----:B------:R-:W-:-:S04]  /*07f0*/  VIADD R23, R4, UR4 ;  /* 0x0000000404177c36 */ /* 0x000fc80008000000 */
[----:B01----:R-:W-:-:S03]  /*0800*/  IMAD.WIDE R8, R23, 0x4, R14 ;  /* 0x0000000417087825 */ /* 0x003fc600078e020e */
[----:B------:R-:W0:Y:S02]  /*0810*/  FCHK P0, R2, R3 ;  /* 0x0000000302007302 */ /* 0x000e240000000000 */
[----:B------:R1:W-:Y:S01]  /*0820*/  STG.E desc[UR10][R8.64], R21 ;  /* 0x0000001508007986 */ /* 0x0003e2000c10190a */
[----:B---3--:R-:W-:-:S04]  /*0830*/  FFMA R7, -R3, R0, 1 ;  /* 0x3f80000003077423 */ /* 0x008fc80000000100 */
[----:B------:R-:W-:-:S04]  /*0840*/  FFMA R0, R0, R7, R0 ;  /* 0x0000000700007223 */ /* 0x000fc80000000000 */
[----:B------:R-:W-:-:S04]  /*0850*/  FFMA R7, R0, R2, RZ ;  /* 0x0000000200077223 */ /* 0x000fc800000000ff */
[----:B------:R-:W-:-:S04]  /*0860*/  FFMA R10, -R3, R7, R2 ;  /* 0x00000007030a7223 */ /* 0x000fc80000000102 */
[----:B------:R-:W-:Y:S01]  /*0870*/  FFMA R0, R0, R10, R7 ;  /* 0x0000000a00007223 */ /* 0x000fe20000000007 */
[----:B01----:R-:W-:Y:S06]  /*0880*/  @!P0 BRA `(.L_x_663) ;  /* 0x00000000000c8947 */ /* 0x003fec0003800000 */
[----:B------:R-:W-:Y:S02]  /*0890*/  MOV R0, R2 ;  /* 0x0000000200007202 */ /* 0x000fe40000000f00 */
[----:B------:R-:W-:-:S07]  /*08a0*/  MOV R8, 0x8c0 ;  /* 0x000008c000087802 */ /* 0x000fce0000000f00 */
[----:B--2---:R-:W-:Y:S05]  /*08b0*/  CALL.REL.NOINC `($__internal_0_$__cuda_sm3x_div_rn_noftz_f32_slowpath) ;  /* 0x0000001400cc7944 */ /* 0x004fea0003c00000 */
.L_x_663:
[----:B--2---:R-:W-:-:S04]  /*08c0*/  IMAD.WIDE R8, R23, 0x4, R16 ;  /* 0x0000000417087825 */ /* 0x004fc800078e0210 */
[----:B------:R-:W-:Y:S01]  /*08d0*/  HFMA2 R10, -RZ, RZ, 1.875, 0 ;  /* 0x3f800000ff0a7431 */ /* 0x000fe200000001ff */
[----:B------:R-:W-:Y:S01]  /*08e0*/  UIADD3 UR4, UPT, UPT, UR4, 0x1, URZ ;  /* 0x0000000104047890 */ /* 0x000fe2000fffe0ff */
[----:B------:R3:W-:Y:S11]  /*08f0*/  STG.E desc[UR10][R8.64], R0 ;  /* 0x0000000008007986 */ /* 0x0007f6000c10190a */
.L_x_662:
[----:B------:R-:W4:Y:S02]  /*0900*/  LDG.E R21, desc[UR10][R18.64+-0x8] ;  /* 0xfffff80a12157981 */ /* 0x000f24000c1e1900 */
[----:B----4-:R-:W-:-:S13]  /*0910*/  FSETP.NEU.AND P0, PT, R21, R20, PT ;  /* 0x000000141500720b */ /* 0x010fda0003f0d000 */
[----:B------:R-:W-:Y:S01]  /*0920*/  @!P0 FADD R2, R10, 1 ;  /* 0x3f8000000a028421 */ /* 0x000fe20000000000 */
[----:B------:R-:W-:Y:S06]  /*0930*/  @!P0 BRA `(.L_x_664) ;  /* 0x0000000000488947 */ /* 0x000fec0003800000 */
[----:B---3--:R-:W3:Y:S01]  /*0940*/  MUFU.RCP R0, R3 ;  /* 0x0000000300007308 */ /* 0x008ee20000001000 */
[----:B------:R-:W-:-:S05]  /*0950*/  IADD3 R23, PT, PT, R4, UR4, RZ ;  /* 0x0000000404177c10 */ /* 0x000fca000fffe0ff */
[----:B01----:R-:W-:Y:S02]  /*0960*/  IMAD.WIDE R8, R23, 0x4, R14 ;  /* 0x0000000417087825 */ /* 0x003fe400078e020e */
[----:B------:R-:W0:Y:S03]  /*0970*/  FCHK P0, R10, R3 ;  /* 0x000000030a007302 */ /* 0x000e260000000000 */
[----:B------:R1:W-:Y:S01]  /*0980*/  STG.E desc[UR10][R8.64], R20 ;  /* 0x0000001408007986 */ /* 0x0003e2000c10190a */
[----:B---3--:R-:W-:-:S04]  /*0990*/  FFMA R7, -R3, R0, 1 ;  /* 0x3f80000003077423 */ /* 0x008fc80000000100 */
[----:B------:R-:W-:-:S04]  /*09a0*/  FFMA R0, R0, R7, R0 ;  /* 0x0000000700007223 */ /* 0x000fc80000000000 */
[----:B------:R-:W-:-:S04]  /*09b0*/  FFMA R7, R0, R10, RZ ;  /* 0x0000000a00077223 */ /* 0x000fc800000000ff */
[----:B------:R-:W-:-:S04]  /*09c0*/  FFMA R2, -R3, R7, R10 ;  /* 0x0000000703027223 */ /* 0x000fc8000000010a */
[----:B------:R-:W-:Y:S01]  /*09d0*/  FFMA R0, R0, R2, R7 ;  /* 0x0000000200007223 */ /* 0x000fe20000000007 */
[----:B01----:R-:W-:Y:S06]  /*09e0*/  @!P0 BRA `(.L_x_665) ;  /* 0x00000000000c8947 */ /* 0x003fec0003800000 */
[----:B------:R-:W-:Y:S01]  /*09f0*/  IMAD.MOV.U32 R0, RZ, RZ, R10 ;  /* 0x000000ffff007224 */ /* 0x000fe200078e000a */
[----:B------:R-:W-:-:S07]  /*0a00*/  MOV R8, 0xa20 ;  /* 0x00000a2000087802 */ /* 0x000fce0000000f00 */
[----:B--2---:R-:W-:Y:S05]  /*0a10*/  CALL.REL.NOINC `($__internal_0_$__cuda_sm3x_div_rn_noftz_f32_slowpath) ;  /* 0x0000001400747944 */ /* 0x004fea0003c00000 */
.L_x_665:
[----:B--2---:R-:W-:Y:S01]  /*0a20*/  IMAD.WIDE R8, R23, 0x4, R16 ;  /* 0x0000000417087825 */ /* 0x004fe200078e0210 */
[----:B------:R-:W-:Y:S01]  /*0a30*/  MOV R2, 0x3f800000 ;  /* 0x3f80000000027802 */ /* 0x000fe20000000f00 */
[----:B------:R-:W-:-:S03]  /*0a40*/  UIADD3 UR4, UPT, UPT, UR4, 0x1, URZ ;  /* 0x0000000104047890 */ /* 0x000fc6000fffe0ff */
[----:B------:R4:W-:Y:S09]  /*0a50*/  STG.E desc[UR10][R8.64], R0 ;  /* 0x0000000008007986 */ /* 0x0009f2000c10190a */
.L_x_664:
[----:B------:R-:W5:Y:S02]  /*0a60*/  LDG.E R20, desc[UR10][R18.64+-0x4] ;  /* 0xfffffc0a12147981 */ /* 0x000f64000c1e1900 */
[----:B-----5:R-:W-:-:S13]  /*0a70*/  FSETP.NEU.AND P0, PT, R20, R21, PT ;  /* 0x000000151400720b */ /* 0x020fda0003f0d000 */
[----:B------:R-:W-:Y:S01]  /*0a80*/  @!P0 FADD R10, R2, 1 ;  /* 0x3f800000020a8421 */ /* 0x000fe20000000000 */
[----:B------:R-:W-:Y:S06]  /*0a90*/  @!P0 BRA `(.L_x_666) ;  /* 0x0000000000488947 */ /* 0x000fec0003800000 */
[----:B---34-:R-:W3:Y:S01]  /*0aa0*/  MUFU.RCP R0, R3 ;  /* 0x0000000300007308 */ /* 0x018ee20000001000 */
        /* <DEDUP_REMOVED lines=13> */
.L_x_667:
[----:B--2---:R-:W-:Y:S01]  /*0b80*/  IMAD.WIDE R8, R23, 0x4, R16 ;  /* 0x0000000417087825 */ /* 0x004fe200078e0210 */
[----:B------:R-:W-:-:S03]  /*0b90*/  UIADD3 UR4, UPT, UPT, UR4, 0x1, URZ ;  /* 0x0000000104047890 */ /* 0x000fc6000fffe0ff */
[----:B------:R-:W-:Y:S01]  /*0ba0*/  IMAD.MOV.U32 R10, RZ, RZ, 0x3f800000 ;  /* 0x3f800000ff0a7424 */ /* 0x000fe200078e00ff */
[----:B------:R0:W-:Y:S08]  /*0bb0*/  STG.E desc[UR10][R8.64], R0 ;  /* 0x0000000008007986 */ /* 0x0001f0000c10190a */
.L_x_666:
[----:B------:R-:W5:Y:S02]  /*0bc0*/  LDG.E R21, desc[UR10][R18.64] ;  /* 0x0000000a12157981 */ /* 0x000f64000c1e1900 */
[----:B-----5:R-:W-:-:S13]  /*0bd0*/  FSETP.NEU.AND P0, PT, R21, R20, PT ;  /* 0x000000141500720b */ /* 0x020fda0003f0d000 */
[----:B------:R-:W-:Y:S01]  /*0be0*/  @!P0 FADD R2, R10, 1 ;  /* 0x3f8000000a028421 */ /* 0x000fe20000000000 */
[----:B------:R-:W-:Y:S06]  /*0bf0*/  @!P0 BRA `(.L_x_668) ;  /* 0x0000000000488947 */ /* 0x000fec0003800000 */
[----:B0--34-:R-:W0:Y:S01]  /*0c00*/  MUFU.RCP R0, R3 ;  /* 0x0000000300007308 */ /* 0x019e220000001000 */
        /* <DEDUP_REMOVED lines=10> */
[----:B------:R-:W-:Y:S02]  /*0cb0*/  MOV R0, R10 ;  /* 0x0000000a00007202 */ /* 0x000fe40000000f00 */
[----:B------:R-:W-:-:S07]  /*0cc0*/  MOV R8, 0xce0 ;  /* 0x00000ce000087802 */ /* 0x000fce0000000f00 */
[----:B--2---:R-:W-:Y:S05]  /*0cd0*/  CALL.REL.NOINC `($__internal_0_$__cuda_sm3x_div_rn_noftz_f32_slowpath) ;  /* 0x0000001000c47944 */ /* 0x004fea0003c00000 */
.L_x_669:
[----:B--2---:R-:W-:-:S04]  /*0ce0*/  IMAD.WIDE R8, R23, 0x4, R16 ;  /* 0x0000000417087825 */ /* 0x004fc800078e0210 */
[----:B------:R-:W-:Y:S01]  /*0cf0*/  HFMA2 R2, -RZ, RZ, 1.875, 0 ;  /* 0x3f800000ff027431 */ /* 0x000fe200000001ff */
[----:B------:R-:W-:Y:S01]  /*0d00*/  UIADD3 UR4, UPT, UPT, UR4, 0x1, URZ ;  /* 0x0000000104047890 */ /* 0x000fe2000fffe0ff */
[----:B------:R0:W-:Y:S11]  /*0d10*/  STG.E desc[UR10][R8.64], R0 ;  /* 0x0000000008007986 */ /* 0x0001f6000c10190a */
.L_x_668:
[----:B------:R-:W5:Y:S02]  /*0d20*/  LDG.E R20, desc[UR10][R18.64+0x4] ;  /* 0x0000040a12147981 */ /* 0x000f64000c1e1900 */
[----:B-----5:R-:W-:-:S13]  /*0d30*/  FSETP.NEU.AND P0, PT, R20, R21, PT ;  /* 0x000000151400720b */ /* 0x020fda0003f0d000 */
[----:B------:R-:W-:Y:S01]  /*0d40*/  @!P0 FADD R10, R2, 1 ;  /* 0x3f800000020a8421 */ /* 0x000fe20000000000 */
[----:B------:R-:W-:Y:S06]  /*0d50*/  @!P0 BRA `(.L_x_670) ;  /* 0x0000000000488947 */ /* 0x000fec0003800000 */
[----:B0--34-:R-:W0:Y:S01]  /*0d60*/  MUFU.RCP R0, R3 ;  /* 0x0000000300007308 */ /* 0x019e220000001000 */
[----:B------:R-:W-:-:S04]  /*0d70*/  VIADD R23, R4, UR4 ;  /* 0x0000000404177c36 */ /* 0x000fc80008000000 */
[----:B-1----:R-:W-:-:S03]  /*0d80*/  IMAD.WIDE R8, R23, 0x4, R14 ;  /* 0x0000000417087825 */ /* 0x002fc600078e020e */
[----:B------:R-:W1:Y:S02]  /*0d90*/  FCHK P0, R2, R3 ;  /* 0x0000000302007302 */ /* 0x000e640000000000 */
        /* <DEDUP_REMOVED lines=10> */
.L_x_671:
[----:B--2---:R-:W-:-:S04]  /*0e40*/  IMAD.WIDE R8, R23, 0x4, R16 ;  /* 0x0000000417087825 */ /* 0x004fc800078e0210 */
[----:B------:R-:W-:Y:S01]  /*0e50*/  HFMA2 R10, -RZ, RZ, 1.875, 0 ;  /* 0x3f800000ff0a7431 */ /* 0x000fe200000001ff */
[----:B------:R-:W-:Y:S01]  /*0e60*/  UIADD3 UR4, UPT, UPT, UR4, 0x1, URZ ;  /* 0x0000000104047890 */ /* 0x000fe2000fffe0ff */
[----:B------:R0:W-:Y:S11]  /*0e70*/  STG.E desc[UR10][R8.64], R0 ;  /* 0x0000000008007986 */ /* 0x0001f6000c10190a */
.L_x_670:
        /* <DEDUP_REMOVED lines=15> */
[----:B------:R-:W-:Y:S01]  /*0f70*/  IMAD.MOV.U32 R0, RZ, RZ, R10 ;  /* 0x000000ffff007224 */ /* 0x000fe200078e000a */
[----:B------:R-:W-:-:S07]  /*0f80*/  MOV R8, 0xfa0 ;  /* 0x00000fa000087802 */ /* 0x000fce0000000f00 */
[----:B--2---:R-:W-:Y:S05]  /*0f90*/  CALL.REL.NOINC `($__internal_0_$__cuda_sm3x_div_rn_noftz_f32_slowpath) ;  /* 0x0000001000147944 */ /* 0x004fea0003c00000 */
.L_x_673:
[----:B--2---:R-:W-:Y:S01]  /*0fa0*/  IMAD.WIDE R8, R21, 0x4, R16 ;  /* 0x0000000415087825 */ /* 0x004fe200078e0210 */
[----:B------:R-:W-:Y:S01]  /*0fb0*/  MOV R2, 0x3f800000 ;  /* 0x3f80000000027802 */ /* 0x000fe20000000f00 */
[----:B------:R-:W-:-:S03]  /*0fc0*/  UIADD3 UR4, UPT, UPT, UR4, 0x1, URZ ;  /* 0x0000000104047890 */ /* 0x000fc6000fffe0ff */
[----:B------:R0:W-:Y:S09]  /*0fd0*/  STG.E desc[UR10][R8.64], R0 ;  /* 0x0000000008007986 */ /* 0x0001f2000c10190a */
.L_x_672:
[----:B------:R-:W5:Y:S02]  /*0fe0*/  LDG.E R20, desc[UR10][R18.64+0xc] ;  /* 0x00000c0a12147981 */ /* 0x000f64000c1e1900 */
[----:B-----5:R-:W-:-:S13]  /*0ff0*/  FSETP.NEU.AND P0, PT, R20, R23, PT ;  /* 0x000000171400720b */ /* 0x020fda0003f0d000 */
[----:B0--34-:R-:W-:Y:S01]  /*1000*/  @!P0 FADD R0, R2, 1 ;  /* 0x3f80000002008421 */ /* 0x019fe20000000000 */
[----:B------:R-:W-:Y:S06]  /*1010*/  @!P0 BRA `(.L_x_674) ;  /* 0x00000000004c8947 */ /* 0x000fec0003800000 */
        /* <DEDUP_REMOVED lines=14> */
[----:B------:R-:W-:-:S07]  /*1100*/  IMAD.MOV.U32 R7, RZ, RZ, R0 ;  /* 0x000000ffff077224 */ /* 0x000fce00078e0000 */
.L_x_675:
[----:B--2---:R-:W-:-:S04]  /*1110*/  IMAD.WIDE R8, R21, 0x4, R16 ;  /* 0x0000000415087825 */ /* 0x004fc800078e0210 */
[----:B------:R-:W-:Y:S01]  /*1120*/  HFMA2 R0, -RZ, RZ, 1.875, 0 ;  /* 0x3f800000ff007431 */ /* 0x000fe200000001ff */
[----:B------:R-:W-:Y:S01]  /*1130*/  UIADD3 UR4, UPT, UPT, UR4, 0x1, URZ ;  /* 0x0000000104047890 */ /* 0x000fe2000fffe0ff */
[----:B------:R0:W-:Y:S11]  /*1140*/  STG.E desc[UR10][R8.64], R7 ;  /* 0x0000000708007986 */ /* 0x0001f6000c10190a */
.L_x_674:
[----:B------:R-:W-:-:S04]  /*1150*/  IADD3 R18, P0, PT, R18, 0x20, RZ ;  /* 0x0000002012127810 */ /* 0x000fc80007f1e0ff */
[----:B------:R-:W-:Y:S01]  /*1160*/  IADD3.X R19, PT, PT, RZ, R19, RZ, P0, !PT ;  /* 0x00000013ff137210 */ /* 0x000fe200007fe4ff */
[----:B------:R-:W-:Y:S08]  /*1170*/  BRA.U UP0, `(.L_x_676) ;  /* 0xfffffff500247547 */ /* 0x000ff0000b83ffff */
.L_x_658:
[----:B------:R-:W-:-:S09]  /*1180*/  UISETP.NE.AND UP0, UPT, UR8, URZ, UPT ;  /* 0x000000ff0800728c */ /* 0x000fd2000bf05270 */
[----:B------:R-:W-:Y:S05]  /*1190*/  BRA.U !UP0, `(.L_x_657) ;  /* 0x0000000d08347547 */ /* 0x000fea000b800000 */
[----:B------:R-:W3:Y:S01]  /*11a0*/  LDCU UR6, c[0x0][0x388] ;  /* 0x00007100ff0677ac */ /* 0x000ee20008000800 */
[----:B------:R-:W-:Y:S02]  /*11b0*/  UISETP.GE.U32.AND UP0, UPT, UR8, 0x4, UPT ;  /* 0x000000040800788c */ /* 0x000fe4000bf06070 */
[----:B---3--:R-:W-:-:S07]  /*11c0*/  ULOP3.LUT UR6, UR6, 0x3, URZ, 0xc0, !UPT ;  /* 0x0000000306067892 */ /* 0x008fce000f8ec0ff */
[----:B------:R-:W-:Y:S05]  /*11d0*/  BRA.U !UP0, `(.L_x_677) ;  /* 0x0000000508a87547 */ /* 0x000fea000b800000 */
[----:B0-----:R-:W0:Y:S01]  /*11e0*/  LDC.64 R8, c[0x0][0x380] ;  /* 0x0000e000ff087b82 */ /* 0x001e220000000a00 */
[----:B------:R-:W-:-:S05]  /*11f0*/  IADD3 R7, PT, PT, R6, UR5, RZ ;  /* 0x0000000506077c10 */ /* 0x000fca000fffe0ff */
[----:B0-----:R-:W-:-:S05]  /*1200*/  IMAD.WIDE.U32 R8, R7, 0x4, R8 ;  /* 0x0000000407087825 */ /* 0x001fca00078e0008 */
[----:B-1----:R-:W3:Y:S02]  /*1210*/  LDG.E R15, desc[UR10][R8.64] ;  /* 0x0000000a080f7981 */ /* 0x002ee4000c1e1900 */
[----:B---3-5:R-:W-:-:S13]  /*1220*/  FSETP.NEU.AND P0, PT, R15, R20, PT ;  /* 0x000000140f00720b */ /* 0x028fda0003f0d000 */
[----:B------:R-:W-:Y:S01]  /*1230*/  @!P0 FADD R2, R0, 1 ;  /* 0x3f80000000028421 */ /* 0x000fe20000000000 */
[----:B------:R-:W-:Y:S06]  /*1240*/  @!P0 BRA `(.L_x_678) ;  /* 0x0000000000508947 */ /* 0x000fec0003800000 */
[----:B------:R-:W0:Y:S01]  /*1250*/  LDC.64 R8, c[0x0][0x398] ;  /* 0x0000e600ff087b82 */ /* 0x000e220000000a00 */
[----:B------:R-:W1:Y:S01]  /*1260*/  MUFU.RCP R2, R3 ;  /* 0x0000000300027308 */ /* 0x000e620000001000 */
[----:B------:R-:W-:-:S07]  /*1270*/  VIADD R14, R4, UR4 ;  /* 0x00000004040e7c36 */ /* 0x000fce0008000000 */
[----:B------:R-:W3:Y:S01]  /*1280*/  FCHK P0, R0, R3 ;  /* 0x0000000300007302 */ /* 0x000ee20000000000 */
[----:B-1----:R-:W-:-:S04]  /*1290*/  FFMA R7, -R3, R2, 1 ;  /* 0x3f80000003077423 */ /* 0x002fc80000000102 */
[----:B------:R-:W-:Y:S01]  /*12a0*/  FFMA R11, R2, R7, R2 ;  /* 0x00000007020b7223 */ /* 0x000fe20000000002 */
[----:B0-----:R-:W-:-:S04]  /*12b0*/  IMAD.WIDE R8, R14, 0x4, R8 ;  /* 0x000000040e087825 */ /* 0x001fc800078e0208 */
[----:B------:R-:W-:Y:S01]  /*12c0*/  FFMA R2, R0, R11, RZ ;  /* 0x0000000b00027223 */ /* 0x000fe200000000ff */
[----:B------:R0:W-:Y:S03]  /*12d0*/  STG.E desc[UR10][R8.64], R20 ;  /* 0x0000001408007986 */ /* 0x0001e6000c10190a */
[----:B------:R-:W-:-:S04]  /*12e0*/  FFMA R7, -R3, R2, R0 ;  /* 0x0000000203077223 */ /* 0x000fc80000000100 */
[----:B------:R-:W-:Y:S01]  /*12f0*/  FFMA R7, R11, R7, R2 ;  /* 0x000000070b077223 */ /* 0x000fe20000000002 */
[----:B---3--:R-:W-:Y:S06]  /*1300*/  @!P0 BRA `(.L_x_679) ;  /* 0x00000000000c8947 */ /* 0x008fec0003800000 */
[----:B0-----:R-:W-:-:S07]  /*1310*/  MOV R8, 0x1330 ;  /* 0x0000133000087802 */ /* 0x001fce0000000f00 */
[----:B--2---:R-:W-:Y:S05]  /*1320*/  CALL.REL.NOINC `($__internal_0_$__cuda_sm3x_div_rn_noftz_f32_slowpath) ;  /* 0x0000000c00307944 */ /* 0x004fea0003c00000 */
[----:B------:R-:W-:-:S07]  /*1330*/  MOV R7, R0 ;  /* 0x0000000000077202 */ /* 0x000fce0000000f00 */
.L_x_679:
[----:B0-----:R-:W0:Y:S01]  /*1340*/  LDC.64 R8, c[0x0][0x3a0] ;  /* 0x0000e800ff087b82 */ /* 0x001e220000000a00 */
[----:B------:R-:W-:Y:S01]  /*1350*/  HFMA2 R2, -RZ, RZ, 1.875, 0 ;  /* 0x3f800000ff027431 */ /* 0x000fe200000001ff */
[----:B------:R-:W-:Y:S01]  /*1360*/  UIADD3 UR4, UPT, UPT, UR4, 0x1, URZ ;  /* 0x0000000104047890 */ /* 0x000fe2000fffe0ff */
[----:B0-----:R-:W-:-:S05]  /*1370*/  IMAD.WIDE R8, R14, 0x4, R8 ;  /* 0x000000040e087825 */ /* 0x001fca00078e0208 */
[----:B------:R0:W-:Y:S06]  /*1380*/  STG.E desc[UR10][R8.64], R7 ;  /* 0x0000000708007986 */ /* 0x0001ec000c10190a */
.L_x_678:
[----:B------:R-:W1:Y:S01]  /*1390*/  LDC.64 R20, c[0x0][0x380] ;  /* 0x0000e000ff147b82 */ /* 0x000e620000000a00 */
[----:B------:R-:W-:-:S04]  /*13a0*/  IADD3 R0, P0, PT, R6, UR5, RZ ;  /* 0x0000000506007c10 */ /* 0x000fc8000ff1e0ff */
[----:B0-----:R-:W-:Y:S02]  /*13b0*/  IADD3.X R7, PT, PT, RZ, RZ, RZ, P0, !PT ;  /* 0x000000ffff077210 */ /* 0x001fe400007fe4ff */
[----:B-1----:R-:W-:-:S04]  /*13c0*/  LEA R20, P0, R0, R20, 0x2 ;  /* 0x0000001400147211 */ /* 0x002fc800078010ff */
[----:B------:R-:W-:-:S05]  /*13d0*/  LEA.HI.X R21, R0, R21, R7, 0x2, P0 ;  /* 0x0000001500157211 */ /* 0x000fca00000f1407 */
[----:B--2---:R-:W2:Y:S02]  /*13e0*/  LDG.E R16, desc[UR10][R20.64+0x4] ;  /* 0x0000040a14107981 */ /* 0x004ea4000c1e1900 */
[----:B--2---:R-:W-:-:S13]  /*13f0*/  FSETP.NEU.AND P0, PT, R16, R15, PT ;  /* 0x0000000f1000720b */ /* 0x004fda0003f0d000 */
[----:B------:R-:W-:Y:S01]  /*1400*/  @!P0 FADD R10, R2, 1 ;  /* 0x3f800000020a8421 */ /* 0x000fe20000000000 */
[----:B------:R-:W-:Y:S06]  /*1410*/  @!P0 BRA `(.L_x_680) ;  /* 0x0000000000508947 */ /* 0x000fec0003800000 */
[----:B------:R-:W0:Y:S01]  /*1420*/  LDC.64 R8, c[0x0][0x398] ;  /* 0x0000e600ff087b82 */ /* 0x000e220000000a00 */
[----:B------:R-:W1:Y:S01]  /*1430*/  MUFU.RCP R0, R3 ;  /* 0x0000000300007308 */ /* 0x000e620000001000 */
[----:B------:R-:W-:-:S07]  /*1440*/  VIADD R14, R4, UR4 ;  /* 0x00000004040e7c36 */ /* 0x000fce0008000000 */
[----:B------:R-:W2:Y:S01]  /*1450*/  FCHK P0, R2, R3 ;  /* 0x0000000302007302 */ /* 0x000ea20000000000 */
[----:B-1----:R-:W-:-:S04]  /*1460*/  FFMA R7, -R3, R0, 1 ;  /* 0x3f80000003077423 */ /* 0x002fc80000000100 */
[----:B------:R-:W-:Y:S01]  /*1470*/  FFMA R0, R0, R7, R0 ;  /* 0x0000000700007223 */ /* 0x000fe20000000000 */
[----:B0-----:R-:W-:-:S04]  /*1480*/  IMAD.WIDE R8, R14, 0x4, R8 ;  /* 0x000000040e087825 */ /* 0x001fc800078e0208 */
[----:B------:R-:W-:Y:S01]  /*1490*/  FFMA R7, R0, R2, RZ ;  /* 0x0000000200077223 */ /* 0x000fe200000000ff */
[----:B------:R0:W-:Y:S03]  /*14a0*/  STG.E desc[UR10][R8.64], R15 ;  /* 0x0000000f08007986 */ /* 0x0001e6000c10190a */
[----:B------:R-:W-:-:S04]  /*14b0*/  FFMA R10, -R3, R7, R2 ;  /* 0x00000007030a7223 */ /* 0x000fc80000000102 */
[----:B------:R-:W-:Y:S01]  /*14c0*/  FFMA R0, R0, R10, R7 ;  /* 0x0000000a00007223 */ /* 0x000fe20000000007 */
[----:B--2---:R-:W-:Y:S06]  /*14d0*/  @!P0 BRA `(.L_x_681) ;  /* 0x00000000000c8947 */ /* 0x004fec0003800000 */
[----:B------:R-:W-:Y:S02]  /*14e0*/  MOV R0, R2 ;  /* 0x0000000200007202 */ /* 0x000fe40000000f00 */
[----:B0-----:R-:W-:-:S07]  /*14f0*/  MOV R8, 0x1510 ;  /* 0x0000151000087802 */ /* 0x001fce0000000f00 */
[----:B------:R-:W-:Y:S05]  /*1500*/  CALL.REL.NOINC `($__internal_0_$__cuda_sm3x_div_rn_noftz_f32_slowpath) ;  /* 0x0000000800b87944 */ /* 0x000fea0003c00000 */
.L_x_681:
[----:B0-----:R-:W0:Y:S01]  /*1510*/  LDC.64 R8, c[0x0][0x3a0] ;  /* 0x0000e800ff087b82 */ /* 0x001e220000000a00 */
[----:B------:R-:W-:Y:S01]  /*1520*/  HFMA2 R10, -RZ, RZ, 1.875, 0 ;  /* 0x3f800000ff0a7431 */ /* 0x000fe200000001ff */
[----:B------:R-:W-:Y:S01]  /*1530*/  UIADD3 UR4, UPT, UPT, UR4, 0x1, URZ ;  /* 0x0000000104047890 */ /* 0x000fe2000fffe0ff */
[----:B0-----:R-:W-:-:S05]  /*1540*/  IMAD.WIDE R14, R14, 0x4, R8 ;  /* 0x000000040e0e7825 */ /* 0x001fca00078e0208 */
[----:B------:R0:W-:Y:S06]  /*1550*/  STG.E desc[UR10][R14.64], R0 ;  /* 0x000000000e007986 */ /* 0x0001ec000c10190a */
.L_x_680:
[----:B0-----:R-:W2:Y:S02]  /*1560*/  LDG.E R15, desc[UR10][R20.64+0x8] ;  /* 0x0000080a140f7981 */ /* 0x001ea4000c1e1900 */
[----:B--2---:R-:W-:-:S13]  /*1570*/  FSETP.NEU.AND P0, PT, R15, R16, PT ;  /* 0x000000100f00720b */ /* 0x004fda0003f0d000 */
[----:B------:R-:W-:Y:S01]  /*1580*/  @!P0 FADD R2, R10, 1 ;  /* 0x3f8000000a028421 */ /* 0x000fe20000000000 */
[----:B------:R-:W-:Y:S06]  /*1590*/  @!P0 BRA `(.L_x_682) ;  /* 0x0000000000508947 */ /* 0x000fec0003800000 */
[----:B------:R-:W0:Y:S01]  /*15a0*/  LDC.64 R8, c[0x0][0x398] ;  /* 0x0000e600ff087b82 */ /* 0x000e220000000a00 */
[----:B------:R-:W1:Y:S01]  /*15b0*/  MUFU.RCP R0, R3 ;  /* 0x0000000300007308 */ /* 0x000e620000001000 */
[----:B------:R-:W-:-:S07]  /*15c0*/  IADD3 R14, PT, PT, R4, UR4, RZ ;  /* 0x00000004040e7c10 */ /* 0x000fce000fffe0ff */
        /* <DEDUP_REMOVED lines=9> */
[----:B------:R-:W-:Y:S01]  /*1660*/  IMAD.MOV.U32 R0, RZ, RZ, R10 ;  /* 0x000000ffff007224 */ /* 0x000fe200078e000a */
[----:B0-----:R-:W-:-:S07]  /*1670*/  MOV R8, 0x1690 ;  /* 0x0000169000087802 */ /* 0x001fce0000000f00 */
[----:B------:R-:W-:Y:S05]  /*1680*/  CALL.REL.NOINC `($__internal_0_$__cuda_sm3x_div_rn_noftz_f32_slowpath) ;  /* 0x0000000800587944 */ /* 0x000fea0003c00000 */
.L_x_683:
[----:B0-----:R-:W0:Y:S01]  /*1690*/  LDC.64 R8, c[0x0][0x3a0] ;  /* 0x0000e800ff087b82 */ /* 0x001e220000000a00 */
[----:B------:R-:W-:Y:S01]  /*16a0*/  MOV R2, 0x3f800000 ;  /* 0x3f80000000027802 */ /* 0x000fe20000000f00 */
[----:B------:R-:W-:Y:S01]  /*16b0*/  UIADD3 UR4, UPT, UPT, UR4, 0x1, URZ ;  /* 0x0000000104047890 */ /* 0x000fe2000fffe0ff */
[----:B0-----:R-:W-:-:S05]  /*16c0*/  IMAD.WIDE R8, R14, 0x4, R8 ;  /* 0x000000040e087825 */ /* 0x001fca00078e0208 */
[----:B------:R0:W-:Y:S06]  /*16d0*/  STG.E desc[UR10][R8.64], R0 ;  /* 0x0000000008007986 */ /* 0x0001ec000c10190a */
.L_x_682:
[----:B------:R-:W2:Y:S02]  /*16e0*/  LDG.E R20, desc[UR10][R20.64+0xc] ;  /* 0x00000c0a14147981 */ /* 0x000ea4000c1e1900 */
[----:B--2---:R-:W-:-:S13]  /*16f0*/  FSETP.NEU.AND P0, PT, R20, R15, PT ;  /* 0x0000000f1400720b */ /* 0x004fda0003f0d000 */
[----:B0-----:R-:W-:Y:S01]  /*1700*/  @!P0 FADD R0, R2, 1 ;  /* 0x3f80000002008421 */ /* 0x001fe20000000000 */
        /* <DEDUP_REMOVED lines=16> */
[----:B------:R-:W-:-:S07]  /*1810*/  IMAD.MOV.U32 R7, RZ, RZ, R0 ;  /* 0x000000ffff077224 */ /* 0x000fce00078e0000 */
.L_x_685:
[----:B0-----:R-:W0:Y:S01]  /*1820*/  LDC.64 R8, c[0x0][0x3a0] ;  /* 0x0000e800ff087b82 */ /* 0x001e220000000a00 */
[----:B------:R-:W-:Y:S01]  /*1830*/  HFMA2 R0, -RZ, RZ, 1.875, 0 ;  /* 0x3f800000ff007431 */ /* 0x000fe200000001ff */
[----:B------:R-:W-:Y:S01]  /*1840*/  UIADD3 UR4, UPT, UPT, UR4, 0x1, URZ ;  /* 0x0000000104047890 */ /* 0x000fe2000fffe0ff */
[----:B0-----:R-:W-:-:S05]  /*1850*/  IMAD.WIDE R14, R14, 0x4, R8 ;  /* 0x000000040e0e7825 */ /* 0x001fca00078e0208 */
[----:B------:R0:W-:Y:S06]  /*1860*/  STG.E desc[UR10][R14.64], R7 ;  /* 0x000000070e007986 */ /* 0x0001ec000c10190a */
.L_x_684:
[----:B------:R-:W-:-:S12]  /*1870*/  UIADD3 UR5, UPT, UPT, UR5, 0x4, URZ ;  /* 0x0000000405057890 */ /* 0x000fd8000fffe0ff */
.L_x_677:
[----:B------:R-:W-:-:S09]  /*1880*/  UISETP.NE.AND UP0, UPT, UR6, URZ, UPT ;  /* 0x000000ff0600728c */ /* 0x000fd2000bf05270 */
[----:B------:R-:W-:Y:S05]  /*1890*/  BRA.U !UP0, `(.L_x_657) ;  /* 0x0000000508747547 */ /* 0x000fea000b800000 */
[----:B------:R-:W-:-:S09]  /*18a0*/  UISETP.NE.AND UP0, UPT, UR6, 0x1, UPT ;  /* 0x000000010600788c */ /* 0x000fd2000bf05270 */
        /* <DEDUP_REMOVED lines=10> */
[----:B------:R-:W-:-:S07]  /*1950*/  IADD3 R14, PT, PT, R4, UR4, RZ ;  /* 0x00000004040e7c10 */ /* 0x000fce000fffe0ff */
        /* <DEDUP_REMOVED lines=11> */
[----:B------:R-:W-:-:S07]  /*1a10*/  IMAD.MOV.U32 R7, RZ, RZ, R0 ;  /* 0x000000ffff077224 */ /* 0x000fce00078e0000 */
.L_x_688:
[----:B0-----:R-:W0:Y:S01]  /*1a20*/  LDC.64 R8, c[0x0][0x3a0] ;  /* 0x0000e800ff087b82 */ /* 0x001e220000000a00 */
[----:B------:R-:W-:Y:S01]  /*1a30*/  MOV R2, 0x3f800000 ;  /* 0x3f80000000027802 */ /* 0x000fe20000000f00 */
[----:B------:R-:W-:Y:S01]  /*1a40*/  UIADD3 UR4, UPT, UPT, UR4, 0x1, URZ ;  /* 0x0000000104047890 */ /* 0x000fe2000fffe0ff */
[----:B0-----:R-:W-:-:S05]  /*1a50*/  IMAD.WIDE R8, R14, 0x4, R8 ;  /* 0x000000040e087825 */ /* 0x001fca00078e0208 */
[----:B------:R0:W-:Y:S06]  /*1a60*/  STG.E desc[UR10][R8.64], R7 ;  /* 0x0000000708007986 */ /* 0x0001ec000c10190a */
.L_x_687:
[----:B------:R-:W1:Y:S01]  /*1a70*/  LDC.64 R20, c[0x0][0x380] ;  /* 0x0000e000ff147b82 */ /* 0x000e620000000a00 */
[----:B------:R-:W-:-:S04]  /*1a80*/  IADD3 R0, P0, PT, R6, UR5, RZ ;  /* 0x0000000506007c10 */ /* 0x000fc8000ff1e0ff */
[----:B0-----:R-:W-:Y:S02]  /*1a90*/  IADD3.X R7, PT, PT, RZ, RZ, RZ, P0, !PT ;  /* 0x000000ffff077210 */ /* 0x001fe400007fe4ff */
[----:B-1----:R-:W-:-:S04]  /*1aa0*/  LEA R20, P0, R0, R20, 0x2 ;  /* 0x0000001400147211 */ /* 0x002fc800078010ff */
[----:B------:R-:W-:-:S05]  /*1ab0*/  LEA.HI.X R21, R0, R21, R7, 0x2, P0 ;  /* 0x0000001500157211 */ /* 0x000fca00000f1407 */
[----:B------:R-:W3:Y:S02]  /*1ac0*/  LDG.E R20, desc[UR10][R20.64+0x4] ;  /* 0x0000040a14147981 */ /* 0x000ee4000c1e1900 */
[----:B---3--:R-:W-:-:S13]  /*1ad0*/  FSETP.NEU.AND P0, PT, R20, R15, PT ;  /* 0x0000000f1400720b */ /* 0x008fda0003f0d000 */
        /* <DEDUP_REMOVED lines=14> */
[----:B------:R-:W-:Y:S01]  /*1bc0*/  IMAD.MOV.U32 R0, RZ, RZ, R2 ;  /* 0x000000ffff007224 */ /* 0x000fe200078e0002 */
[----:B0-----:R-:W-:-:S07]  /*1bd0*/  MOV R8, 0x1bf0 ;  /* 0x00001bf000087802 */ /* 0x001fce0000000f00 */
[----:B--2---:R-:W-:Y:S05]  /*1be0*/  CALL.REL.NOINC `($__internal_0_$__cuda_sm3x_div_rn_noftz_f32_slowpath) ;  /* 0x0000000400007944 */ /* 0x004fea0003c00000 */
[----:B------:R-:W-:-:S07]  /*1bf0*/  MOV R7, R0 ;  /* 0x0000000000077202 */ /* 0x000fce0000000f00 */
.L_x_690:
[----:B0-----:R-:W0:Y:S01]  /*1c00*/  LDC.64 R8, c[0x0][0x3a0] ;  /* 0x0000e800ff087b82 */ /* 0x001e220000000a00 */
[----:B------:R-:W-:Y:S01]  /*1c10*/  HFMA2 R0, -RZ, RZ, 1.875, 0 ;  /* 0x3f800000ff007431 */ /* 0x000fe200000001ff */
[----:B------:R-:W-:Y:S01]  /*1c20*/  UIADD3 UR4, UPT, UPT, UR4, 0x1, URZ ;  /* 0x0000000104047890 */ /* 0x000fe2000fffe0ff */
[----:B0-----:R-:W-:-:S05]  /*1c30*/  IMAD.WIDE R14, R14, 0x4, R8 ;  /* 0x000000040e0e7825 */ /* 0x001fca00078e0208 */
[----:B------:R0:W-:Y:S06]  /*1c40*/  STG.E desc[UR10][R14.64], R7 ;  /* 0x000000070e007986 */ /* 0x0001ec000c10190a */
.L_x_689:
[----:B------:R-:W-:-:S12]  /*1c50*/  UIADD3 UR5, UPT, UPT, UR5, 0x2, URZ ;  /* 0x0000000205057890 */ /* 0x000fd8000fffe0ff */
.L_x_686:
[----:B------:R-:W3:Y:S02]  /*1c60*/  LDCU UR7, c[0x0][0x388] ;  /* 0x00007100ff0777ac */ /* 0x000ee40008000800 */
[----:B---3--:R-:W-:-:S04]  /*1c70*/  ULOP3.LUT UR7, UR7, 0x1, URZ, 0xc0, !UPT ;  /* 0x0000000107077892 */ /* 0x008fc8000f8ec0ff */
[----:B------:R-:W-:-:S09]  /*1c80*/  UISETP.NE.U32.AND UP0, UPT, UR7, 0x1, UPT ;  /* 0x000000010700788c */ /* 0x000fd2000bf05070 */
[----:B------:R-:W-:Y:S05]  /*1c90*/  BRA.U UP0, `(.L_x_657) ;  /* 0x0000000100747547 */ /* 0x000fea000b800000 */
[----:B0-----:R-:W0:Y:S01]  /*1ca0*/  LDC.64 R8, c[0x0][0x380] ;  /* 0x0000e000ff087b82 */ /* 0x001e220000000a00 */
[----:B------:R-:W-:-:S05]  /*1cb0*/  IADD3 R7, PT, PT, R6, UR5, RZ ;  /* 0x0000000506077c10 */ /* 0x000fca000fffe0ff */
[----:B0-----:R-:W-:-:S05]  /*1cc0*/  IMAD.WIDE.U32 R6, R7, 0x4, R8 ;  /* 0x0000000407067825 */ /* 0x001fca00078e0008 */
[----:B-1----:R-:W3:Y:S02]  /*1cd0*/  LDG.E R15, desc[UR10][R6.64] ;  /* 0x0000000a060f7981 */ /* 0x002ee4000c1e1900 */
[----:B---3-5:R-:W-:-:S13]  /*1ce0*/  FSETP.NEU.AND P0, PT, R15, R20, PT ;  /* 0x000000140f00720b */ /* 0x028fda0003f0d000 */
[----:B------:R-:W-:Y:S01]  /*1cf0*/  @!P0 FADD R0, R0, 1 ;  /* 0x3f80000000008421 */ /* 0x000fe20000000000 */
[----:B------:R-:W-:Y:S01]  /*1d00*/  @!P0 IMAD.MOV.U32 R20, RZ, RZ, R15 ;  /* 0x000000ffff148224 */ /* 0x000fe200078e000f */
        /* <DEDUP_REMOVED lines=16> */
.L_x_691:
[----:B------:R-:W1:Y:S01]  /*1e10*/  LDC.64 R2, c[0x0][0x3a0] ;  /* 0x0000e800ff027b82 */ /* 0x000e620000000a00 */
[----:B------:R-:W-:Y:S01]  /*1e20*/  HFMA2 R0, -RZ, RZ, 1.875, 0 ;  /* 0x3f800000ff007431 */ /* 0x000fe200000001ff */
[----:B0-----:R-:W-:Y:S01]  /*1e30*/  MOV R20, R15 ;  /* 0x0000000f00147202 */ /* 0x001fe20000000f00 */
[----:B------:R-:W-:Y:S01]  /*1e40*/  UIADD3 UR4, UPT, UPT, UR4, 0x1, URZ ;  /* 0x0000000104047890 */ /* 0x000fe2000fffe0ff */
[----:B-1----:R-:W-:-:S05]  /*1e50*/  IMAD.WIDE R6, R6, 0x4, R2 ;  /* 0x0000000406067825 */ /* 0x002fca00078e0202 */
[----:B------:R3:W-:Y:S06]  /*1e60*/  STG.E desc[UR10][R6.64], R11 ;  /* 0x0000000b06007986 */ /* 0x0007ec000c10190a */
.L_x_657:
[----:B------:R-:W-:-:S13]  /*1e70*/  ISETP.LE.AND P0, PT, R5, UR4, PT ;  /* 0x0000000405007c0c */ /* 0x000fda000bf03270 */
[----:B------:R-:W-:Y:S05]  /*1e80*/  @P0 EXIT ;  /* 0x000000000000094d */ /* 0x000fea0003800000 */
[----:B------:R-:W4:Y:S01]  /*1e90*/  LDCU UR5, c[0x0][0x388] ;  /* 0x00007100ff0577ac */ /* 0x000f220008000800 */
[----:B0--3--:R-:W0:Y:S01]  /*1ea0*/  LDC.64 R6, c[0x0][0x398] ;  /* 0x0000e600ff067b82 */ /* 0x009e220000000a00 */
[----:B------:R-:W-:Y:S01]  /*1eb0*/  VIADD R4, R4, UR4 ;  /* 0x0000000404047c36 */ /* 0x000fe20008000000 */
[----:B----4-:R-:W-:-:S04]  /*1ec0*/  I2FP.F32.S32 R5, UR5 ;  /* 0x0000000500057c45 */ /* 0x010fc80008201400 */
[----:B------:R-:W3:Y:S01]  /*1ed0*/  MUFU.RCP R2, R5 ;  /* 0x0000000500027308 */ /* 0x000ee20000001000 */
[----:B0-----:R-:W-:-:S05]  /*1ee0*/  IMAD.WIDE R6, R4, 0x4, R6 ;  /* 0x0000000404067825 */ /* 0x001fca00078e0206 */
[----:B-----5:R0:W-:Y:S02]  /*1ef0*/  STG.E desc[UR10][R6.64], R20 ;  /* 0x0000001406007986 */ /* 0x0201e4000c10190a */
[----:B------:R-:W4:Y:S01]  /*1f00*/  FCHK P0, R0, R5 ;  /* 0x0000000500007302 */ /* 0x000f220000000000 */
[----:B---3--:R-:W-:-:S04]  /*1f10*/  FFMA R3, -R5, R2, 1 ;  /* 0x3f80000005037423 */ /* 0x008fc80000000102 */
[----:B------:R-:W-:-:S04]  /*1f20*/  FFMA R3, R2, R3, R2 ;  /* 0x0000000302037223 */ /* 0x000fc80000000002 */
[----:B------:R-:W-:-:S04]  /*1f30*/  FFMA R2, R3, R0, RZ ;  /* 0x0000000003027223 */ /* 0x000fc800000000ff */
[----:B------:R-:W-:-:S04]  /*1f40*/  FFMA R9, -R5, R2, R0 ;  /* 0x0000000205097223 */ /* 0x000fc80000000100 */
[----:B------:R-:W-:Y:S01]  /*1f50*/  FFMA R9, R3, R9, R2 ;  /* 0x0000000903097223 */ /* 0x000fe20000000002 */
[----:B0---4-:R-:W-:Y:S06]  /*1f60*/  @!P0 BRA `(.L_x_692) ;  /* 0x0000000000108947 */ /* 0x011fec0003800000 */
[----:B------:R-:W-:Y:S02]  /*1f70*/  MOV R3, R5 ;  /* 0x0000000500037202 */ /* 0x000fe40000000f00 */
[----:B------:R-:W-:-:S07]  /*1f80*/  MOV R8, 0x1fa0 ;  /* 0x00001fa000087802 */ /* 0x000fce0000000f00 */
[----:B-12---:R-:W-:Y:S05]  /*1f90*/  CALL.REL.NOINC `($__internal_0_$__cuda_sm3x_div_rn_noftz_f32_slowpath) ;  /* 0x0000000000147944 */ /* 0x006fea0003c00000 */
[----:B------:R-:W-:-:S07]  /*1fa0*/  MOV R9, R0 ;  /* 0x0000000000097202 */ /* 0x000fce0000000f00 */
.L_x_692:
[----:B------:R-:W0:Y:S02]  /*1fb0*/  LDC.64 R2, c[0x0][0x3a0] ;  /* 0x0000e800ff027b82 */ /* 0x000e240000000a00 */
[----:B0-----:R-:W-:-:S05]  /*1fc0*/  IMAD.WIDE R4, R4, 0x4, R2 ;  /* 0x0000000404047825 */ /* 0x001fca00078e0202 */
[----:B------:R-:W-:Y:S01]  /*1fd0*/  STG.E desc[UR10][R4.64], R9 ;  /* 0x0000000904007986 */ /* 0x000fe2000c10190a */
[----:B------:R-:W-:Y:S05]  /*1fe0*/  EXIT ;  /* 0x000000000000794d */ /* 0x000fea0003800000 */
        .weak           $__internal_0_$__cuda_sm3x_div_rn_noftz_f32_slowpath
        .type           $__internal_0_$__cuda_sm3x_div_rn_noftz_f32_slowpath,@function
        .size           $__internal_0_$__cuda_sm3x_div_rn_noftz_f32_slowpath,(.L_x_709 - $__internal_0_$__cuda_sm3x_div_rn_noftz_f32_slowpath)
$__internal_0_$__cuda_sm3x_div_rn_noftz_f32_slowpath:
[--C-:B------:R-:W-:Y:S01]  /*1ff0*/  SHF.R.U32.HI R2, RZ, 0x17, R3.reuse ;  /* 0x00000017ff027819 */ /* 0x100fe20000011603 */
[----:B------:R-:W-:Y:S01]  /*2000*/  IMAD.MOV.U32 R13, RZ, RZ, R3 ;  /* 0x000000ffff0d7224 */ /* 0x000fe200078e0003 */
[----:B------:R-:W-:Y:S02]  /*2010*/  SHF.R.U32.HI R11, RZ, 0x17, R0 ;  /* 0x00000017ff0b7819 */ /* 0x000fe40000011600 */
[----:B------:R-:W-:Y:S02]  /*2020*/  LOP3.LUT R2, R2, 0xff, RZ, 0xc0, !PT ;  /* 0x000000ff02027812 */ /* 0x000fe400078ec0ff */
[----:B------:R-:W-:Y:S02]  /*2030*/  LOP3.LUT R11, R11, 0xff, RZ, 0xc0, !PT ;  /* 0x000000ff0b0b7812 */ /* 0x000fe400078ec0ff */
[----:B------:R-:W-:Y:S02]  /*2040*/  IADD3 R9, PT, PT, R2, -0x1, RZ ;  /* 0xffffffff02097810 */ /* 0x000fe40007ffe0ff */
[----:B------:R-:W-:-:S02]  /*2050*/  IADD3 R10, PT, PT, R11, -0x1, RZ ;  /* 0xffffffff0b0a7810 */ /* 0x000fc40007ffe0ff */
[----:B------:R-:W-:-:S04]  /*2060*/  ISETP.GT.U32.AND P0, PT, R9, 0xfd, PT ;  /* 0x000000fd0900780c */ /* 0x000fc80003f04070 */
[----:B------:R-:W-:-:S13]  /*2070*/  ISETP.GT.U32.OR P0, PT, R10, 0xfd, P0 ;  /* 0x000000fd0a00780c */ /* 0x000fda0000704470 */
[----:B------:R-:W-:Y:S01]  /*2080*/  @!P0 MOV R7, RZ ;  /* 0x000000ff00078202 */ /* 0x000fe20000000f00 */
[----:B------:R-:W-:Y:S06]  /*2090*/  @!P0 BRA `(.L_x_693) ;  /* 0x00000000005c8947 */ /* 0x000fec0003800000 */
[----:B------:R-:W-:Y:S02]  /*20a0*/  FSETP.GTU.FTZ.AND P0, PT, |R0|, +INF , PT ;  /* 0x7f8000000000780b */ /* 0x000fe40003f1c200 */
[----:B------:R-:W-:-:S04]  /*20b0*/  FSETP.GTU.FTZ.AND P1, PT, |R3|, +INF , PT ;  /* 0x7f8000000300780b */ /* 0x000fc80003f3c200 */
[----:B------:R-:W-:-:S13]  /*20c0*/  PLOP3.LUT P0, PT, P0, P1, PT, 0xf8, 0x8f ;  /* 0x00000000008f781c */ /* 0x000fda0000703f70 */
[----:B------:R-:W-:Y:S05]  /*20d0*/  @P0 BRA `(.L_x_694) ;  /* 0x0000000400440947 */ /* 0x000fea0003800000 */
[----:B------:R-:W-:-:S13]  /*20e0*/  LOP3.LUT P0, RZ, R13, 0x7fffffff, R0, 0xc8, !PT ;  /* 0x7fffffff0dff7812 */ /* 0x000fda000780c800 */
[----:B------:R-:W-:Y:S05]  /*20f0*/  @!P0 BRA `(.L_x_695) ;  /* 0x0000000400348947 */ /* 0x000fea0003800000 */
[C---:B------:R-:W-:Y:S02]  /*2100*/  FSETP.NEU.FTZ.AND P2, PT, |R0|.reuse, +INF , PT ;  /* 0x7f8000000000780b */ /* 0x040fe40003f5d200 */
[----:B------:R-:W-:Y:S02]  /*2110*/  FSETP.NEU.FTZ.AND P1, PT, |R3|, +INF , PT ;  /* 0x7f8000000300780b */ /* 0x000fe40003f3d200 */
[----:B------:R-:W-:-:S11]  /*2120*/  FSETP.NEU.FTZ.AND P0, PT, |R0|, +INF , PT ;  /* 0x7f8000000000780b */ /* 0x000fd60003f1d200 */
[----:B------:R-:W-:Y:S05]  /*2130*/  @!P1 BRA !P2, `(.L_x_695) ;  /* 0x0000000400249947 */ /* 0x000fea0005000000 */
[----:B------:R-:W-:-:S04]  /*2140*/  LOP3.LUT P2, RZ, R0, 0x7fffffff, RZ, 0xc0, !PT ;  /* 0x7fffffff00ff7812 */ /* 0x000fc8000784c0ff */
[----:B------:R-:W-:-:S13]  /*2150*/  PLOP3.LUT P1, PT, P1, P2, PT, 0x2f, 0xf2 ;  /* 0x0000000000f2781c */ /* 0x000fda0000f24577 */
[----:B------:R-:W-:Y:S05]  /*2160*/  @P1 BRA `(.L_x_696) ;  /* 0x0000000400101947 */ /* 0x000fea0003800000 */
[----:B------:R-:W-:-:S04]  /*2170*/  LOP3.LUT P1, RZ, R13, 0x7fffffff, RZ, 0xc0, !PT ;  /* 0x7fffffff0dff7812 */ /* 0x000fc8000782c0ff */
[----:B------:R-:W-:-:S13]  /*2180*/  PLOP3.LUT P0, PT, P0, P1, PT, 0x2f, 0xf2 ;  /* 0x0000000000f2781c */ /* 0x000fda0000702577 */
[----:B------:R-:W-:Y:S05]  /*2190*/  @P0 BRA `(.L_x_697) ;  /* 0x0000000000f80947 */ /* 0x000fea0003800000 */
[----:B------:R-:W-:Y:S02]  /*21a0*/  ISETP.GE.AND P0, PT, R10, RZ, PT ;  /* 0x000000ff0a00720c */ /* 0x000fe40003f06270 */
[----:B------:R-:W-:-:S11]  /*21b0*/  ISETP.GE.AND P1, PT, R9, RZ, PT ;  /* 0x000000ff0900720c */ /* 0x000fd60003f26270 */
[----:B------:R-:W-:Y:S01]  /*21c0*/  @P0 MOV R7, RZ ;  /* 0x000000ff00070202 */ /* 0x000fe20000000f00 */
[----:B------:R-:W-:Y:S01]  /*21d0*/  @!P0 FFMA R0, R0, 1.84467440737095516160e+19, RZ ;  /* 0x5f80000000008823 */ /* 0x000fe200000000ff */
[----:B------:R-:W-:Y:S01]  /*21e0*/  @!P0 MOV R7, 0xffffffc0 ;  /* 0xffffffc000078802 */ /* 0x000fe20000000f00 */
[----:B------:R-:W-:-:S03]  /*21f0*/  @!P1 FFMA R13, R3, 1.84467440737095516160e+19, RZ ;  /* 0x5f800000030d9823 */ /* 0x000fc600000000ff */
[----:B------:R-:W-:-:S07]  /*2200*/  @!P1 IADD3 R7, PT, PT, R7, 0x40, RZ ;  /* 0x0000004007079810 */ /* 0x000fce0007ffe0ff */
.L_x_693:
[----:B------:R-:W-:Y:S02]  /*2210*/  LEA R22, R2, 0xc0800000, 0x17 ;  /* 0xc080000002167811 */ /* 0x000fe400078eb8ff */
[----:B------:R-:W-:-:S03]  /*2220*/  IADD3 R11, PT, PT, R11, -0x7f, RZ ;  /* 0xffffff810b0b7810 */ /* 0x000fc60007ffe0ff */
[----:B------:R-:W-:Y:S02]  /*2230*/  IMAD.IADD R22, R13, 0x1, -R22 ;  /* 0x000000010d167824 */ /* 0x000fe400078e0a16 */
[----:B------:R-:W-:Y:S02]  /*2240*/  IMAD R0, R11, -0x800000, R0 ;  /* 0xff8000000b007824 */ /* 0x000fe400078e0200 */
[----:B------:R-:W0:Y:S01]  /*2250*/  MUFU.RCP R10, R22 ;  /* 0x00000016000a7308 */ /* 0x000e220000001000 */
[----:B------:R-:W-:-:S04]  /*2260*/  FADD.FTZ R9, -R22, -RZ ;  /* 0x800000ff16097221 */ /* 0x000fc80000010100 */
[----:B0-----:R-:W-:-:S04]  /*2270*/  FFMA R13, R10, R9, 1 ;  /* 0x3f8000000a0d7423 */ /* 0x001fc80000000009 */
[----:B------:R-:W-:-:S04]  /*2280*/  FFMA R13, R10, R13, R10 ;  /* 0x0000000d0a0d7223 */ /* 0x000fc8000000000a */
[----:B------:R-:W-:-:S04]  /*2290*/  FFMA R10, R0, R13, RZ ;  /* 0x0000000d000a7223 */ /* 0x000fc800000000ff */
[----:B------:R-:W-:-:S04]  /*22a0*/  FFMA R12, R9, R10, R0 ;  /* 0x0000000a090c7223 */ /* 0x000fc80000000000 */
[----:B------:R-:W-:Y:S01]  /*22b0*/  FFMA R12, R13, R12, R10 ;  /* 0x0000000c0d0c7223 */ /* 0x000fe2000000000a */
[----:B------:R-:W-:-:S03]  /*22c0*/  IADD3 R10, PT, PT, R11, 0x7f, -R2 ;  /* 0x0000007f0b0a7810 */ /* 0x000fc60007ffe802 */
[----:B------:R-:W-:Y:S01]  /*22d0*/  FFMA R9, R9, R12, R0 ;  /* 0x0000000c09097223 */ /* 0x000fe20000000000 */
[----:B------:R-:W-:-:S03]  /*22e0*/  IADD3 R7, PT, PT, R10, R7, RZ ;  /* 0x000000070a077210 */ /* 0x000fc60007ffe0ff */
[----:B------:R-:W-:-:S05]  /*22f0*/  FFMA R0, R13, R9, R12 ;  /* 0x000000090d007223 */ /* 0x000fca000000000c */
[----:B------:R-:W-:-:S04]  /*2300*/  SHF.R.U32.HI R2, RZ, 0x17, R0 ;  /* 0x00000017ff027819 */ /* 0x000fc80000011600 */
[----:B------:R-:W-:-:S04]  /*2310*/  LOP3.LUT R2, R2, 0xff, RZ, 0xc0, !PT ;  /* 0x000000ff02027812 */ /* 0x000fc800078ec0ff */
[----:B------:R-:W-:-:S04]  /*2320*/  IADD3 R2, PT, PT, R2, R7, RZ ;  /* 0x0000000702027210 */ /* 0x000fc80007ffe0ff */
[----:B------:R-:W-:-:S04]  /*2330*/  IADD3 R10, PT, PT, R2, -0x1, RZ ;  /* 0xffffffff020a7810 */ /* 0x000fc80007ffe0ff */
[----:B------:R-:W-:-:S13]  /*2340*/  ISETP.GE.U32.AND P0, PT, R10, 0xfe, PT ;  /* 0x000000fe0a00780c */ /* 0x000fda0003f06070 */
[----:B------:R-:W-:Y:S05]  /*2350*/  @!P0 BRA `(.L_x_698) ;  /* 0x0000000000808947 */ /* 0x000fea0003800000 */
[----:B------:R-:W-:-:S13]  /*2360*/  ISETP.GT.AND P0, PT, R2, 0xfe, PT ;  /* 0x000000fe0200780c */ /* 0x000fda0003f04270 */
[----:B------:R-:W-:Y:S05]  /*2370*/  @P0 BRA `(.L_x_699) ;  /* 0x00000000006c0947 */ /* 0x000fea0003800000 */
[----:B------:R-:W-:-:S13]  /*2380*/  ISETP.GE.AND P0, PT, R2, 0x1, PT ;  /* 0x000000010200780c */ /* 0x000fda0003f06270 */
[----:B------:R-:W-:Y:S05]  /*2390*/  @P0 BRA `(.L_x_700) ;  /* 0x0000000000980947 */ /* 0x000fea0003800000 */
[----:B------:R-:W-:Y:S02]  /*23a0*/  ISETP.GE.AND P0, PT, R2, -0x18, PT ;  /* 0xffffffe80200780c */ /* 0x000fe40003f06270 */
[----:B------:R-:W-:-:S11]  /*23b0*/  LOP3.LUT R0, R0, 0x80000000, RZ, 0xc0, !PT ;  /* 0x8000000000007812 */ /* 0x000fd600078ec0ff */
[----:B------:R-:W-:Y:S05]  /*23c0*/  @!P0 BRA `(.L_x_700) ;  /* 0x00000000008c8947 */ /* 0x000fea0003800000 */
[CCC-:B------:R-:W-:Y:S01]  /*23d0*/  FFMA.RZ R7, R13.reuse, R9.reuse, R12.reuse ;  /* 0x000000090d077223 */ /* 0x1c0fe2000000c00c */
[CCC-:B------:R-:W-:Y:S01]  /*23e0*/  FFMA.RP R10, R13.reuse, R9.reuse, R12.reuse ;  /* 0x000000090d0a7223 */ /* 0x1c0fe2000000800c */
[----:B------:R-:W-:Y:S01]  /*23f0*/  FFMA.RM R13, R13, R9, R12 ;  /* 0x000000090d0d7223 */ /* 0x000fe2000000400c */
[C---:B------:R-:W-:Y:S01]  /*2400*/  VIADD R9, R2.reuse, 0x20 ;  /* 0x0000002002097836 */ /* 0x040fe20000000000 */
[C---:B------:R-:W-:Y:S02]  /*2410*/  ISETP.NE.AND P2, PT, R2.reuse, RZ, PT ;  /* 0x000000ff0200720c */ /* 0x040fe40003f45270 */
[----:B------:R-:W-:Y:S02]  /*2420*/  LOP3.LUT R7, R7, 0x7fffff, RZ, 0xc0, !PT ;  /* 0x007fffff07077812 */ /* 0x000fe400078ec0ff */
[----:B------:R-:W-:Y:S02]  /*2430*/  ISETP.NE.AND P1, PT, R2, RZ, PT ;  /* 0x000000ff0200720c */ /* 0x000fe40003f25270 */
[----:B------:R-:W-:-:S02]  /*2440*/  LOP3.LUT R12, R7, 0x800000, RZ, 0xfc, !PT ;  /* 0x00800000070c7812 */ /* 0x000fc400078efcff */
[----:B------:R-:W-:Y:S02]  /*2450*/  IADD3 R2, PT, PT, -R2, RZ, RZ ;  /* 0x000000ff02027210 */ /* 0x000fe40007ffe1ff */
[----:B------:R-:W-:Y:S02]  /*2460*/  SHF.L.U32 R9, R12, R9, RZ ;  /* 0x000000090c097219 */ /* 0x000fe400000006ff */
[----:B------:R-:W-:Y:S02]  /*2470*/  FSETP.NEU.FTZ.AND P0, PT, R10, R13, PT ;  /* 0x0000000d0a00720b */ /* 0x000fe40003f1d000 */
[----:B------:R-:W-:Y:S02]  /*2480*/  SEL R7, R2, RZ, P2 ;  /* 0x000000ff02077207 */ /* 0x000fe40001000000 */
[----:B------:R-:W-:Y:S02]  /*2490*/  ISETP.NE.AND P1, PT, R9, RZ, P1 ;  /* 0x000000ff0900720c */ /* 0x000fe40000f25270 */
[----:B------:R-:W-:-:S02]  /*24a0*/  SHF.R.U32.HI R9, RZ, R7, R12 ;  /* 0x00000007ff097219 */ /* 0x000fc4000001160c */
[----:B------:R-:W-:Y:S02]  /*24b0*/  PLOP3.LUT P0, PT, P0, P1, PT, 0xf8, 0x8f ;  /* 0x00000000008f781c */ /* 0x000fe40000703f70 */
[----:B------:R-:W-:Y:S02]  /*24c0*/  SHF.R.U32.HI R7, RZ, 0x1, R9 ;  /* 0x00000001ff077819 */ /* 0x000fe40000011609 */
[----:B------:R-:W-:-:S04]  /*24d0*/  SEL R2, RZ, 0x1, !P0 ;  /* 0x00000001ff027807 */ /* 0x000fc80004000000 */
[----:B------:R-:W-:-:S04]  /*24e0*/  LOP3.LUT R2, R2, 0x1, R7, 0xf8, !PT ;  /* 0x0000000102027812 */ /* 0x000fc800078ef807 */
[----:B------:R-:W-:-:S04]  /*24f0*/  LOP3.LUT R2, R2, R9, RZ, 0xc0, !PT ;  /* 0x0000000902027212 */ /* 0x000fc800078ec0ff */
[----:B------:R-:W-:-:S04]  /*2500*/  IADD3 R7, PT, PT, R7, R2, RZ ;  /* 0x0000000207077210 */ /* 0x000fc80007ffe0ff */
[----:B------:R-:W-:Y:S01]  /*2510*/  LOP3.LUT R0, R7, R0, RZ, 0xfc, !PT ;  /* 0x0000000007007212 */ /* 0x000fe200078efcff */
[----:B------:R-:W-:Y:S06]  /*2520*/  BRA `(.L_x_700) ;  /* 0x0000000000347947 */ /* 0x000fec0003800000 */
.L_x_699:
[----:B------:R-:W-:-:S04]  /*2530*/  LOP3.LUT R0, R0, 0x80000000, RZ, 0xc0, !PT ;  /* 0x8000000000007812 */ /* 0x000fc800078ec0ff */
[----:B------:R-:W-:Y:S01]  /*2540*/  LOP3.LUT R0, R0, 0x7f800000, RZ, 0xfc, !PT ;  /* 0x7f80000000007812 */ /* 0x000fe200078efcff */
[----:B------:R-:W-:Y:S06]  /*2550*/  BRA `(.L_x_700) ;  /* 0x0000000000287947 */ /* 0x000fec0003800000 */
.L_x_698:
[----:B------:R-:W-:Y:S01]  /*2560*/  LEA R0, R7, R0, 0x17 ;  /* 0x0000000007007211 */ /* 0x000fe200078eb8ff */
[----:B------:R-:W-:Y:S06]  /*2570*/  BRA `(.L_x_700) ;  /* 0x0000000000207947 */ /* 0x000fec0003800000 */
.L_x_697:
[----:B------:R-:W-:-:S04]  /*2580*/  LOP3.LUT R0, R13, 0x80000000, R0, 0x48, !PT ;  /* 0x800000000d007812 */ /* 0x000fc800078e4800 */
[----:B------:R-:W-:Y:S01]  /*2590*/  LOP3.LUT R0, R0, 0x7f800000, RZ, 0xfc, !PT ;  /* 0x7f80000000007812 */ /* 0x000fe200078efcff */
[----:B------:R-:W-:Y:S06]  /*25a0*/  BRA `(.L_x_700) ;  /* 0x0000000000147947 */ /* 0x000fec0003800000 */
.L_x_696:
[----:B------:R-:W-:Y:S01]  /*25b0*/  LOP3.LUT R0, R13, 0x80000000, R0, 0x48, !PT ;  /* 0x800000000d007812 */ /* 0x000fe200078e4800 */
[----:B------:R-:W-:Y:S06]  /*25c0*/  BRA `(.L_x_700) ;  /* 0x00000000000c7947 */ /* 0x000fec0003800000 */
.L_x_695:
[----:B------:R-:W0:Y:S01]  /*25d0*/  MUFU.RSQ R0, -QNAN ;  /* 0xffc0000000007908 */ /* 0x000e220000001400 */
[----:B------:R-:W-:Y:S05]  /*25e0*/  BRA `(.L_x_700) ;  /* 0x0000000000047947 */ /* 0x000fea0003800000 */
.L_x_694:
[----:B------:R-:W-:-:S07]  /*25f0*/  FADD.FTZ R0, R0, R3 ;  /* 0x0000000300007221 */ /* 0x000fce0000010000 */
.L_x_700:
[----:B------:R-:W-:-:S04]  /*2600*/  HFMA2 R9, -RZ, RZ, 0, 0 ;  /* 0x00000000ff097431 */ /* 0x000fc800000001ff */
[----:B0-----:R-:W-:Y:S05]  /*2610*/  RET.REL.NODEC R8 `(_Z13reduce_kernelPfiiS_S_S_S_S_) ;  /* 0xffffffd808787950 */ /* 0x001fea0003c3ffff */
.L_x_701:
        /* <DEDUP_REMOVED lines=14> */
.L_x_709:


//--------------------- .text._Z12count_kernelPfiS_ --------------------------
	.section	.text._Z12count_kernelPfiS_,"ax",@progbits
	.align	128
        .global         _Z12count_kernelPfiS_
        .type           _Z12count_kernelPfiS_,@function
        .size           _Z12count_kernelPfiS_,(.L_x_727 - _Z12count_kernelPfiS_)
        .other          _Z12count_kernelPfiS_,@"STO_CUDA_ENTRY STV_DEFAULT"
_Z12count_kernelPfiS_:
.text._Z12count_kernelPfiS_:
[----:B------:R-:W-:Y:S01]  /*0000*/  LDC R1, c[0x0][0x37c] ;  /* 0x0000df00ff017b82 */ /* 0x000fe20000000800 */
[----:B------:R-:W0:Y:S01]  /*0010*/  S2R R0, SR_CTAID.X ;  /* 0x0000000000007919 */ /* 0x000e220000002500 */
[----:B------:R-:W0:Y:S02]  /*0020*/  LDCU UR4, c[0x0][0x370] ;  /* 0x00006e00ff0477ac */ /* 0x000e240008000800 */
[----:B0-----:R-:W-:-:S13]  /*0030*/  ISETP.GE.U32.AND P0, PT, R0, UR4, PT ;  /* 0x0000000400007c0c */ /* 0x001fda000bf06070 */
[----:B------:R-:W-:Y:S05]  /*0040*/  @P0 EXIT ;  /* 0x000000000000094d */ /* 0x000fea0003800000 */
[----:B------:R-:W0:Y:S01]  /*0050*/  LDCU UR5, c[0x0][0x388] ;  /* 0x00007100ff0577ac */ /* 0x000e220008000800 */
[----:B------:R-:W-:Y:S01]  /*0060*/  IMAD.MOV.U32 R2, RZ, RZ, RZ ;  /* 0x000000ffff027224 */ /* 0x000fe200078e00ff */
[----:B------:R-:W1:Y:S01]  /*0070*/  LDCU.64 UR8, c[0x0][0x358] ;  /* 0x00006b00ff0877ac */ /* 0x000e620008000a00 */
[----:B0-----:R-:W-:-:S09]  /*0080*/  UISETP.GE.AND UP0, UPT, UR5, 0x1, UPT ;  /* 0x000000010500788c */ /* 0x001fd2000bf06270 */
[----:B-1----:R-:W-:Y:S05]  /*0090*/  BRA.U !UP0, `(.L_x_702) ;  /* 0x0000000908547547 */ /* 0x002fea000b800000 */
[----:B------:R-:W-:Y:S01]  /*00a0*/  UISETP.GE.U32.AND UP1, UPT, UR5, 0x10, UPT ;  /* 0x000000100500788c */ /* 0x000fe2000bf26070 */
[----:B------:R-:W-:Y:S01]  /*00b0*/  HFMA2 R3, -RZ, RZ, -1.875, 0 ;  /* 0xbf800000ff037431 */ /* 0x000fe200000001ff */
[----:B------:R-:W-:Y:S02]  /*00c0*/  ULOP3.LUT UR6, UR5, 0xf, URZ, 0xc0, !UPT ;  /* 0x0000000f05067892 */ /* 0x000fe4000f8ec0ff */
[----:B------:R-:W-:Y:S01]  /*00d0*/  IMAD R4, R0, UR5, RZ ;  /* 0x0000000500047c24 */ /* 0x000fe2000f8e02ff */
[----:B------:R-:W-:Y:S01]  /*00e0*/  UMOV UR4, URZ ;  /* 0x000000ff00047c82 */ /* 0x000fe20008000000 */
[----:B------:R-:W-:Y:S01]  /*00f0*/  IMAD.MOV.U32 R2, RZ, RZ, RZ ;  /* 0x000000ffff027224 */ /* 0x000fe200078e00ff */
[----:B------:R-:W-:Y:S02]  /*0100*/  UISETP.NE.AND UP0, UPT, UR6, URZ, UPT ;  /* 0x000000ff0600728c */ /* 0x000fe4000bf05270 */
[----:B------:R-:W-:Y:S09]  /*0110*/  BRA.U !UP1, `(.L_x_703) ;  /* 0x0000000109f47547 */ /* 0x000ff2000b800000 */
[----:B------:R-:W0:Y:S01]  /*0120*/  LDC.64 R2, c[0x0][0x380] ;  /* 0x0000e000ff027b82 */ /* 0x000e220000000a00 */
[----:B------:R-:W-:-:S04]  /*0130*/  ULOP3.LUT UR4, UR5, 0x7ffffff0, URZ, 0xc0, !UPT ;  /* 0x7ffffff005047892 */ /* 0x000fc8000f8ec0ff */
[----:B------:R-:W-:Y:S01]  /*0140*/  UIADD3 UR7, UPT, UPT, -UR4, URZ, URZ ;  /* 0x000000ff04077290 */ /* 0x000fe2000fffe1ff */
[----:B0-----:R-:W-:-:S03]  /*0150*/  IMAD.WIDE.U32 R2, R4, 0x4, R2 ;  /* 0x0000000404027825 */ /* 0x001fc600078e0002 */
[----:B------:R-:W-:Y:S01]  /*0160*/  IADD3 R6, P0, PT, R2, 0x20, RZ ;  /* 0x0000002002067810 */ /* 0x000fe20007f1e0ff */
[----:B------:R-:W-:-:S04]  /*0170*/  IMAD.MOV.U32 R2, RZ, RZ, RZ ;  /* 0x000000ffff027224 */ /* 0x000fc800078e00ff */
[----:B------:R-:W-:Y:S01]  /*0180*/  IMAD.X R7, RZ, RZ, R3, P0 ;  /* 0x000000ffff077224 */ /* 0x000fe200000e0603 */
[----:B------:R-:W-:-:S07]  /*0190*/  MOV R3, 0xbf800000 ;  /* 0xbf80000000037802 */ /* 0x000fce0000000f00 */
.L_x_704:
        /* <DEDUP_REMOVED lines=15> */
[----:B--2---:R-:W-:-:S03]  /*0290*/  FSETP.NEU.AND P1, PT, R8, R3, PT ;  /* 0x000000030800720b */ /* 0x004fc60003f2d000 */
[----:B------:R0:W2:Y:S01]  /*02a0*/  LDG.E R3, desc[UR8][R6.64+0x1c] ;  /* 0x00001c0806037981 */ /* 0x0000a2000c1e1900 */
[----:B------:R-:W-:Y:S01]  /*02b0*/  UIADD3 UR7, UPT, UPT, UR7, 0x10, URZ ;  /* 0x0000001007077890 */ /* 0x000fe2000fffe0ff */
[----:B---3--:R-:W-:-:S03]  /*02c0*/  FSETP.NEU.AND P0, PT, R5, R8, PT ;  /* 0x000000080500720b */ /* 0x008fc60003f0d000 */
[----:B------:R-:W-:Y:S01]  /*02d0*/  UISETP.NE.AND UP1, UPT, UR7, URZ, UPT ;  /* 0x000000ff0700728c */ /* 0x000fe2000bf25270 */
[----:B----4-:R-:W-:Y:S02]  /*02e0*/  FSETP.NEU.AND P3, PT, R10, R5, PT ;  /* 0x000000050a00720b */ /* 0x010fe40003f6d000 */
[----:B-----5:R-:W-:Y:S02]  /*02f0*/  FSETP.NEU.AND P2, PT, R9, R10, PT ;  /* 0x0000000a0900720b */ /* 0x020fe40003f4d000 */
[----:B------:R-:W-:Y:S01]  /*0300*/  @P1 FADD R2, R2, 1 ;  /* 0x3f80000002021421 */ /* 0x000fe20000000000 */
[----:B------:R-:W-:-:S04]  /*0310*/  FSETP.NEU.AND P1, PT, R12, R9, PT ;  /* 0x000000090c00720b */ /* 0x000fc80003f2d000 */
[----:B------:R-:W-:Y:S01]  /*0320*/  @P0 FADD R2, R2, 1 ;  /* 0x3f80000002020421 */ /* 0x000fe20000000000 */
[----:B------:R-:W-:-:S03]  /*0330*/  FSETP.NEU.AND P0, PT, R11, R12, PT ;  /* 0x0000000c0b00720b */ /* 0x000fc60003f0d000 */
        /* <DEDUP_REMOVED lines=18> */
[----:B------:R-:W-:-:S04]  /*0460*/  @P2 FADD R2, R2, 1 ;  /* 0x3f80000002022421 */ /* 0x000fc80000000000 */
[----:B------:R-:W-:-:S04]  /*0470*/  @P1 FADD R2, R2, 1 ;  /* 0x3f80000002021421 */ /* 0x000fc80000000000 */
[----:B------:R-:W-:Y:S01]  /*0480*/  @P0 FADD R2, R2, 1 ;  /* 0x3f80000002020421 */ /* 0x000fe20000000000 */
[----:B0-----:R-:W-:-:S03]  /*0490*/  IADD3 R6, P0, PT, R6, 0x40, RZ ;  /* 0x0000004006067810 */ /* 0x001fc60007f1e0ff */
[----:B------:R-:W-:Y:S02]  /*04a0*/  @P3 FADD R2, R2, 1 ;  /* 0x3f80000002023421 */ /* 0x000fe40000000000 */
[----:B------:R-:W-:Y:S01]  /*04b0*/  IMAD.X R7, RZ, RZ, R7, P0 ;  /* 0x000000ffff077224 */ /* 0x000fe200000e0607 */
[----:B--2---:R-:W-:-:S13]  /*04c0*/  FSETP.NEU.AND P2, PT, R3, R22, PT ;  /* 0x000000160300720b */ /* 0x004fda0003f4d000 */
[----:B------:R-:W-:Y:S01]  /*04d0*/  @P2 FADD R2, R2, 1 ;  /* 0x3f80000002022421 */ /* 0x000fe20000000000 */
[----:B------:R-:W-:Y:S06]  /*04e0*/  BRA.U UP1, `(.L_x_704) ;  /* 0xfffffffd012c7547 */ /* 0x000fec000b83ffff */
.L_x_703:
[----:B------:R-:W-:Y:S05]  /*04f0*/  BRA.U !UP0, `(.L_x_702) ;  /* 0x00000005083c7547 */ /* 0x000fea000b800000 */
[----:B------:R-:W-:Y:S02]  /*0500*/  UISETP.GE.U32.AND UP0, UPT, UR6, 0x8, UPT ;  /* 0x000000080600788c */ /* 0x000fe4000bf06070 */
[----:B------:R-:W-:-:S04]  /*0510*/  ULOP3.LUT UR7, UR5, 0x7, URZ, 0xc0, !UPT ;  /* 0x0000000705077892 */ /* 0x000fc8000f8ec0ff */
[----:B------:R-:W-:-:S03]  /*0520*/  UISETP.NE.AND UP1, UPT, UR7, URZ, UPT ;  /* 0x000000ff0700728c */ /* 0x000fc6000bf25270 */
[----:B------:R-:W-:Y:S08]  /*0530*/  BRA.U !UP0, `(.L_x_705) ;  /* 0x0000000108847547 */ /* 0x000ff0000b800000 */
[----:B------:R-:W0:Y:S01]  /*0540*/  LDC.64 R8, c[0x0][0x380] ;  /* 0x0000e000ff087b82 */ /* 0x000e220000000a00 */
[----:B------:R-:W-:-:S07]  /*0550*/  IADD3 R5, PT, PT, R4, UR4, RZ ;  /* 0x0000000404057c10 */ /* 0x000fce000fffe0ff */
[----:B------:R-:W1:Y:S01]  /*0560*/  LDC.64 R6, c[0x0][0x380] ;  /* 0x0000e000ff067b82 */ /* 0x000e620000000a00 */
[----:B0-----:R-:W-:-:S06]  /*0570*/  IMAD.WIDE.U32 R8, R5, 0x4, R8 ;  /* 0x0000000405087825 */ /* 0x001fcc00078e0008 */
[----:B------:R-:W2:Y:S01]  /*0580*/  LDG.E R8, desc[UR8][R8.64] ;  /* 0x0000000808087981 */ /* 0x000ea2000c1e1900 */
[----:B------:R-:W-:-:S05]  /*0590*/  IADD3 R5, P0, PT, R4, UR4, RZ ;  /* 0x0000000404057c10 */ /* 0x000fca000ff1e0ff */
[----:B------:R-:W-:Y:S01]  /*05a0*/  IMAD.X R10, RZ, RZ, RZ, P0 ;  /* 0x000000ffff0a7224 */ /* 0x000fe200000e06ff */
[----:B-1----:R-:W-:-:S04]  /*05b0*/  LEA R6, P0, R5, R6, 0x2 ;  /* 0x0000000605067211 */ /* 0x002fc800078010ff */
[----:B------:R-:W-:-:S05]  /*05c0*/  LEA.HI.X R7, R5, R7, R10, 0x2, P0 ;  /* 0x0000000705077211 */ /* 0x000fca00000f140a */
[----:B------:R-:W3:Y:S04]  /*05d0*/  LDG.E R5, desc[UR8][R6.64+0x4] ;  /* 0x0000040806057981 */ /* 0x000ee8000c1e1900 */
[----:B------:R-:W4:Y:S04]  /*05e0*/  LDG.E R10, desc[UR8][R6.64+0x8] ;  /* 0x00000808060a7981 */ /* 0x000f28000c1e1900 */
[----:B------:R-:W5:Y:S04]  /*05f0*/  LDG.E R11, desc[UR8][R6.64+0xc] ;  /* 0x00000c08060b7981 */ /* 0x000f68000c1e1900 */
[----:B------:R-:W5:Y:S04]  /*0600*/  LDG.E R12, desc[UR8][R6.64+0x10] ;  /* 0x00001008060c7981 */ /* 0x000f68000c1e1900 */
[----:B------:R-:W5:Y:S04]  /*0610*/  LDG.E R13, desc[UR8][R6.64+0x14] ;  /* 0x00001408060d7981 */ /* 0x000f68000c1e1900 */
[----:B------:R-:W5:Y:S01]  /*0620*/  LDG.E R14, desc[UR8][R6.64+0x18] ;  /* 0x00001808060e7981 */ /* 0x000f62000c1e1900 */
[----:B--2---:R-:W-:-:S03]  /*0630*/  FSETP.NEU.AND P2, PT, R8, R3, PT ;  /* 0x000000030800720b */ /* 0x004fc60003f4d000 */
[----:B------:R-:W2:Y:S01]  /*0640*/  LDG.E R3, desc[UR8][R6.64+0x1c] ;  /* 0x00001c0806037981 */ /* 0x000ea2000c1e1900 */
[----:B------:R-:W-:-:S09]  /*0650*/  UIADD3 UR4, UPT, UPT, UR4, 0x8, URZ ;  /* 0x0000000804047890 */ /* 0x000fd2000fffe0ff */
[----:B------:R-:W-:Y:S01]  /*0660*/  @P2 FADD R2, R2, 1 ;  /* 0x3f80000002022421 */ /* 0x000fe20000000000 */
[----:B---3--:R-:W-:Y:S02]  /*0670*/  FSETP.NEU.AND P3, PT, R5, R8, PT ;  /* 0x000000080500720b */ /* 0x008fe40003f6d000 */
[----:B----4-:R-:W-:Y:S02]  /*0680*/  FSETP.NEU.AND P0, PT, R10, R5, PT ;  /* 0x000000050a00720b */ /* 0x010fe40003f0d000 */
[----:B-----5:R-:W-:Y:S02]  /*0690*/  FSETP.NEU.AND P1, PT, R11, R10, PT ;  /* 0x0000000a0b00720b */ /* 0x020fe40003f2d000 */
[----:B------:R-:W-:-:S07]  /*06a0*/  FSETP.NEU.AND P2, PT, R12, R11, PT ;  /* 0x0000000b0c00720b */ /* 0x000fce0003f4d000 */
[----:B------:R-:W-:Y:S01]  /*06b0*/  @P3 FADD R2, R2, 1 ;  /* 0x3f80000002023421 */ /* 0x000fe20000000000 */
[----:B------:R-:W-:-:S03]  /*06c0*/  FSETP.NEU.AND P3, PT, R13, R12, PT ;  /* 0x0000000c0d00720b */ /* 0x000fc60003f6d000 */
[----:B------:R-:W-:Y:S01]  /*06d0*/  @P0 FADD R2, R2, 1 ;  /* 0x3f80000002020421 */ /* 0x000fe20000000000 */
[----:B------:R-:W-:-:S03]  /*06e0*/  FSETP.NEU.AND P0, PT, R14, R13, PT ;  /* 0x0000000d0e00720b */ /* 0x000fc60003f0d000 */
[----:B------:R-:W-:-:S04]  /*06f0*/  @P1 FADD R2, R2, 1 ;  /* 0x3f80000002021421 */ /* 0x000fc80000000000 */
[----:B------:R-:W-:-:S04]  /*0700*/  @P2 FADD R2, R2, 1 ;  /* 0x3f80000002022421 */ /* 0x000fc80000000000 */
[----:B------:R-:W-:-:S04]  /*0710*/  @P3 FADD R2, R2, 1 ;  /* 0x3f80000002023421 */ /* 0x000fc80000000000 */
[----:B------:R-:W-:Y:S01]  /*0720*/  @P0 FADD R2, R2, 1 ;  /* 0x3f80000002020421 */ /* 0x000fe20000000000 */
[----:B--2---:R-:W-:-:S13]  /*0730*/  FSETP.NEU.AND P1, PT, R3, R14, PT ;  /* 0x0000000e0300720b */ /* 0x004fda0003f2d000 */
[----:B------:R-:W-:-:S07]  /*0740*/  @P1 FADD R2, R2, 1 ;  /* 0x3f80000002021421 */ /* 0x000fce0000000000 */
.L_x_705:
        /* <DEDUP_REMOVED lines=15> */
[----:B------:R-:W4:Y:S01]  /*0840*/  LDG.E R10, desc[UR8][R8.64+0x8] ;  /* 0x00000808080a7981 */ /* 0x000f22000c1e1900 */
[----:B--2---:R-:W-:-:S03]  /*0850*/  FSETP.NEU.AND P0, PT, R6, R3, PT ;  /* 0x000000030600720b */ /* 0x004fc60003f0d000 */
[----:B------:R-:W2:Y:S01]  /*0860*/  LDG.E R3, desc[UR8][R8.64+0xc] ;  /* 0x00000c0808037981 */ /* 0x000ea2000c1e1900 */
[----:B------:R-:W-:-:S09]  /*0870*/  UIADD3 UR4, UPT, UPT, UR4, 0x4, URZ ;  /* 0x0000000404047890 */ /* 0x000fd2000fffe0ff */
[----:B------:R-:W-:Y:S01]  /*0880*/  @P0 FADD R2, R2, 1 ;  /* 0x3f80000002020421 */ /* 0x000fe20000000000 */
[----:B---3--:R-:W-:Y:S02]  /*0890*/  FSETP.NEU.AND P1, PT, R5, R6, PT ;  /* 0x000000060500720b */ /* 0x008fe40003f2d000 */
[----:B----4-:R-:W-:-:S11]  /*08a0*/  FSETP.NEU.AND P2, PT, R10, R5, PT ;  /* 0x000000050a00720b */ /* 0x010fd60003f4d000 */
[----:B------:R-:W-:-:S04]  /*08b0*/  @P1 FADD R2, R2, 1 ;  /* 0x3f80000002021421 */ /* 0x000fc80000000000 */
[----:B------:R-:W-:Y:S01]  /*08c0*/  @P2 FADD R2, R2, 1 ;  /* 0x3f80000002022421 */ /* 0x000fe20000000000 */
[----:B--2---:R-:W-:-:S13]  /*08d0*/  FSETP.NEU.AND P3, PT, R3, R10, PT ;  /* 0x0000000a0300720b */ /* 0x004fda0003f6d000 */
[----:B------:R-:W-:-:S07]  /*08e0*/  @P3 FADD R2, R2, 1 ;  /* 0x3f80000002023421 */ /* 0x000fce0000000000 */
.L_x_706:
[----:B------:R-:W-:Y:S05]  /*08f0*/  BRA.U !UP1, `(.L_x_702) ;  /* 0x00000001093c7547 */ /* 0x000fea000b800000 */
[----:B------:R-:W0:Y:S01]  /*0900*/  LDC.64 R6, c[0x0][0x380] ;  /* 0x0000e000ff067b82 */ /* 0x000e220000000a00 */
[----:B------:R-:W-:Y:S01]  /*0910*/  IADD3 R5, PT, PT, R4, UR4, RZ ;  /* 0x0000000404057c10 */ /* 0x000fe2000fffe0ff */
[----:B------:R-:W-:-:S04]  /*0920*/  UIADD3 UR5, UPT, UPT, -UR5, URZ, URZ ;  /* 0x000000ff05057290 */ /* 0x000fc8000fffe1ff */
[----:B0-----:R-:W-:-:S04]  /*0930*/  IMAD.WIDE.U32 R4, R5, 0x4, R6 ;  /* 0x0000000405047825 */ /* 0x001fc800078e0006 */
[----:B------:R-:W-:-:S07]  /*0940*/  IMAD.MOV.U32 R6, RZ, RZ, R4 ;  /* 0x000000ffff067224 */ /* 0x000fce00078e0004 */
.L_x_707:
[----:B------:R-:W-:-:S06]  /*0950*/  MOV R4, R6 ;  /* 0x0000000600047202 */ /* 0x000fcc0000000f00 */
[----:B------:R0:W2:Y:S01]  /*0960*/  LDG.E R4, desc[UR8][R4.64] ;  /* 0x0000000804047981 */ /* 0x0000a2000c1e1900 */
[----:B------:R-:W-:Y:S01]  /*0970*/  UIADD3 UR5, UPT, UPT, UR5, 0x1, URZ ;  /* 0x0000000105057890 */ /* 0x000fe2000fffe0ff */
[----:B------:R-:W-:-:S03]  /*0980*/  IADD3 R6, P1, PT, R6, 0x4, RZ ;  /* 0x0000000406067810 */ /* 0x000fc60007f3e0ff */
[----:B------:R-:W-:Y:S02]  /*0990*/  UISETP.NE.AND UP0, UPT, UR5, URZ, UPT ;  /* 0x000000ff0500728c */ /* 0x000fe4000bf05270 */
[----:B0-----:R-:W-:Y:S01]  /*09a0*/  IMAD.X R5, RZ, RZ, R5, P1 ;  /* 0x000000ffff057224 */ /* 0x001fe200008e0605 */
[----:B--2---:R-:W-:Y:S02]  /*09b0*/  FSETP.NEU.AND P0, PT, R4, R3, PT ;  /* 0x000000030400720b */ /* 0x004fe40003f0d000 */
[----:B------:R-:W-:-:S11]  /*09c0*/  MOV R3, R4 ;  /* 0x0000000400037202 */ /* 0x000fd60000000f00 */
[----:B------:R-:W-:Y:S01]  /*09d0*/  @P0 FADD R2, R2, 1 ;  /* 0x3f80000002020421 */ /* 0x000fe20000000000 */
[----:B------:R-:W-:Y:S06]  /*09e0*/  BRA.U UP0, `(.L_x_707) ;  /* 0xfffffffd00d87547 */ /* 0x000fec000b83ffff */
.L_x_702:
[----:B------:R-:W0:Y:S02]  /*09f0*/  LDC.64 R4, c[0x0][0x390] ;  /* 0x0000e400ff047b82 */ /* 0x000e240000000a00 */
[----:B0-----:R-:W-:-:S05]  /*0a00*/  IMAD.WIDE.U32 R4, R0, 0x4, R4 ;  /* 0x0000000400047825 */ /* 0x001fca00078e0004 */
[----:B------:R-:W-:Y:S01]  /*0a10*/  STG.E desc[UR8][R4.64], R2 ;  /* 0x0000000204007986 */ /* 0x000fe2000c101908 */
[----:B------:R-:W-:Y:S05]  /*0a20*/  EXIT ;  /* 0x000000000000794d */ /* 0x000fea0003800000 */
.L_x_708:
        /* <DEDUP_REMOVED lines=13> */
.L_x_727:


//--------------------- .nv.shared._ZN3cub18CUB_300001_SM_10006detail10radix_sort29DeviceRadixSortOnesweepKernelINS1_5radix10policy_hubIffyE10Policy1000ELNS0_9SortOrderE0EffyiiNS1_21identity_decomposer_tEEEvPT5_SB_PT3_PKSC_PT1_PKSG_PT2_PKSK_T4_iiT6_ --------------------------
	.section	.nv.shared._ZN3cub18CUB_300001_SM_10006detail10radix_sort29DeviceRadixSortOnesweepKernelINS1_5radix10policy_hubIffyE10Policy1000ELNS0_9SortOrderE0EffyiiNS1_21identity_decomposer_tEEEvPT5_SB_PT3_PKSC_PT1_PKSG_PT2_PKSK_T4_iiT6_,"aw",@nobits
	.sectionflags	@""
	.align	16
.nv.shared._ZN3cub18CUB_300001_SM_10006detail10radix_sort29DeviceRadixSortOnesweepKernelINS1_5radix10policy_hubIffyE10Policy1000ELNS0_9SortOrderE0EffyiiNS1_21identity_decomposer_tEEEvPT5_SB_PT3_PKSC_PT1_PKSG_PT2_PKSK_T4_iiT6_:
	.zero		29184


//--------------------- .nv.shared.reserved.0     --------------------------
	.section	.nv.shared.reserved.0,"aw",@nobits
	.weak		__nv_reservedSMEM_offset_0_alias
	.size		__nv_reservedSMEM_offset_0_alias, 0, 64
	.other		__nv_reservedSMEM_offset_0_alias,@"STO_CUDA_RESERVED_SHARED STV_DEFAULT"
__nv_reservedSMEM_offset_0_alias:
	.zero		0
	.zero		64


//--------------------- .nv.global                --------------------------
	.section	.nv.global,"aw",@nobits
.nv.global:
	.type		_ZN34_INTERNAL_42b9dc8a_4_k_cu_c04beb066thrust24THRUST_300001_SM_1000_NS12placeholders2_8E,@object
	.size		_ZN34_INTERNAL_42b9dc8a_4_k_cu_c04beb066thrust24THRUST_300001_SM_1000_NS12placeholders2_8E,(_ZN34_INTERNAL_42b9dc8a_4_k_cu_c04beb064cuda3std3__436_GLOBAL__N__42b9dc8a_4_k_cu_c04beb066ignoreE - _ZN34_INTERNAL_42b9dc8a_4_k_cu_c04beb066thrust24THRUST_300001_SM_1000_NS12placeholders2_8E)
_ZN34_INTERNAL_42b9dc8a_4_k_cu_c04beb066thrust24THRUST_300001_SM_1000_NS12placeholders2_8E:
	.zero		1
	.type		_ZN34_INTERNAL_42b9dc8a_4_k_cu_c04beb064cuda3std3__436_GLOBAL__N__42b9dc8a_4_k_cu_c04beb066ignoreE,@object
	.size		_ZN34_INTERNAL_42b9dc8a_4_k_cu_c04beb064cuda3std3__436_GLOBAL__N__42b9dc8a_4_k_cu_c04beb066ignoreE,(_ZN34_INTERNAL_42b9dc8a_4_k_cu_c04beb064cuda3std6ranges3__45__cpo4dataE - _ZN34_INTERNAL_42b9dc8a_4_k_cu_c04beb064cuda3std3__436_GLOBAL__N__42b9dc8a_4_k_cu_c04beb066ignoreE)
_ZN34_INTERNAL_42b9dc8a_4_k_cu_c04beb064cuda3std3__436_GLOBAL__N__42b9dc8a_4_k_cu_c04beb066ignoreE:
	.zero		1
	.type		_ZN34_INTERNAL_42b9dc8a_4_k_cu_c04beb064cuda3std6ranges3__45__cpo4dataE,@object
	.size		_ZN34_INTERNAL_42b9dc8a_4_k_cu_c04beb064cuda3std6ranges3__45__cpo4dataE,(_ZN34_INTERNAL_42b9dc8a_4_k_cu_c04beb066thrust24THRUST_300001_SM_1000_NS6system3cpp3parE - _ZN34_INTERNAL_42b9dc8a_4_k_cu_c04beb064cuda3std6ranges3__45__cpo4dataE)
_ZN34_INTERNAL_42b9dc8a_4_k_cu_c04beb064cuda3std6ranges3__45__cpo4dataE:
	.zero		1
	.type		_ZN34_INTERNAL_42b9dc8a_4_k_cu_c04beb066thrust24THRUST_300001_SM_1000_NS6system3cpp3parE,@object
	.size		_ZN34_INTERNAL_42b9dc8a_4_k_cu_c04beb066thrust24THRUST_300001_SM_1000_NS6system3cpp3parE,(_ZN34_INTERNAL_42b9dc8a_4_k_cu_c04beb064cuda3std3__45__cpo5beginE - _ZN34_INTERNAL_42b9dc8a_4_k_cu_c04beb066thrust24THRUST_300001_SM_1000_NS6system3cpp3parE)
_ZN34_INTERNAL_42b9dc8a_4_k_cu_c04beb066thrust24THRUST_300001_SM_1000_NS6system3cpp3parE:
	.zero		1
	.type		_ZN34_INTERNAL_42b9dc8a_4_k_cu_c04beb064cuda3std3__45__cpo5beginE,@object
	.size		_ZN34_INTERNAL_42b9dc8a_4_k_cu_c04beb064cuda3std3__45__cpo5beginE,(_ZN34_INTERNAL_42b9dc8a_4_k_cu_c04beb064cuda3std6ranges3__45__cpo5beginE - _ZN34_INTERNAL_42b9dc8a_4_k_cu_c04beb064cuda3std3__45__cpo5beginE)
_ZN34_INTERNAL_42b9dc8a_4_k_cu_c04beb064cuda3std3__45__cpo5beginE:
	.zero		1
	.type		_ZN34_INTERNAL_42b9dc8a_4_k_cu_c04beb064cuda3std6ranges3__45__cpo5beginE,@object
	.size		_ZN34_INTERNAL_42b9dc8a_4_k_cu_c04beb064cuda3std6ranges3__45__cpo5beginE,(_ZN34_INTERNAL_42b9dc8a_4_k_cu_c04beb066thrust24THRUST_300001_SM_1000_NS6deviceE - _ZN34_INTERNAL_42b9dc8a_4_k_cu_c04beb064cuda3std6ranges3__45__cpo5beginE)
_ZN34_INTERNAL_42b9dc8a_4_k_cu_c04beb064cuda3std6ranges3__45__cpo5beginE:
	.zero		1
	.type		_ZN34_INTERNAL_42b9dc8a_4_k_cu_c04beb066thrust24THRUST_300001_SM_1000_NS6deviceE,@object
	.size		_ZN34_INTERNAL_42b9dc8a_4_k_cu_c04beb066thrust24THRUST_300001_SM_1000_NS6deviceE,(_ZN34_INTERNAL_42b9dc8a_4_k_cu_c04beb064cuda3std3__47nulloptE - _ZN34_INTERNAL_42b9dc8a_4_k_cu_c04beb066thrust24THRUST_300001_SM_1000_NS6deviceE)
_ZN34_INTERNAL_42b9dc8a_4_k_cu_c04beb066thrust24THRUST_300001_SM_1000_NS6deviceE:
	.zero		1
	.type		_ZN34_INTERNAL_42b9dc8a_4_k_cu_c04beb064cuda3std3__47nulloptE,@object
	.size		_ZN34_INTERNAL_42b9dc8a_4_k_cu_c04beb064cuda3std3__47nulloptE,(_ZN34_INTERNAL_42b9dc8a_4_k_cu_c04beb064cuda3std6ranges3__45__cpo8distanceE - _ZN34_INTERNAL_42b9dc8a_4_k_cu_c04beb064cuda3std3__47nulloptE)
_ZN34_INTERNAL_42b9dc8a_4_k_cu_c04beb064cuda3std3__47nulloptE:
	.zero		1
	.type		_ZN34_INTERNAL_42b9dc8a_4_k_cu_c04beb064cuda3std6ranges3__45__cpo8distanceE,@object
	.size		_ZN34_INTERNAL_42b9dc8a_4_k_cu_c04beb064cuda3std6ranges3__45__cpo8distanceE,(_ZN34_INTERNAL_42b9dc8a_4_k_cu_c04beb066thrust24THRUST_300001_SM_1000_NS12placeholders2_4E - _ZN34_INTERNAL_42b9dc8a_4_k_cu_c04beb064cuda3std6ranges3__45__cpo8distanceE)
_ZN34_INTERNAL_42b9dc8a_4_k_cu_c04beb064cuda3std6ranges3__45__cpo8distanceE:
	.zero		1
	.type		_ZN34_INTERNAL_42b9dc8a_4_k_cu_c04beb066thrust24THRUST_300001_SM_1000_NS12placeholders2_4E,@object
	.size		_ZN34_INTERNAL_42b9dc8a_4_k_cu_c04beb066thrust24THRUST_300001_SM_1000_NS12placeholders2_4E,(_ZN34_INTERNAL_42b9dc8a_4_k_cu_c04beb064cuda3std3__45__cpo6rbeginE - _ZN34_INTERNAL_42b9dc8a_4_k_cu_c04beb066thrust24THRUST_300001_SM_1000_NS12placeholders2_4E)
_ZN34_INTERNAL_42b9dc8a_4_k_cu_c04beb066thrust24THRUST_300001_SM_1000_NS12placeholders2_4E:
	.zero		1
	.type		_ZN34_INTERNAL_42b9dc8a_4_k_cu_c04beb064cuda3std3__45__cpo6rbeginE,@object
	.size		_ZN34_INTERNAL_42b9dc8a_4_k_cu_c04beb064cuda3std3__45__cpo6rbeginE,(_ZN34_INTERNAL_42b9dc8a_4_k_cu_c04beb064cuda3std6ranges3__45__cpo7advanceE - _ZN34_INTERNAL_42b9dc8a_4_k_cu_c04beb064cuda3std3__45__cpo6rbeginE)
_ZN34_INTERNAL_42b9dc8a_4_k_cu_c04beb064cuda3std3__45__cpo6rbeginE:
	.zero		1
	.type		_ZN34_INTERNAL_42b9dc8a_4_k_cu_c04beb064cuda3std6ranges3__45__cpo7advanceE,@object
	.size		_ZN34_INTERNAL_42b9dc8a_4_k_cu_c04beb064cuda3std6ranges3__45__cpo7advanceE,(_ZN34_INTERNAL_42b9dc8a_4_k_cu_c04beb066thrust24THRUST_300001_SM_1000_NS12placeholders3_10E - _ZN34_INTERNAL_42b9dc8a_4_k_cu_c04beb064cuda3std6ranges3__45__cpo7advanceE)
_ZN34_INTERNAL_42b9dc8a_4_k_cu_c04beb064cuda3std6ranges3__45__cpo7advanceE:
	.zero		1
	.type		_ZN34_INTERNAL_42b9dc8a_4_k_cu_c04beb066thrust24THRUST_300001_SM_1000_NS12placeholders3_10E,@object
	.size		_ZN34_INTERNAL_42b9dc8a_4_k_cu_c04beb066thrust24THRUST_300001_SM_1000_NS12placeholders3_10E,(_ZN34_INTERNAL_42b9dc8a_4_k_cu_c04beb064cuda3std3__48in_placeE - _ZN34_INTERNAL_42b9dc8a_4_k_cu_c04beb066thrust24THRUST_300001_SM_1000_NS12placeholders3_10E)
_ZN34_INTERNAL_42b9dc8a_4_k_cu_c04beb066thrust24THRUST_300001_SM_1000_NS12placeholders3_10E:
	.zero		1
	.type		_ZN34_INTERNAL_42b9dc8a_4_k_cu_c04beb064cuda3std3__48in_placeE,@object
	.size		_ZN34_INTERNAL_42b9dc8a_4_k_cu_c04beb064cuda3std3__48in_placeE,(_ZN34_INTERNAL_42b9dc8a_4_k_cu_c04beb064cuda3std6ranges3__45__cpo4sizeE - _ZN34_INTERNAL_42b9dc8a_4_k_cu_c04beb064cuda3std3__48in_placeE)
_ZN34_INTERNAL_42b9dc8a_4_k_cu_c04beb064cuda3std3__48in_placeE:
	.zero		1
	.type		_ZN34_INTERNAL_42b9dc8a_4_k_cu_c04beb064cuda3std6ranges3__45__cpo4sizeE,@object
	.size		_ZN34_INTERNAL_42b9dc8a_4_k_cu_c04beb064cuda3std6ranges3__45__cpo4sizeE,(_ZN34_INTERNAL_42b9dc8a_4_k_cu_c04beb066thrust24THRUST_300001_SM_1000_NS12placeholders2_2E - _ZN34_INTERNAL_42b9dc8a_4_k_cu_c04beb064cuda3std6ranges3__45__cpo4sizeE)
_ZN34_INTERNAL_42b9dc8a_4_k_cu_c04beb064cuda3std6ranges3__45__cpo4sizeE:
	.zero		1
	.type		_ZN34_INTERNAL_42b9dc8a_4_k_cu_c04beb066thrust24THRUST_300001_SM_1000_NS12placeholders2_2E,@object
	.size		_ZN34_INTERNAL_42b9dc8a_4_k_cu_c04beb066thrust24THRUST_300001_SM_1000_NS12placeholders2_2E,(_ZN34_INTERNAL_42b9dc8a_4_k_cu_c04beb064cuda3std3__45__cpo6cbeginE - _ZN34_INTERNAL_42b9dc8a_4_k_cu_c04beb066thrust24THRUST_300001_SM_1000_NS12placeholders2_2E)
_ZN34_INTERNAL_42b9dc8a_4_k_cu_c04beb066thrust24THRUST_300001_SM_1000_NS12placeholders2_2E:
	.zero		1
	.type		_ZN34_INTERNAL_42b9dc8a_4_k_cu_c04beb064cuda3std3__45__cpo6cbeginE,@object
	.size		_ZN34_INTERNAL_42b9dc8a_4_k_cu_c04beb064cuda3std3__45__cpo6cbeginE,(_ZN34_INTERNAL_42b9dc8a_4_k_cu_c04beb064cuda3std6ranges3__45__cpo6cbeginE - _ZN34_INTERNAL_42b9dc8a_4_k_cu_c04beb064cuda3std3__45__cpo6cbeginE)
_ZN34_INTERNAL_42b9dc8a_4_k_cu_c04beb064cuda3std3__45__cpo6cbeginE:
	.zero		1
	.type		_ZN34_INTERNAL_42b9dc8a_4_k_cu_c04beb064cuda3std6ranges3__45__cpo6cbeginE,@object
	.size		_ZN34_INTERNAL_42b9dc8a_4_k_cu_c04beb064cuda3std6ranges3__45__cpo6cbeginE,(_ZN34_INTERNAL_42b9dc8a_4_k_cu_c04beb066thrust24THRUST_300001_SM_1000_NS12placeholders2_6E - _ZN34_INTERNAL_42b9dc8a_4_k_cu_c04beb064cuda3std6ranges3__45__cpo6cbeginE)
_ZN34_INTERNAL_42b9dc8a_4_k_cu_c04beb064cuda3std6ranges3__45__cpo6cbeginE:
	.zero		1
	.type		_ZN34_INTERNAL_42b9dc8a_4_k_cu_c04beb066thrust24THRUST_300001_SM_1000_NS12placeholders2_6E,@object
	.size		_ZN34_INTERNAL_42b9dc8a_4_k_cu_c04beb066thrust24THRUST_300001_SM_1000_NS12placeholders2_6E,(_ZN34_INTERNAL_42b9dc8a_4_k_cu_c04beb064cuda3std3__45__cpo7crbeginE - _ZN34_INTERNAL_42b9dc8a_4_k_cu_c04beb066thrust24THRUST_300001_SM_1000_NS12placeholders2_6E)
_ZN34_INTERNAL_42b9dc8a_4_k_cu_c04beb066thrust24THRUST_300001_SM_1000_NS12placeholders2_6E:
	.zero		1
	.type		_ZN34_INTERNAL_42b9dc8a_4_k_cu_c04beb064cuda3std3__45__cpo7crbeginE,@object
	.size		_ZN34_INTERNAL_42b9dc8a_4_k_cu_c04beb064cuda3std3__45__cpo7crbeginE,(_ZN34_INTERNAL_42b9dc8a_4_k_cu_c04beb064cuda3std6ranges3__45__cpo4nextE - _ZN34_INTERNAL_42b9dc8a_4_k_cu_c04beb064cuda3std3__45__cpo7crbeginE)
_ZN34_INTERNAL_42b9dc8a_4_k_cu_c04beb064cuda3std3__45__cpo7crbeginE:
	.zero		1
	.type		_ZN34_INTERNAL_42b9dc8a_4_k_cu_c04beb064cuda3std6ranges3__45__cpo4nextE,@object
	.size		_ZN34_INTERNAL_42b9dc8a_4_k_cu_c04beb064cuda3std6ranges3__45__cpo4nextE,(_ZN34_INTERNAL_42b9dc8a_4_k_cu_c04beb064cuda3std6ranges3__45__cpo4swapE - _ZN34_INTERNAL_42b9dc8a_4_k_cu_c04beb064cuda3std6ranges3__45__cpo4nextE)
_ZN34_INTERNAL_42b9dc8a_4_k_cu_c04beb064cuda3std6ranges3__45__cpo4nextE:
	.zero		1
	.type		_ZN34_INTERNAL_42b9dc8a_4_k_cu_c04beb064cuda3std6ranges3__45__cpo4swapE,@object
	.size		_ZN34_INTERNAL_42b9dc8a_4_k_cu_c04beb064cuda3std6ranges3__45__cpo4swapE,(_ZN34_INTERNAL_42b9dc8a_4_k_cu_c04beb066thrust24THRUST_300001_SM_1000_NS8cuda_cub10par_nosyncE - _ZN34_INTERNAL_42b9dc8a_4_k_cu_c04beb064cuda3std6ranges3__45__cpo4swapE)
_ZN34_INTERNAL_42b9dc8a_4_k_cu_c04beb064cuda3std6ranges3__45__cpo4swapE:
	.zero		1
	.type		_ZN34_INTERNAL_42b9dc8a_4_k_cu_c04beb066thrust24THRUST_300001_SM_1000_NS8cuda_cub10par_nosyncE,@object
	.size		_ZN34_INTERNAL_42b9dc8a_4_k_cu_c04beb066thrust24THRUST_300001_SM_1000_NS8cuda_cub10par_nosyncE,(_ZN34_INTERNAL_42b9dc8a_4_k_cu_c04beb066thrust24THRUST_300001_SM_1000_NS3seqE - _ZN34_INTERNAL_42b9dc8a_4_k_cu_c04beb066thrust24THRUST_300001_SM_1000_NS8cuda_cub10par_nosyncE)
_ZN34_INTERNAL_42b9dc8a_4_k_cu_c04beb066thrust24THRUST_300001_SM_1000_NS8cuda_cub10par_nosyncE:
	.zero		1
	.type		_ZN34_INTERNAL_42b9dc8a_4_k_cu_c04beb066thrust24THRUST_300001_SM_1000_NS3seqE,@object
	.size		_ZN34_INTERNAL_42b9dc8a_4_k_cu_c04beb066thrust24THRUST_300001_SM_1000_NS3seqE,(_ZN34_INTERNAL_42b9dc8a_4_k_cu_c04beb064cuda3std3__420unreachable_sentinelE - _ZN34_INTERNAL_42b9dc8a_4_k_cu_c04beb066thrust24THRUST_300001_SM_1000_NS3seqE)
_ZN34_INTERNAL_42b9dc8a_4_k_cu_c04beb066thrust24THRUST_300001_SM_1000_NS3seqE:
	.zero		1
	.type		_ZN34_INTERNAL_42b9dc8a_4_k_cu_c04beb064cuda3std3__420unreachable_sentinelE,@object
	.size		_ZN34_INTERNAL_42b9dc8a_4_k_cu_c04beb064cuda3std3__420unreachable_sentinelE,(_ZN34_INTERNAL_42b9dc8a_4_k_cu_c04beb064cuda3std6ranges3__45__cpo5ssizeE - _ZN34_INTERNAL_42b9dc8a_4_k_cu_c04beb064cuda3std3__420unreachable_sentinelE)
_ZN34_INTERNAL_42b9dc8a_4_k_cu_c04beb064cuda3std3__420unreachable_sentinelE:
	.zero		1
	.type		_ZN34_INTERNAL_42b9dc8a_4_k_cu_c04beb064cuda3std6ranges3__45__cpo5ssizeE,@object
	.size		_ZN34_INTERNAL_42b9dc8a_4_k_cu_c04beb064cuda3std6ranges3__45__cpo5ssizeE,(_ZN34_INTERNAL_42b9dc8a_4_k_cu_c04beb066thrust24THRUST_300001_SM_1000_NS12placeholders2_3E - _ZN34_INTERNAL_42b9dc8a_4_k_cu_c04beb064cuda3std6ranges3__45__cpo5ssizeE)
_ZN34_INTERNAL_42b9dc8a_4_k_cu_c04beb064cuda3std6ranges3__45__cpo5ssizeE:
	.zero		1
	.type		_ZN34_INTERNAL_42b9dc8a_4_k_cu_c04beb066thrust24THRUST_300001_SM_1000_NS12placeholders2_3E,@object
	.size		_ZN34_INTERNAL_42b9dc8a_4_k_cu_c04beb066thrust24THRUST_300001_SM_1000_NS12placeholders2_3E,(_ZN34_INTERNAL_42b9dc8a_4_k_cu_c04beb064cuda3std3__45__cpo4cendE - _ZN34_INTERNAL_42b9dc8a_4_k_cu_c04beb066thrust24THRUST_300001_SM_1000_NS12placeholders2_3E)
_ZN34_INTERNAL_42b9dc8a_4_k_cu_c04beb066thrust24THRUST_300001_SM_1000_NS12placeholders2_3E:
	.zero		1
	.type		_ZN34_INTERNAL_42b9dc8a_4_k_cu_c04beb064cuda3std3__45__cpo4cendE,@object
	.size		_ZN34_INTERNAL_42b9dc8a_4_k_cu_c04beb064cuda3std3__45__cpo4cendE,(_ZN34_INTERNAL_42b9dc8a_4_k_cu_c04beb064cuda3std6ranges3__45__cpo4cendE - _ZN34_INTERNAL_42b9dc8a_4_k_cu_c04beb064cuda3std3__45__cpo4cendE)
_ZN34_INTERNAL_42b9dc8a_4_k_cu_c04beb064cuda3std3__45__cpo4cendE:
	.zero		1
	.type		_ZN34_INTERNAL_42b9dc8a_4_k_cu_c04beb064cuda3std6ranges3__45__cpo4cendE,@object
	.size		_ZN34_INTERNAL_42b9dc8a_4_k_cu_c04beb064cuda3std6ranges3__45__cpo4cendE,(_ZN34_INTERNAL_42b9dc8a_4_k_cu_c04beb066thrust24THRUST_300001_SM_1000_NS12placeholders2_7E - _ZN34_INTERNAL_42b9dc8a_4_k_cu_c04beb064cuda3std6ranges3__45__cpo4cendE)
_ZN34_INTERNAL_42b9dc8a_4_k_cu_c04beb064cuda3std6ranges3__45__cpo4cendE:
	.zero		1
	.type		_ZN34_INTERNAL_42b9dc8a_4_k_cu_c04beb066thrust24THRUST_300001_SM_1000_NS12placeholders2_7E,@object
	.size		_ZN34_INTERNAL_42b9dc8a_4_k_cu_c04beb066thrust24THRUST_300001_SM_1000_NS12placeholders2_7E,(_ZN34_INTERNAL_42b9dc8a_4_k_cu_c04beb064cuda3std3__45__cpo5crendE - _ZN34_INTERNAL_42b9dc8a_4_k_cu_c04beb066thrust24THRUST_300001_SM_1000_NS12placeholders2_7E)
_ZN34_INTERNAL_42b9dc8a_4_k_cu_c04beb066thrust24THRUST_300001_SM_1000_NS12placeholders2_7E:
	.zero		1
	.type		_ZN34_INTERNAL_42b9dc8a_4_k_cu_c04beb064cuda3std3__45__cpo5crendE,@object
	.size		_ZN34_INTERNAL_42b9dc8a_4_k_cu_c04beb064cuda3std3__45__cpo5crendE,(_ZN34_INTERNAL_42b9dc8a_4_k_cu_c04beb064cuda3std6ranges3__45__cpo4prevE - _ZN34_INTERNAL_42b9dc8a_4_k_cu_c04beb064cuda3std3__45__cpo5crendE)
_ZN34_INTERNAL_42b9dc8a_4_k_cu_c04beb064cuda3std3__45__cpo5crendE:
	.zero		1
	.type		_ZN34_INTERNAL_42b9dc8a_4_k_cu_c04beb064cuda3std6ranges3__45__cpo4prevE,@object
	.size		_ZN34_INTERNAL_42b9dc8a_4_k_cu_c04beb064cuda3std6ranges3__45__cpo4prevE,(_ZN34_INTERNAL_42b9dc8a_4_k_cu_c04beb064cuda3std6ranges3__45__cpo9iter_moveE - _ZN34_INTERNAL_42b9dc8a_4_k_cu_c04beb064cuda3std6ranges3__45__cpo4prevE)
_ZN34_INTERNAL_42b9dc8a_4_k_cu_c04beb064cuda3std6ranges3__45__cpo4prevE:
	.zero		1
	.type		_ZN34_INTERNAL_42b9dc8a_4_k_cu_c04beb064cuda3std6ranges3__45__cpo9iter_moveE,@object
	.size		_ZN34_INTERNAL_42b9dc8a_4_k_cu_c04beb064cuda3std6ranges3__45__cpo9iter_moveE,(_ZN34_INTERNAL_42b9dc8a_4_k_cu_c04beb066thrust24THRUST_300001_SM_1000_NS6system6detail10sequential3seqE - _ZN34_INTERNAL_42b9dc8a_4_k_cu_c04beb064cuda3std6ranges3__45__cpo9iter_moveE)
_ZN34_INTERNAL_42b9dc8a_4_k_cu_c04beb064cuda3std6ranges3__45__cpo9iter_moveE:
	.zero		1
	.type		_ZN34_INTERNAL_42b9dc8a_4_k_cu_c04beb066thrust24THRUST_300001_SM_1000_NS6system6detail10sequential3seqE,@object
	.size		_ZN34_INTERNAL_42b9dc8a_4_k_cu_c04beb066thrust24THRUST_300001_SM_1000_NS6system6detail10sequential3seqE,(_ZN34_INTERNAL_42b9dc8a_4_k_cu_c04beb066thrust24THRUST_300001_SM_1000_NS12placeholders2_9E - _ZN34_INTERNAL_42b9dc8a_4_k_cu_c04beb066thrust24THRUST_300001_SM_1000_NS6system6detail10sequential3seqE)
_ZN34_INTERNAL_42b9dc8a_4_k_cu_c04beb066thrust24THRUST_300001_SM_1000_NS6system6detail10sequential3seqE:
	.zero		1
	.type		_ZN34_INTERNAL_42b9dc8a_4_k_cu_c04beb066thrust24THRUST_300001_SM_1000_NS12placeholders2_9E,@object
	.size		_ZN34_INTERNAL_42b9dc8a_4_k_cu_c04beb066thrust24THRUST_300001_SM_1000_NS12placeholders2_9E,(_ZN34_INTERNAL_42b9dc8a_4_k_cu_c04beb064cuda3std3__419piecewise_constructE - _ZN34_INTERNAL_42b9dc8a_4_k_cu_c04beb066thrust24THRUST_300001_SM_1000_NS12placeholders2_9E)
_ZN34_INTERNAL_42b9dc8a_4_k_cu_c04beb066thrust24THRUST_300001_SM_1000_NS12placeholders2_9E:
	.zero		1
	.type		_ZN34_INTERNAL_42b9dc8a_4_k_cu_c04beb064cuda3std3__419piecewise_constructE,@object
	.size		_ZN34_INTERNAL_42b9dc8a_4_k_cu_c04beb064cuda3std3__419piecewise_constructE,(_ZN34_INTERNAL_42b9dc8a_4_k_cu_c04beb064cuda3std6ranges3__45__cpo5cdataE - _ZN34_INTERNAL_42b9dc8a_4_k_cu_c04beb064cuda3std3__419piecewise_constructE)
_ZN34_INTERNAL_42b9dc8a_4_k_cu_c04beb064cuda3std3__419piecewise_constructE:
	.zero		1
	.type		_ZN34_INTERNAL_42b9dc8a_4_k_cu_c04beb064cuda3std6ranges3__45__cpo5cdataE,@object
	.size		_ZN34_INTERNAL_42b9dc8a_4_k_cu_c04beb064cuda3std6ranges3__45__cpo5cdataE,(_ZN34_INTERNAL_42b9dc8a_4_k_cu_c04beb066thrust24THRUST_300001_SM_1000_NS12placeholders2_1E - _ZN34_INTERNAL_42b9dc8a_4_k_cu_c04beb064cuda3std6ranges3__45__cpo5cdataE)
_ZN34_INTERNAL_42b9dc8a_4_k_cu_c04beb064cuda3std6ranges3__45__cpo5cdataE:
	.zero		1
	.type		_ZN34_INTERNAL_42b9dc8a_4_k_cu_c04beb066thrust24THRUST_300001_SM_1000_NS12placeholders2_1E,@object
	.size		_ZN34_INTERNAL_42b9dc8a_4_k_cu_c04beb066thrust24THRUST_300001_SM_1000_NS12placeholders2_1E,(_ZN34_INTERNAL_42b9dc8a_4_k_cu_c04beb064cuda3std3__45__cpo3endE - _ZN34_INTERNAL_42b9dc8a_4_k_cu_c04beb066thrust24THRUST_300001_SM_1000_NS12placeholders2_1E)
_ZN34_INTERNAL_42b9dc8a_4_k_cu_c04beb066thrust24THRUST_300001_SM_1000_NS12placeholders2_1E:
	.zero		1
	.type		_ZN34_INTERNAL_42b9dc8a_4_k_cu_c04beb064cuda3std3__45__cpo3endE,@object
	.size		_ZN34_INTERNAL_42b9dc8a_4_k_cu_c04beb064cuda3std3__45__cpo3endE,(_ZN34_INTERNAL_42b9dc8a_4_k_cu_c04beb064cuda3std6ranges3__45__cpo3endE - _ZN34_INTERNAL_42b9dc8a_4_k_cu_c04beb064cuda3std3__45__cpo3endE)
_ZN34_INTERNAL_42b9dc8a_4_k_cu_c04beb064cuda3std3__45__cpo3endE:
	.zero		1
	.type		_ZN34_INTERNAL_42b9dc8a_4_k_cu_c04beb064cuda3std6ranges3__45__cpo3endE,@object
	.size		_ZN34_INTERNAL_42b9dc8a_4_k_cu_c04beb064cuda3std6ranges3__45__cpo3endE,(_ZN34_INTERNAL_42b9dc8a_4_k_cu_c04beb066thrust24THRUST_300001_SM_1000_NS12placeholders2_5E - _ZN34_INTERNAL_42b9dc8a_4_k_cu_c04beb064cuda3std6ranges3__45__cpo3endE)
_ZN34_INTERNAL_42b9dc8a_4_k_cu_c04beb064cuda3std6ranges3__45__cpo3endE:
	.zero		1
	.type		_ZN34_INTERNAL_42b9dc8a_4_k_cu_c04beb066thrust24THRUST_300001_SM_1000_NS12placeholders2_5E,@object
	.size		_ZN34_INTERNAL_42b9dc8a_4_k_cu_c04beb066thrust24THRUST_300001_SM_1000_NS12placeholders2_5E,(_ZN34_INTERNAL_42b9dc8a_4_k_cu_c04beb064cuda3std3__45__cpo4rendE - _ZN34_INTERNAL_42b9dc8a_4_k_cu_c04beb066thrust24THRUST_300001_SM_1000_NS12placeholders2_5E)
_ZN34_INTERNAL_42b9dc8a_4_k_cu_c04beb066thrust24THRUST_300001_SM_1000_NS12placeholders2_5E:
	.zero		1
	.type		_ZN34_INTERNAL_42b9dc8a_4_k_cu_c04beb064cuda3std3__45__cpo4rendE,@object
	.size		_ZN34_INTERNAL_42b9dc8a_4_k_cu_c04beb064cuda3std3__45__cpo4rendE,(_ZN34_INTERNAL_42b9dc8a_4_k_cu_c04beb064cuda3std6ranges3__45__cpo9iter_swapE - _ZN34_INTERNAL_42b9dc8a_4_k_cu_c04beb064cuda3std3__45__cpo4rendE)
_ZN34_INTERNAL_42b9dc8a_4_k_cu_c04beb064cuda3std3__45__cpo4rendE:
	.zero		1
	.type		_ZN34_INTERNAL_42b9dc8a_4_k_cu_c04beb064cuda3std6ranges3__45__cpo9iter_swapE,@object
	.size		_ZN34_INTERNAL_42b9dc8a_4_k_cu_c04beb064cuda3std6ranges3__45__cpo9iter_swapE,(_ZN34_INTERNAL_42b9dc8a_4_k_cu_c04beb064cuda3std3__48unexpectE - _ZN34_INTERNAL_42b9dc8a_4_k_cu_c04beb064cuda3std6ranges3__45__cpo9iter_swapE)
_ZN34_INTERNAL_42b9dc8a_4_k_cu_c04beb064cuda3std6ranges3__45__cpo9iter_swapE:
	.zero		1
	.type		_ZN34_INTERNAL_42b9dc8a_4_k_cu_c04beb064cuda3std3__48unexpectE,@object
	.size		_ZN34_INTERNAL_42b9dc8a_4_k_cu_c04beb064cuda3std3__48unexpectE,(_ZN34_INTERNAL_42b9dc8a_4_k_cu_c04beb066thrust24THRUST_300001_SM_1000_NS8cuda_cub3parE - _ZN34_INTERNAL_42b9dc8a_4_k_cu_c04beb064cuda3std3__48unexpectE)
_ZN34_INTERNAL_42b9dc8a_4_k_cu_c04beb064cuda3std3__48unexpectE:
	.zero		1
	.type		_ZN34_INTERNAL_42b9dc8a_4_k_cu_c04beb066thrust24THRUST_300001_SM_1000_NS8cuda_cub3parE,@object
	.size		_ZN34_INTERNAL_42b9dc8a_4_k_cu_c04beb066thrust24THRUST_300001_SM_1000_NS8cuda_cub3parE,(.L_29 - _ZN34_INTERNAL_42b9dc8a_4_k_cu_c04beb066thrust24THRUST_300001_SM_1000_NS8cuda_cub3parE)
_ZN34_INTERNAL_42b9dc8a_4_k_cu_c04beb066thrust24THRUST_300001_SM_1000_NS8cuda_cub3parE:
	.zero		1
.L_29:


//--------------------- .nv.shared._ZN3cub18CUB_300001_SM_10006detail10radix_sort33DeviceRadixSortExclusiveSumKernelINS1_5radix10policy_hubIffyE10Policy1000EyEEvPT0_ --------------------------
	.section	.nv.shared._ZN3cub18CUB_300001_SM_10006detail10radix_sort33DeviceRadixSortExclusiveSumKernelINS1_5radix10policy_hubIffyE10Policy1000EyEEvPT0_,"aw",@nobits
	.sectionflags	@""
	.align	16
.nv.shared._ZN3cub18CUB_300001_SM_10006detail10radix_sort33DeviceRadixSortExclusiveSumKernelINS1_5radix10policy_hubIffyE10Policy1000EyEEvPT0_:
	.zero		3360


//--------------------- .nv.shared._ZN3cub18CUB_300001_SM_10006detail10radix_sort30DeviceRadixSortHistogramKernelINS1_5radix10policy_hubIffyE10Policy1000ELNS0_9SortOrderE0EfyNS1_21identity_decomposer_tEEEvPT2_PKT1_SA_iiT3_ --------------------------
	.section	.nv.shared._ZN3cub18CUB_300001_SM_10006detail10radix_sort30DeviceRadixSortHistogramKernelINS1_5radix10policy_hubIffyE10Policy1000ELNS0_9SortOrderE0EfyNS1_21identity_decomposer_tEEEvPT2_PKT1_SA_iiT3_,"aw",@nobits
	.sectionflags	@""
	.align	4
.nv.shared._ZN3cub18CUB_300001_SM_10006detail10radix_sort30DeviceRadixSortHistogramKernelINS1_5radix10policy_hubIffyE10Policy1000ELNS0_9SortOrderE0EfyNS1_21identity_decomposer_tEEEvPT2_PKT1_SA_iiT3_:
	.zero		5120


//--------------------- .nv.shared._ZN3cub18CUB_300001_SM_10006detail10radix_sort31DeviceRadixSortSingleTileKernelINS1_5radix10policy_hubIffyE10Policy1000ELNS0_9SortOrderE0EffyNS1_21identity_decomposer_tEEEvPKT1_PSA_PKT2_PSE_T3_iiT4_ --------------------------
	.section	.nv.shared._ZN3cub18CUB_300001_SM_10006detail10radix_sort31DeviceRadixSortSingleTileKernelINS1_5radix10policy_hubIffyE10Policy1000ELNS0_9SortOrderE0EffyNS1_21identity_decomposer_tEEEvPKT1_PSA_PKT2_PSE_T3_iiT4_,"aw",@nobits
	.sectionflags	@""
	.align	16
.nv.shared._ZN3cub18CUB_300001_SM_10006detail10radix_sort31DeviceRadixSortSingleTileKernelINS1_5radix10policy_hubIffyE10Policy1000ELNS0_9SortOrderE0EffyNS1_21identity_decomposer_tEEEvPKT1_PSA_PKT2_PSE_T3_iiT4_:
	.zero		34880


//--------------------- .nv.shared._ZN3cub18CUB_300001_SM_10006detail4scan16DeviceScanKernelINS2_10policy_hubIfffmN4cuda3std3__44plusIvEEE10Policy1000EN6thrust24THRUST_300001_SM_1000_NS6detail15normal_iteratorINSD_10device_ptrIfEEEESI_NS0_13ScanTileStateIfLb1EEES9_NS1_10InputValueIfPfEEmfLb0EfEEvT0_T1_T2_iT3_T4_T5_ --------------------------
	.section	.nv.shared._ZN3cub18CUB_300001_SM_10006detail4scan16DeviceScanKernelINS2_10policy_hubIfffmN4cuda3std3__44plusIvEEE10Policy1000EN6thrust24THRUST_300001_SM_1000_NS6detail15normal_iteratorINSD_10device_ptrIfEEEESI_NS0_13ScanTileStateIfLb1EEES9_NS1_10InputValueIfPfEEmfLb0EfEEvT0_T1_T2_iT3_T4_T5_,"aw",@nobits
	.sectionflags	@""
	.align	16
.nv.shared._ZN3cub18CUB_300001_SM_10006detail4scan16DeviceScanKernelINS2_10policy_hubIfffmN4cuda3std3__44plusIvEEE10Policy1000EN6thrust24THRUST_300001_SM_1000_NS6detail15normal_iteratorINSD_10device_ptrIfEEEESI_NS0_13ScanTileStateIfLb1EEES9_NS1_10InputValueIfPfEEmfLb0EfEEvT0_T1_T2_iT3_T4_T5_:
	.zero		32656


//--------------------- .nv.shared._ZN3cub18CUB_300001_SM_10006detail4scan16DeviceScanKernelINS2_10policy_hubIfffjN4cuda3std3__44plusIvEEE10Policy1000EN6thrust24THRUST_300001_SM_1000_NS6detail15normal_iteratorINSD_10device_ptrIfEEEESI_NS0_13ScanTileStateIfLb1EEES9_NS1_10InputValueIfPfEEjfLb0EfEEvT0_T1_T2_iT3_T4_T5_ --------------------------
	.section	.nv.shared._ZN3cub18CUB_300001_SM_10006detail4scan16DeviceScanKernelINS2_10policy_hubIfffjN4cuda3std3__44plusIvEEE10Policy1000EN6thrust24THRUST_300001_SM_1000_NS6detail15normal_iteratorINSD_10device_ptrIfEEEESI_NS0_13ScanTileStateIfLb1EEES9_NS1_10InputValueIfPfEEjfLb0EfEEvT0_T1_T2_iT3_T4_T5_,"aw",@nobits
	.sectionflags	@""
	.align	16
.nv.shared._ZN3cub18CUB_300001_SM_10006detail4scan16DeviceScanKernelINS2_10policy_hubIfffjN4cuda3std3__44plusIvEEE10Policy1000EN6thrust24THRUST_300001_SM_1000_NS6detail15normal_iteratorINSD_10device_ptrIfEEEESI_NS0_13ScanTileStateIfLb1EEES9_NS1_10InputValueIfPfEEjfLb0EfEEvT0_T1_T2_iT3_T4_T5_:
	.zero		34832


//--------------------- .nv.shared._ZN3cub18CUB_300001_SM_10006detail6reduce28DeviceReduceSingleTileKernelINS2_10policy_hubIfyN4cuda3std3__44plusIfEEE10Policy1000EPfSC_iS9_ffNS7_10__identityEEEvT0_T1_T2_T3_T4_T6_ --------------------------
	.section	.nv.shared._ZN3cub18CUB_300001_SM_10006detail6reduce28DeviceReduceSingleTileKernelINS2_10policy_hubIfyN4cuda3std3__44plusIfEEE10Policy1000EPfSC_iS9_ffNS7_10__identityEEEvT0_T1_T2_T3_T4_T6_,"aw",@nobits
	.sectionflags	@""
	.align	4
.nv.shared._ZN3cub18CUB_300001_SM_10006detail6reduce28DeviceReduceSingleTileKernelINS2_10policy_hubIfyN4cuda3std3__44plusIfEEE10Policy1000EPfSC_iS9_ffNS7_10__identityEEEvT0_T1_T2_T3_T4_T6_:
	.zero		1068


//--------------------- .nv.shared._ZN3cub18CUB_300001_SM_10006detail6reduce18DeviceReduceKernelINS2_10policy_hubIfyN4cuda3std3__44plusIfEEE10Policy1000EN6thrust24THRUST_300001_SM_1000_NS6detail15normal_iteratorINSD_10device_ptrIfEEEEyS9_fNS7_10__identityEEEvT0_PT3_T1_NS0_13GridEvenShareISN_EET2_T4_ --------------------------
	.section	.nv.shared._ZN3cub18CUB_300001_SM_10006detail6reduce18DeviceReduceKernelINS2_10policy_hubIfyN4cuda3std3__44plusIfEEE10Policy1000EN6thrust24THRUST_300001_SM_1000_NS6detail15normal_iteratorINSD_10device_ptrIfEEEEyS9_fNS7_10__identityEEEvT0_PT3_T1_NS0_13GridEvenShareISN_EET2_T4_,"aw",@nobits
	.sectionflags	@""
	.align	4
.nv.shared._ZN3cub18CUB_300001_SM_10006detail6reduce18DeviceReduceKernelINS2_10policy_hubIfyN4cuda3std3__44plusIfEEE10Policy1000EN6thrust24THRUST_300001_SM_1000_NS6detail15normal_iteratorINSD_10device_ptrIfEEEEyS9_fNS7_10__identityEEEvT0_PT3_T1_NS0_13GridEvenShareISN_EET2_T4_:
	.zero		1068


//--------------------- .nv.shared._ZN3cub18CUB_300001_SM_10006detail6reduce28DeviceReduceSingleTileKernelINS2_10policy_hubIfyN4cuda3std3__44plusIfEEE10Policy1000EN6thrust24THRUST_300001_SM_1000_NS6detail15normal_iteratorINSD_10device_ptrIfEEEEPfyS9_ffNS7_10__identityEEEvT0_T1_T2_T3_T4_T6_ --------------------------
	.section	.nv.shared._ZN3cub18CUB_300001_SM_10006detail6reduce28DeviceReduceSingleTileKernelINS2_10policy_hubIfyN4cuda3std3__44plusIfEEE10Policy1000EN6thrust24THRUST_300001_SM_1000_NS6detail15normal_iteratorINSD_10device_ptrIfEEEEPfyS9_ffNS7_10__identityEEEvT0_T1_T2_T3_T4_T6_,"aw",@nobits
	.sectionflags	@""
	.align	4
.nv.shared._ZN3cub18CUB_300001_SM_10006detail6reduce28DeviceReduceSingleTileKernelINS2_10policy_hubIfyN4cuda3std3__44plusIfEEE10Policy1000EN6thrust24THRUST_300001_SM_1000_NS6detail15normal_iteratorINSD_10device_ptrIfEEEEPfyS9_ffNS7_10__identityEEEvT0_T1_T2_T3_T4_T6_:
	.zero		1068


//--------------------- .nv.shared._ZN3cub18CUB_300001_SM_10006detail6reduce28DeviceReduceSingleTileKernelINS2_10policy_hubIfjN4cuda3std3__44plusIfEEE10Policy1000EPfSC_iS9_ffNS7_10__identityEEEvT0_T1_T2_T3_T4_T6_ --------------------------
	.section	.nv.shared._ZN3cub18CUB_300001_SM_10006detail6reduce28DeviceReduceSingleTileKernelINS2_10policy_hubIfjN4cuda3std3__44plusIfEEE10Policy1000EPfSC_iS9_ffNS7_10__identityEEEvT0_T1_T2_T3_T4_T6_,"aw",@nobits
	.sectionflags	@""
	.align	4
.nv.shared._ZN3cub18CUB_300001_SM_10006detail6reduce28DeviceReduceSingleTileKernelINS2_10policy_hubIfjN4cuda3std3__44plusIfEEE10Policy1000EPfSC_iS9_ffNS7_10__identityEEEvT0_T1_T2_T3_T4_T6_:
	.zero		1108


//--------------------- .nv.shared._ZN3cub18CUB_300001_SM_10006detail6reduce18DeviceReduceKernelINS2_10policy_hubIfjN4cuda3std3__44plusIfEEE10Policy1000EN6thrust24THRUST_300001_SM_1000_NS6detail15normal_iteratorINSD_10device_ptrIfEEEEjS9_fNS7_10__identityEEEvT0_PT3_T1_NS0_13GridEvenShareISN_EET2_T4_ --------------------------
	.section	.nv.shared._ZN3cub18CUB_300001_SM_10006detail6reduce18DeviceReduceKernelINS2_10policy_hubIfjN4cuda3std3__44plusIfEEE10Policy1000EN6thrust24THRUST_300001_SM_1000_NS6detail15normal_iteratorINSD_10device_ptrIfEEEEjS9_fNS7_10__identityEEEvT0_PT3_T1_NS0_13GridEvenShareISN_EET2_T4_,"aw",@nobits
	.sectionflags	@""
	.align	4
.nv.shared._ZN3cub18CUB_300001_SM_10006detail6reduce18DeviceReduceKernelINS2_10policy_hubIfjN4cuda3std3__44plusIfEEE10Policy1000EN6thrust24THRUST_300001_SM_1000_NS6detail15normal_iteratorINSD_10device_ptrIfEEEEjS9_fNS7_10__identityEEEvT0_PT3_T1_NS0_13GridEvenShareISN_EET2_T4_:
	.zero		1108


//--------------------- .nv.shared._ZN3cub18CUB_300001_SM_10006detail6reduce28DeviceReduceSingleTileKernelINS2_10policy_hubIfjN4cuda3std3__44plusIfEEE10Policy1000EN6thrust24THRUST_300001_SM_1000_NS6detail15normal_iteratorINSD_10device_ptrIfEEEEPfjS9_ffNS7_10__identityEEEvT0_T1_T2_T3_T4_T6_ --------------------------
	.section	.nv.shared._ZN3cub18CUB_300001_SM_10006detail6reduce28DeviceReduceSingleTileKernelINS2_10policy_hubIfjN4cuda3std3__44plusIfEEE10Policy1000EN6thrust24THRUST_300001_SM_1000_NS6detail15normal_iteratorINSD_10device_ptrIfEEEEPfjS9_ffNS7_10__identityEEEvT0_T1_T2_T3_T4_T6_,"aw",@nobits
	.sectionflags	@""
	.align	4
.nv.shared._ZN3cub18CUB_300001_SM_10006detail6reduce28DeviceReduceSingleTileKernelINS2_10policy_hubIfjN4cuda3std3__44plusIfEEE10Policy1000EN6thrust24THRUST_300001_SM_1000_NS6detail15normal_iteratorINSD_10device_ptrIfEEEEPfjS9_ffNS7_10__identityEEEvT0_T1_T2_T3_T4_T6_:
	.zero		1108


//--------------------- .nv.constant0._ZN3cub18CUB_300001_SM_10006detail10radix_sort29DeviceRadixSortOnesweepKernelINS1_5radix10policy_hubIffyE10Policy1000ELNS0_9SortOrderE0EffyiiNS1_21identity_decomposer_tEEEvPT5_SB_PT3_PKSC_PT1_PKSG_PT2_PKSK_T4_iiT6_ --------------------------
	.section	.nv.constant0._ZN3cub18CUB_300001_SM_10006detail10radix_sort29DeviceRadixSortOnesweepKernelINS1_5radix10policy_hubIffyE10Policy1000ELNS0_9SortOrderE0EffyiiNS1_21identity_decomposer_tEEEvPT5_SB_PT3_PKSC_PT1_PKSG_PT2_PKSK_T4_iiT6_,"a",@progbits
	.sectionflags	@""
	.align	4
.nv.constant0._ZN3cub18CUB_300001_SM_10006detail10radix_sort29DeviceRadixSortOnesweepKernelINS1_5radix10policy_hubIffyE10Policy1000ELNS0_9SortOrderE0EffyiiNS1_21identity_decomposer_tEEEvPT5_SB_PT3_PKSC_PT1_PKSG_PT2_PKSK_T4_iiT6_:
	.zero		973


//--------------------- .nv.constant0._ZN3cub18CUB_300001_SM_10006detail10radix_sort33DeviceRadixSortExclusiveSumKernelINS1_5radix10policy_hubIffyE10Policy1000EyEEvPT0_ --------------------------
	.section	.nv.constant0._ZN3cub18CUB_300001_SM_10006detail10radix_sort33DeviceRadixSortExclusiveSumKernelINS1_5radix10policy_hubIffyE10Policy1000EyEEvPT0_,"a",@progbits
	.sectionflags	@""
	.align	4
.nv.constant0._ZN3cub18CUB_300001_SM_10006detail10radix_sort33DeviceRadixSortExclusiveSumKernelINS1_5radix10policy_hubIffyE10Policy1000EyEEvPT0_:
	.zero		904


//--------------------- .nv.constant0._ZN3cub18CUB_300001_SM_10006detail10radix_sort30DeviceRadixSortHistogramKernelINS1_5radix10policy_hubIffyE10Policy1000ELNS0_9SortOrderE0EfyNS1_21identity_decomposer_tEEEvPT2_PKT1_SA_iiT3_ --------------------------
	.section	.nv.constant0._ZN3cub18CUB_300001_SM_10006detail10radix_sort30DeviceRadixSortHistogramKernelINS1_5radix10policy_hubIffyE10Policy1000ELNS0_9SortOrderE0EfyNS1_21identity_decomposer_tEEEvPT2_PKT1_SA_iiT3_,"a",@progbits
	.sectionflags	@""
	.align	4
.nv.constant0._ZN3cub18CUB_300001_SM_10006detail10radix_sort30DeviceRadixSortHistogramKernelINS1_5radix10policy_hubIffyE10Policy1000ELNS0_9SortOrderE0EfyNS1_21identity_decomposer_tEEEvPT2_PKT1_SA_iiT3_:
	.zero		929


//--------------------- .nv.constant0._ZN3cub18CUB_300001_SM_10006detail10radix_sort31DeviceRadixSortSingleTileKernelINS1_5radix10policy_hubIffyE10Policy1000ELNS0_9SortOrderE0EffyNS1_21identity_decomposer_tEEEvPKT1_PSA_PKT2_PSE_T3_iiT4_ --------------------------
	.section	.nv.constant0._ZN3cub18CUB_300001_SM_10006detail10radix_sort31DeviceRadixSortSingleTileKernelINS1_5radix10policy_hubIffyE10Policy1000ELNS0_9SortOrderE0EffyNS1_21identity_decomposer_tEEEvPKT1_PSA_PKT2_PSE_T3_iiT4_,"a",@progbits
	.sectionflags	@""
	.align	4
.nv.constant0._ZN3cub18CUB_300001_SM_10006detail10radix_sort31DeviceRadixSortSingleTileKernelINS1_5radix10policy_hubIffyE10Policy1000ELNS0_9SortOrderE0EffyNS1_21identity_decomposer_tEEEvPKT1_PSA_PKT2_PSE_T3_iiT4_:
	.zero		945


//--------------------- .nv.constant0._ZN3cub18CUB_300001_SM_10006detail4scan16DeviceScanKernelINS2_10policy_hubIfffmN4cuda3std3__44plusIvEEE10Policy1000EN6thrust24THRUST_300001_SM_1000_NS6detail15normal_iteratorINSD_10device_ptrIfEEEESI_NS0_13ScanTileStateIfLb1EEES9_NS1_10InputValueIfPfEEmfLb0EfEEvT0_T1_T2_iT3_T4_T5_ --------------------------
	.section	.nv.constant0._ZN3cub18CUB_300001_SM_10006detail4scan16DeviceScanKernelINS2_10policy_hubIfffmN4cuda3std3__44plusIvEEE10Policy1000EN6thrust24THRUST_300001_SM_1000_NS6detail15normal_iteratorINSD_10device_ptrIfEEEESI_NS0_13ScanTileStateIfLb1EEES9_NS1_10InputValueIfPfEEmfLb0EfEEvT0_T1_T2_iT3_T4_T5_,"a",@progbits
	.sectionflags	@""
	.align	4
.nv.constant0._ZN3cub18CUB_300001_SM_10006detail4scan16DeviceScanKernelINS2_10policy_hubIfffmN4cuda3std3__44plusIvEEE10Policy1000EN6thrust24THRUST_300001_SM_1000_NS6detail15normal_iteratorINSD_10device_ptrIfEEEESI_NS0_13ScanTileStateIfLb1EEES9_NS1_10InputValueIfPfEEmfLb0EfEEvT0_T1_T2_iT3_T4_T5_:
	.zero		952


//--------------------- .nv.constant0._ZN3cub18CUB_300001_SM_10006detail4scan16DeviceScanKernelINS2_10policy_hubIfffjN4cuda3std3__44plusIvEEE10Policy1000EN6thrust24THRUST_300001_SM_1000_NS6detail15normal_iteratorINSD_10device_ptrIfEEEESI_NS0_13ScanTileStateIfLb1EEES9_NS1_10InputValueIfPfEEjfLb0EfEEvT0_T1_T2_iT3_T4_T5_ --------------------------
	.section	.nv.constant0._ZN3cub18CUB_300001_SM_10006detail4scan16DeviceScanKernelINS2_10policy_hubIfffjN4cuda3std3__44plusIvEEE10Policy1000EN6thrust24THRUST_300001_SM_1000_NS6detail15normal_iteratorINSD_10device_ptrIfEEEESI_NS0_13ScanTileStateIfLb1EEES9_NS1_10InputValueIfPfEEjfLb0EfEEvT0_T1_T2_iT3_T4_T5_,"a",@progbits
	.sectionflags	@""
	.align	4
.nv.constant0._ZN3cub18CUB_300001_SM_10006detail4scan16DeviceScanKernelINS2_10policy_hubIfffjN4cuda3std3__44plusIvEEE10Policy1000EN6thrust24THRUST_300001_SM_1000_NS6detail15normal_iteratorINSD_10device_ptrIfEEEESI_NS0_13ScanTileStateIfLb1EEES9_NS1_10InputValueIfPfEEjfLb0EfEEvT0_T1_T2_iT3_T4_T5_:
	.zero		948


//--------------------- .nv.constant0._ZN3cub18CUB_300001_SM_10006detail4scan20DeviceScanInitKernelINS0_13ScanTileStateIfLb1EEEEEvT_i --------------------------
	.section	.nv.constant0._ZN3cub18CUB_300001_SM_10006detail4scan20DeviceScanInitKernelINS0_13ScanTileStateIfLb1EEEEEvT_i,"a",@progbits
	.sectionflags	@""
	.align	4
.nv.constant0._ZN3cub18CUB_300001_SM_10006detail4scan20DeviceScanInitKernelINS0_13ScanTileStateIfLb1EEEEEvT_i:
	.zero		908


//--------------------- .nv.constant0._ZN3cub18CUB_300001_SM_10006detail6reduce28DeviceReduceSingleTileKernelINS2_10policy_hubIfyN4cuda3std3__44plusIfEEE10Policy1000EPfSC_iS9_ffNS7_10__identityEEEvT0_T1_T2_T3_T4_T6_ --------------------------
	.section	.nv.constant0._ZN3cub18CUB_300001_SM_10006detail6reduce28DeviceReduceSingleTileKernelINS2_10policy_hubIfyN4cuda3std3__44plusIfEEE10Policy1000EPfSC_iS9_ffNS7_10__identityEEEvT0_T1_T2_T3_T4_T6_,"a",@progbits
	.sectionflags	@""
	.align	4
.nv.constant0._ZN3cub18CUB_300001_SM_10006detail6reduce28DeviceReduceSingleTileKernelINS2_10policy_hubIfyN4cuda3std3__44plusIfEEE10Policy1000EPfSC_iS9_ffNS7_10__identityEEEvT0_T1_T2_T3_T4_T6_:
	.zero		925


//--------------------- .nv.constant0._ZN3cub18CUB_300001_SM_10006detail6reduce18DeviceReduceKernelINS2_10policy_hubIfyN4cuda3std3__44plusIfEEE10Policy1000EN6thrust24THRUST_300001_SM_1000_NS6detail15normal_iteratorINSD_10device_ptrIfEEEEyS9_fNS7_10__identityEEEvT0_PT3_T1_NS0_13GridEvenShareISN_EET2_T4_ --------------------------
	.section	.nv.constant0._ZN3cub18CUB_300001_SM_10006detail6reduce18DeviceReduceKernelINS2_10policy_hubIfyN4cuda3std3__44plusIfEEE10Policy1000EN6thrust24THRUST_300001_SM_1000_NS6detail15normal_iteratorINSD_10device_ptrIfEEEEyS9_fNS7_10__identityEEEvT0_PT3_T1_NS0_13GridEvenShareISN_EET2_T4_,"a",@progbits
	.sectionflags	@""
	.align	4
.nv.constant0._ZN3cub18CUB_300001_SM_10006detail6reduce18DeviceReduceKernelINS2_10policy_hubIfyN4cuda3std3__44plusIfEEE10Policy1000EN6thrust24THRUST_300001_SM_1000_NS6detail15normal_iteratorINSD_10device_ptrIfEEEEyS9_fNS7_10__identityEEEvT0_PT3_T1_NS0_13GridEvenShareISN_EET2_T4_:
	.zero		994


//--------------------- .nv.constant0._ZN3cub18CUB_300001_SM_10006detail6reduce28DeviceReduceSingleTileKernelINS2_10policy_hubIfyN4cuda3std3__44plusIfEEE10Policy1000EN6thrust24THRUST_300001_SM_1000_NS6detail15normal_iteratorINSD_10device_ptrIfEEEEPfyS9_ffNS7_10__identityEEEvT0_T1_T2_T3_T4_T6_ --------------------------
	.section	.nv.constant0._ZN3cub18CUB_300001_SM_10006detail6reduce28DeviceReduceSingleTileKernelINS2_10policy_hubIfyN4cuda3std3__44plusIfEEE10Policy1000EN6thrust24THRUST_300001_SM_1000_NS6detail15normal_iteratorINSD_10device_ptrIfEEEEPfyS9_ffNS7_10__identityEEEvT0_T1_T2_T3_T4_T6_,"a",@progbits
	.sectionflags	@""
	.align	4
.nv.constant0._ZN3cub18CUB_300001_SM_10006detail6reduce28DeviceReduceSingleTileKernelINS2_10policy_hubIfyN4cuda3std3__44plusIfEEE10Policy1000EN6thrust24THRUST_300001_SM_1000_NS6detail15normal_iteratorINSD_10device_ptrIfEEEEPfyS9_ffNS7_10__identityEEEvT0_T1_T2_T3_T4_T6_:
	.zero		929


//--------------------- .nv.constant0._ZN3cub18CUB_300001_SM_10006detail6reduce28DeviceReduceSingleTileKernelINS2_10policy_hubIfjN4cuda3std3__44plusIfEEE10Policy1000EPfSC_iS9_ffNS7_10__identityEEEvT0_T1_T2_T3_T4_T6_ --------------------------
	.section	.nv.constant0._ZN3cub18CUB_300001_SM_10006detail6reduce28DeviceReduceSingleTileKernelINS2_10policy_hubIfjN4cuda3std3__44plusIfEEE10Policy1000EPfSC_iS9_ffNS7_10__identityEEEvT0_T1_T2_T3_T4_T6_,"a",@progbits
	.sectionflags	@""
	.align	4
.nv.constant0._ZN3cub18CUB_300001_SM_10006detail6reduce28DeviceReduceSingleTileKernelINS2_10policy_hubIfjN4cuda3std3__44plusIfEEE10Policy1000EPfSC_iS9_ffNS7_10__identityEEEvT0_T1_T2_T3_T4_T6_:
	.zero		925


//--------------------- .nv.constant0._ZN3cub18CUB_300001_SM_10006detail6reduce18DeviceReduceKernelINS2_10policy_hubIfjN4cuda3std3__44plusIfEEE10Policy1000EN6thrust24THRUST_300001_SM_1000_NS6detail15normal_iteratorINSD_10device_ptrIfEEEEjS9_fNS7_10__identityEEEvT0_PT3_T1_NS0_13GridEvenShareISN_EET2_T4_ --------------------------
	.section	.nv.constant0._ZN3cub18CUB_300001_SM_10006detail6reduce18DeviceReduceKernelINS2_10policy_hubIfjN4cuda3std3__44plusIfEEE10Policy1000EN6thrust24THRUST_300001_SM_1000_NS6detail15normal_iteratorINSD_10device_ptrIfEEEEjS9_fNS7_10__identityEEEvT0_PT3_T1_NS0_13GridEvenShareISN_EET2_T4_,"a",@progbits
	.sectionflags	@""
	.align	4
.nv.constant0._ZN3cub18CUB_300001_SM_10006detail6reduce18DeviceReduceKernelINS2_10policy_hubIfjN4cuda3std3__44plusIfEEE10Policy1000EN6thrust24THRUST_300001_SM_1000_NS6detail15normal_iteratorINSD_10device_ptrIfEEEEjS9_fNS7_10__identityEEEvT0_PT3_T1_NS0_13GridEvenShareISN_EET2_T4_:
	.zero		958


//--------------------- .nv.constant0._ZN3cub18CUB_300001_SM_10006detail6reduce28DeviceReduceSingleTileKernelINS2_10policy_hubIfjN4cuda3std3__44plusIfEEE10Policy1000EN6thrust24THRUST_300001_SM_1000_NS6detail15normal_iteratorINSD_10device_ptrIfEEEEPfjS9_ffNS7_10__identityEEEvT0_T1_T2_T3_T4_T6_ --------------------------
	.section	.nv.constant0._ZN3cub18CUB_300001_SM_10006detail6reduce28DeviceReduceSingleTileKernelINS2_10policy_hubIfjN4cuda3std3__44plusIfEEE10Policy1000EN6thrust24THRUST_300001_SM_1000_NS6detail15normal_iteratorINSD_10device_ptrIfEEEEPfjS9_ffNS7_10__identityEEEvT0_T1_T2_T3_T4_T6_,"a",@progbits
	.sectionflags	@""
	.align	4
.nv.constant0._ZN3cub18CUB_300001_SM_10006detail6reduce28DeviceReduceSingleTileKernelINS2_10policy_hubIfjN4cuda3std3__44plusIfEEE10Policy1000EN6thrust24THRUST_300001_SM_1000_NS6detail15normal_iteratorINSD_10device_ptrIfEEEEPfjS9_ffNS7_10__identityEEEvT0_T1_T2_T3_T4_T6_:
	.zero		925


//--------------------- .nv.constant0._ZN3cub18CUB_300001_SM_10006detail8for_each13static_kernelINS2_12policy_hub_t12policy_500_tEmN6thrust24THRUST_300001_SM_1000_NS8cuda_cub20__uninitialized_fill7functorINS7_10device_ptrIfEEfEEEEvT0_T1_ --------------------------
	.section	.nv.constant0._ZN3cub18CUB_300001_SM_10006detail8for_each13static_kernelINS2_12policy_hub_t12policy_500_tEmN6thrust24THRUST_300001_SM_1000_NS8cuda_cub20__uninitialized_fill7functorINS7_10device_ptrIfEEfEEEEvT0_T1_,"a",@progbits
	.sectionflags	@""
	.align	4
.nv.constant0._ZN3cub18CUB_300001_SM_10006detail8for_each13static_kernelINS2_12policy_hub_t12policy_500_tEmN6thrust24THRUST_300001_SM_1000_NS8cuda_cub20__uninitialized_fill7functorINS7_10device_ptrIfEEfEEEEvT0_T1_:
	.zero		920


//--------------------- .nv.constant0._ZN3cub18CUB_300001_SM_10006detail11EmptyKernelIvEEvv --------------------------
	.section	.nv.constant0._ZN3cub18CUB_300001_SM_10006detail11EmptyKernelIvEEvv,"a",@progbits
	.sectionflags	@""
	.align	4
.nv.constant0._ZN3cub18CUB_300001_SM_10006detail11EmptyKernelIvEEvv:
	.zero		896


//--------------------- .nv.constant0._Z21insertion_sort_masterPfii --------------------------
	.section	.nv.constant0._Z21insertion_sort_masterPfii,"a",@progbits
	.sectionflags	@""
	.align	4
.nv.constant0._Z21insertion_sort_masterPfii:
	.zero		912


//--------------------- .nv.constant0._Z13reduce_kernelPfiiS_S_S_S_S_ --------------------------
	.section	.nv.constant0._Z13reduce_kernelPfiiS_S_S_S_S_,"a",@progbits
	.sectionflags	@""
	.align	4
.nv.constant0._Z13reduce_kernelPfiiS_S_S_S_S_:
	.zero		952


//--------------------- .nv.constant0._Z12count_kernelPfiS_ --------------------------
	.section	.nv.constant0._Z12count_kernelPfiS_,"a",@progbits
	.sectionflags	@""
	.align	4
.nv.constant0._Z12count_kernelPfiS_:
	.zero		920


//--------------------- SYMBOLS --------------------------

	.type		.nv.reservedSmem.offset0,@object
	.size		.nv.reservedSmem.offset0,0x4
	.type		.nv.reservedSmem.cap,@object
	.size		.nv.reservedSmem.cap,0x4
